def attn_fwd(
    Q,
    K,
    V,
    Out,
    Lse,
    sm_scale,
    stride_qz,
    stride_qh,
    stride_qm,
    stride_qk,
    stride_kz,
    stride_kh,
    stride_kn,
    stride_kk,
    stride_vz,
    stride_vh,
    stride_vn,
    stride_vk,
    stride_oz,
    stride_oh,
    stride_om,
    stride_ok,
    seqlen_q,
    seqlen_k,
    BLOCK_M: tl.constexpr,
    BLOCK_N: tl.constexpr,
    HEAD_DIM: tl.constexpr,
    CAUSAL: tl.constexpr,
):
    start_m = tl.program_id(0)
    off_hz = tl.program_id(1)
    q_off = off_hz * stride_qh
    k_off = off_hz * stride_kh
    v_off = off_hz * stride_vh
    offs_m = start_m * BLOCK_M + tl.arange(0, BLOCK_M)
    offs_d = tl.arange(0, HEAD_DIM)
    offs_n = tl.arange(0, BLOCK_N)
    q_ptrs = Q + q_off + offs_m[:, None] * stride_qm + offs_d[None, :] * stride_qk
    k_ptrs = K + k_off + offs_d[:, None] * stride_kk + offs_n[None, :] * stride_kn
    v_ptrs = V + v_off + offs_n[:, None] * stride_vn + offs_d[None, :] * stride_vk
    m_i = tl.full([BLOCK_M], float("-inf"), dtype=tl.float32)
    l_i = tl.zeros([BLOCK_M], dtype=tl.float32) + 1.0
    acc = tl.zeros([BLOCK_M, HEAD_DIM], dtype=tl.float32)
    q = tl.load(q_ptrs)
    acc, l_i, m_i = _attn_fwd_inner(
        acc,
        l_i,
        m_i,
        q,
        k_ptrs,
        v_ptrs,
        sm_scale,
        stride_kn,
        stride_vn,
        start_m,
        seqlen_k,
        BLOCK_M,
        BLOCK_N,
        HEAD_DIM,
        CAUSAL,
    )
    acc = acc / l_i[:, None]
    lse = m_i + tl.math.log2(l_i) / 1.4426950408889634
    o_ptrs = (
        Out
        + off_hz * stride_oh
        + offs_m[:, None] * stride_om
        + offs_d[None, :] * stride_ok
    )
    tl.store(o_ptrs, acc.to(Out.dtype.element_ty))
    tl.store(Lse + off_hz * seqlen_q + offs_m, lse)

# config = {"BLOCK_M": 128, "BLOCK_N": 64, "HEAD_DIM": 256, "arch": "sm_90", "causal": false, "dtype": "fp16", "num_stages": 2, "num_warps": 4}
# arch = sm_90


// ===== COMPILED SASS (sm_90a) =====

	.target	sm_90a

	.elftype	@"ET_EXEC"


//--------------------- .note.nv.tkinfo           --------------------------
	.section	.note.nv.tkinfo,"",@"SHT_NOTE"
	.sectionflags	@"SHF_NOTE_NV_TKINFO"
	.tkinfo
        /*0018*/ 	.word	0x00000002
        /*0030*/ 	.string	""
        /*0030*/ 	.string	"ptxas"
        /*0030*/ 	.string	"Cuda compilation tools, release 13.0, V13.0.88"
        /*0030*/ 	.string	"Build cuda_13.0.r13.0/compiler.36424714_0"
        /*0030*/ 	.string	"-v  -suppress-debug-info  -lineinfo  -arch sm_90a "



//--------------------- .note.nv.cuinfo           --------------------------
	.section	.note.nv.cuinfo,"",@"SHT_NOTE"
	.sectionflags	@"SHF_NOTE_NV_CUINFO"
        /*0018*/ 	.short	0x0002
        /*001a*/ 	.short	0x005a
        /*001c*/ 	.short	0x0082
	.zero		2


//--------------------- .nv.info                  --------------------------
	.section	.nv.info,"",@"SHT_CUDA_INFO"
	.align	4


	//----- nvinfo : EIATTR_REGCOUNT
	.align		4
        /*0000*/ 	.byte	0x04, 0x2f
        /*0002*/ 	.short	(.L_2 - .L_1)
	.align		4
.L_1:
        /*0004*/ 	.word	index@(attn_fwd)
        /*0008*/ 	.word	0x000000ff


	//----- nvinfo : EIATTR_FRAME_SIZE
	.align		4
.L_2:
        /*000c*/ 	.byte	0x04, 0x11
        /*000e*/ 	.short	(.L_4 - .L_3)
	.align		4
.L_3:
        /*0010*/ 	.word	index@(attn_fwd)
        /*0014*/ 	.word	0x00000c30


	//----- nvinfo : EIATTR_MIN_STACK_SIZE
	.align		4
.L_4:
        /*0018*/ 	.byte	0x04, 0x12
        /*001a*/ 	.short	(.L_6 - .L_5)
	.align		4
.L_5:
        /*001c*/ 	.word	index@(attn_fwd)
        /*0020*/ 	.word	0x00000c30
.L_6:


//--------------------- .nv.compat                --------------------------
	.section	.nv.compat,"",@"SHT_CUDA_COMPAT_INFO"
	.align	4
        /*0000*/ 	.byte	0x02, 0x09, 0x01, 0x00, 0x02, 0x02, 0x04, 0x00, 0x02, 0x05, 0x05, 0x00, 0x03, 0x07, 0x01, 0x01
        /*0010*/ 	.byte	0x02, 0x03, 0x00, 0x00, 0x02, 0x06, 0x01, 0x00, 0x04, 0x0b, 0x08, 0x00, 0x00, 0x00, 0x00, 0x00
        /*0020*/ 	.byte	0x00, 0x00, 0x00, 0x00


//--------------------- .nv.info.attn_fwd         --------------------------
	.section	.nv.info.attn_fwd,"",@"SHT_CUDA_INFO"
	.sectionflags	@""
	.align	4


	//----- nvinfo : EIATTR_CUDA_API_VERSION
	.align		4
        /*0000*/ 	.byte	0x04, 0x37
        /*0002*/ 	.short	(.L_8 - .L_7)
.L_7:
        /*0004*/ 	.word	0x00000082


	//----- nvinfo : EIATTR_KPARAM_INFO
	.align		4
.L_8:
        /*0008*/ 	.byte	0x04, 0x17
        /*000a*/ 	.short	(.L_10 - .L_9)
.L_9:
        /*000c*/ 	.word	0x00000000
        /*0010*/ 	.short	0x0019
        /*0012*/ 	.short	0x0080
        /*0014*/ 	.byte	0x00, 0xf4, 0x21, 0x00


	//----- nvinfo : EIATTR_KPARAM_INFO
	.align		4
.L_10:
        /*0018*/ 	.byte	0x04, 0x17
        /*001a*/ 	.short	(.L_12 - .L_11)
.L_11:
        /*001c*/ 	.word	0x00000000
        /*0020*/ 	.short	0x0018
        /*0022*/ 	.short	0x0078
        /*0024*/ 	.byte	0x00, 0xf4, 0x21, 0x00


	//----- nvinfo : EIATTR_KPARAM_INFO
	.align		4
.L_12:
        /*0028*/ 	.byte	0x04, 0x17
        /*002a*/ 	.short	(.L_14 - .L_13)
.L_13:
        /*002c*/ 	.word	0x00000000
        /*0030*/ 	.short	0x0017
        /*0032*/ 	.short	0x0070
        /*0034*/ 	.byte	0x00, 0xf0, 0x11, 0x00


	//----- nvinfo : EIATTR_KPARAM_INFO
	.align		4
.L_14:
        /*0038*/ 	.byte	0x04, 0x17
        /*003a*/ 	.short	(.L_16 - .L_15)
.L_15:
        /*003c*/ 	.word	0x00000000
        /*0040*/ 	.short	0x0016
        /*0042*/ 	.short	0x006c
        /*0044*/ 	.byte	0x00, 0xf0, 0x11, 0x00


	//----- nvinfo : EIATTR_KPARAM_INFO
	.align		4
.L_16:
        /*0048*/ 	.byte	0x04, 0x17
        /*004a*/ 	.short	(.L_18 - .L_17)
.L_17:
        /*004c*/ 	.word	0x00000000
        /*0050*/ 	.short	0x0015
        /*0052*/ 	.short	0x0068
        /*0054*/ 	.byte	0x00, 0xf0, 0x11, 0x00


	//----- nvinfo : EIATTR_KPARAM_INFO
	.align		4
.L_18:
        /*0058*/ 	.byte	0x04, 0x17
        /*005a*/ 	.short	(.L_20 - .L_19)
.L_19:
        /*005c*/ 	.word	0x00000000
        /*0060*/ 	.short	0x0014
        /*0062*/ 	.short	0x0064
        /*0064*/ 	.byte	0x00, 0xf0, 0x11, 0x00


	//----- nvinfo : EIATTR_KPARAM_INFO
	.align		4
.L_20:
        /*0068*/ 	.byte	0x04, 0x17
        /*006a*/ 	.short	(.L_22 - .L_21)
.L_21:
        /*006c*/ 	.word	0x00000000
        /*0070*/ 	.short	0x0013
        /*0072*/ 	.short	0x0060
        /*0074*/ 	.byte	0x00, 0xf0, 0x11, 0x00


	//----- nvinfo : EIATTR_KPARAM_INFO
	.align		4
.L_22:
        /*0078*/ 	.byte	0x04, 0x17
        /*007a*/ 	.short	(.L_24 - .L_23)
.L_23:
        /*007c*/ 	.word	0x00000000
        /*0080*/ 	.short	0x0012
        /*0082*/ 	.short	0x005c
        /*0084*/ 	.byte	0x00, 0xf0, 0x11, 0x00


	//----- nvinfo : EIATTR_KPARAM_INFO
	.align		4
.L_24:
        /*0088*/ 	.byte	0x04, 0x17
        /*008a*/ 	.short	(.L_26 - .L_25)
.L_25:
        /*008c*/ 	.word	0x00000000
        /*0090*/ 	.short	0x0011
        /*0092*/ 	.short	0x0058
        /*0094*/ 	.byte	0x00, 0xf0, 0x11, 0x00


	//----- nvinfo : EIATTR_KPARAM_INFO
	.align		4
.L_26:
        /*0098*/ 	.byte	0x04, 0x17
        /*009a*/ 	.short	(.L_28 - .L_27)
.L_27:
        /*009c*/ 	.word	0x00000000
        /*00a0*/ 	.short	0x0010
        /*00a2*/ 	.short	0x0054
        /*00a4*/ 	.byte	0x00, 0xf0, 0x11, 0x00


	//----- nvinfo : EIATTR_KPARAM_INFO
	.align		4
.L_28:
        /*00a8*/ 	.byte	0x04, 0x17
        /*00aa*/ 	.short	(.L_30 - .L_29)
.L_29:
        /*00ac*/ 	.word	0x00000000
        /*00b0*/ 	.short	0x000f
        /*00b2*/ 	.short	0x0050
        /*00b4*/ 	.byte	0x00, 0xf0, 0x11, 0x00


	//----- nvinfo : EIATTR_KPARAM_INFO
	.align		4
.L_30:
        /*00b8*/ 	.byte	0x04, 0x17
        /*00ba*/ 	.short	(.L_32 - .L_31)
.L_31:
        /*00bc*/ 	.word	0x00000000
        /*00c0*/ 	.short	0x000e
        /*00c2*/ 	.short	0x004c
        /*00c4*/ 	.byte	0x00, 0xf0, 0x11, 0x00


	//----- nvinfo : EIATTR_KPARAM_INFO
	.align		4
.L_32:
        /*00c8*/ 	.byte	0x04, 0x17
        /*00ca*/ 	.short	(.L_34 - .L_33)
.L_33:
        /*00cc*/ 	.word	0x00000000
        /*00d0*/ 	.short	0x000d
        /*00d2*/ 	.short	0x0048
        /*00d4*/ 	.byte	0x00, 0xf0, 0x11, 0x00


	//----- nvinfo : EIATTR_KPARAM_INFO
	.align		4
.L_34:
        /*00d8*/ 	.byte	0x04, 0x17
        /*00da*/ 	.short	(.L_36 - .L_35)
.L_35:
        /*00dc*/ 	.word	0x00000000
        /*00e0*/ 	.short	0x000c
        /*00e2*/ 	.short	0x0044
        /*00e4*/ 	.byte	0x00, 0xf0, 0x11, 0x00


	//----- nvinfo : EIATTR_KPARAM_INFO
	.align		4
.L_36:
        /*00e8*/ 	.byte	0x04, 0x17
        /*00ea*/ 	.short	(.L_38 - .L_37)
.L_37:
        /*00ec*/ 	.word	0x00000000
        /*00f0*/ 	.short	0x000b
        /*00f2*/ 	.short	0x0040
        /*00f4*/ 	.byte	0x00, 0xf0, 0x11, 0x00


	//----- nvinfo : EIATTR_KPARAM_INFO
	.align		4
.L_38:
        /*00f8*/ 	.byte	0x04, 0x17
        /*00fa*/ 	.short	(.L_40 - .L_39)
.L_39:
        /*00fc*/ 	.word	0x00000000
        /*0100*/ 	.short	0x000a
        /*0102*/ 	.short	0x003c
        /*0104*/ 	.byte	0x00, 0xf0, 0x11, 0x00


	//----- nvinfo : EIATTR_KPARAM_INFO
	.align		4
.L_40:
        /*0108*/ 	.byte	0x04, 0x17
        /*010a*/ 	.short	(.L_42 - .L_41)
.L_41:
        /*010c*/ 	.word	0x00000000
        /*0110*/ 	.short	0x0009
        /*0112*/ 	.short	0x0038
        /*0114*/ 	.byte	0x00, 0xf0, 0x11, 0x00


	//----- nvinfo : EIATTR_KPARAM_INFO
	.align		4
.L_42:
        /*0118*/ 	.byte	0x04, 0x17
        /*011a*/ 	.short	(.L_44 - .L_43)
.L_43:
        /*011c*/ 	.word	0x00000000
        /*0120*/ 	.short	0x0008
        /*0122*/ 	.short	0x0034
        /*0124*/ 	.byte	0x00, 0xf0, 0x11, 0x00


	//----- nvinfo : EIATTR_KPARAM_INFO
	.align		4
.L_44:
        /*0128*/ 	.byte	0x04, 0x17
        /*012a*/ 	.short	(.L_46 - .L_45)
.L_45:
        /*012c*/ 	.word	0x00000000
        /*0130*/ 	.short	0x0007
        /*0132*/ 	.short	0x0030
        /*0134*/ 	.byte	0x00, 0xf0, 0x11, 0x00


	//----- nvinfo : EIATTR_KPARAM_INFO
	.align		4
.L_46:
        /*0138*/ 	.byte	0x04, 0x17
        /*013a*/ 	.short	(.L_48 - .L_47)
.L_47:
        /*013c*/ 	.word	0x00000000
        /*0140*/ 	.short	0x0006
        /*0142*/ 	.short	0x002c
        /*0144*/ 	.byte	0x00, 0xf0, 0x11, 0x00


	//----- nvinfo : EIATTR_KPARAM_INFO
	.align		4
.L_48:
        /*0148*/ 	.byte	0x04, 0x17
        /*014a*/ 	.short	(.L_50 - .L_49)
.L_49:
        /*014c*/ 	.word	0x00000000
        /*0150*/ 	.short	0x0005
        /*0152*/ 	.short	0x0028
        /*0154*/ 	.byte	0x00, 0xf0, 0x11, 0x00


	//----- nvinfo : EIATTR_KPARAM_INFO
	.align		4
.L_50:
        /*0158*/ 	.byte	0x04, 0x17
        /*015a*/ 	.short	(.L_52 - .L_51)
.L_51:
        /*015c*/ 	.word	0x00000000
        /*0160*/ 	.short	0x0004
        /*0162*/ 	.short	0x0020
        /*0164*/ 	.byte	0x00, 0xf4, 0x21, 0x00


	//----- nvinfo : EIATTR_KPARAM_INFO
	.align		4
.L_52:
        /*0168*/ 	.byte	0x04, 0x17
        /*016a*/ 	.short	(.L_54 - .L_53)
.L_53:
        /*016c*/ 	.word	0x00000000
        /*0170*/ 	.short	0x0003
        /*0172*/ 	.short	0x0018
        /*0174*/ 	.byte	0x00, 0xf4, 0x21, 0x00


	//----- nvinfo : EIATTR_KPARAM_INFO
	.align		4
.L_54:
        /*0178*/ 	.byte	0x04, 0x17
        /*017a*/ 	.short	(.L_56 - .L_55)
.L_55:
        /*017c*/ 	.word	0x00000000
        /*0180*/ 	.short	0x0002
        /*0182*/ 	.short	0x0010
        /*0184*/ 	.byte	0x00, 0xf4, 0x21, 0x00


	//----- nvinfo : EIATTR_KPARAM_INFO
	.align		4
.L_56:
        /*0188*/ 	.byte	0x04, 0x17
        /*018a*/ 	.short	(.L_58 - .L_57)
.L_57:
        /*018c*/ 	.word	0x00000000
        /*0190*/ 	.short	0x0001
        /*0192*/ 	.short	0x0008
        /*0194*/ 	.byte	0x00, 0xf4, 0x21, 0x00


	//----- nvinfo : EIATTR_KPARAM_INFO
	.align		4
.L_58:
        /*0198*/ 	.byte	0x04, 0x17
        /*019a*/ 	.short	(.L_60 - .L_59)
.L_59:
        /*019c*/ 	.word	0x00000000
        /*01a0*/ 	.short	0x0000
        /*01a2*/ 	.short	0x0000
        /*01a4*/ 	.byte	0x00, 0xf4, 0x21, 0x00


	//----- nvinfo : EIATTR_SPARSE_MMA_MASK
	.align		4
.L_60:
        /*01a8*/ 	.byte	0x03, 0x50
        /*01aa*/ 	.short	0x0000


	//----- nvinfo : EIATTR_MAXREG_COUNT
	.align		4
        /*01ac*/ 	.byte	0x03, 0x1b
        /*01ae*/ 	.short	0x00ff


	//----- nvinfo : EIATTR_NUM_BARRIERS
	.align		4
        /*01b0*/ 	.byte	0x02, 0x4c
        /*01b2*/ 	.byte	0x01
	.zero		1


	//----- nvinfo : EIATTR_ANNOTATIONS
	.align		4
        /*01b4*/ 	.byte	0x04, 0x55
        /*01b6*/ 	.short	(.L_62 - .L_61)


	//   ....[0]....
.L_61:
        /*01b8*/ 	.word	0x00000001
        /*01bc*/ 	.byte	0xe0, 0x00, 0x00, 0x00, 0x01, 0x00, 0x00, 0x00, 0xd0, 0x60, 0x00, 0x00, 0x01, 0x00, 0x00, 0x00
        /* <DEDUP_REMOVED lines=603> */
        /*277c*/ 	.byte	0x50, 0xb0, 0x01, 0x00


	//----- nvinfo : EIATTR_MERCURY_ISA_VERSION
	.align		4
.L_62:
        /*2780*/ 	.byte	0x03, 0x5f
        /*2782*/ 	.short	0x0101


	//----- nvinfo : EIATTR_COOP_GROUP_MASK_REGIDS
	.align		4
        /*2784*/ 	.byte	0x04, 0x29
        /*2786*/ 	.short	(.L_64 - .L_63)


	//   ....[0]....
.L_63:
        /*2788*/ 	.word	0xffffffff


	//   ....[1]....
        /*278c*/ 	.word	0xffffffff


	//   ....[2]....
        /*2790*/ 	.word	0xffffffff


	//   ....[3]....
        /*2794*/ 	.word	0xffffffff


	//   ....[4]....
        /*2798*/ 	.word	0xffffffff


	//   ....[5]....
        /*279c*/ 	.word	0xffffffff


	//   ....[6]....
        /*27a0*/ 	.word	0xffffffff


	//   ....[7]....
        /*27a4*/ 	.word	0xffffffff


	//   ....[8]....
        /*27a8*/ 	.word	0xffffffff


	//   ....[9]....
        /*27ac*/ 	.word	0xffffffff


	//   ....[10]....
        /*27b0*/ 	.word	0xffffffff


	//   ....[11]....
        /*27b4*/ 	.word	0xffffffff


	//   ....[12]....
        /*27b8*/ 	.word	0xffffffff


	//   ....[13]....
        /*27bc*/ 	.word	0xffffffff


	//   ....[14]....
        /*27c0*/ 	.word	0xffffffff


	//   ....[15]....
        /*27c4*/ 	.word	0xffffffff


	//----- nvinfo : EIATTR_COOP_GROUP_INSTR_OFFSETS
	.align		4
.L_64:
        /*27c8*/ 	.byte	0x04, 0x28
        /*27ca*/ 	.short	(.L_66 - .L_65)


	//   ....[0]....
.L_65:
        /*27cc*/ 	.word	0x000105e0


	//   ....[1]....
        /*27d0*/ 	.word	0x00010660


	//   ....[2]....
        /*27d4*/ 	.word	0x00010f20


	//   ....[3]....
        /*27d8*/ 	.word	0x00010f40


	//   ....[4]....
        /*27dc*/ 	.word	0x00012d10


	//   ....[5]....
        /*27e0*/ 	.word	0x00012d20


	//   ....[6]....
        /*27e4*/ 	.word	0x00012d50


	//   ....[7]....
        /*27e8*/ 	.word	0x00012d60


	//   ....[8]....
        /*27ec*/ 	.word	0x000141a0


	//   ....[9]....
        /*27f0*/ 	.word	0x000141d0


	//   ....[10]....
        /*27f4*/ 	.word	0x000141e0


	//   ....[11]....
        /*27f8*/ 	.word	0x000141f0


	//   ....[12]....
        /*27fc*/ 	.word	0x00014230


	//   ....[13]....
        /*2800*/ 	.word	0x00014250


	//   ....[14]....
        /*2804*/ 	.word	0x00014260


	//   ....[15]....
        /*2808*/ 	.word	0x00014270


	//----- nvinfo : EIATTR_EXIT_INSTR_OFFSETS
	.align		4
.L_66:
        /*280c*/ 	.byte	0x04, 0x1c
        /*280e*/ 	.short	(.L_68 - .L_67)


	//   ....[0]....
.L_67:
        /*2810*/ 	.word	0x000216b0


	//----- nvinfo : EIATTR_REQNTID
	.align		4
.L_68:
        /*2814*/ 	.byte	0x04, 0x10
        /*2816*/ 	.short	(.L_70 - .L_69)
.L_69:
        /*2818*/ 	.word	0x00000080
        /*281c*/ 	.word	0x00000001
        /*2820*/ 	.word	0x00000001


	//----- nvinfo : EIATTR_CBANK_PARAM_SIZE
	.align		4
.L_70:
        /*2824*/ 	.byte	0x03, 0x19
        /*2826*/ 	.short	0x0088


	//----- nvinfo : EIATTR_PARAM_CBANK
	.align		4
        /*2828*/ 	.byte	0x04, 0x0a
        /*282a*/ 	.short	(.L_72 - .L_71)
	.align		4
.L_71:
        /*282c*/ 	.word	index@(.nv.constant0.attn_fwd)
        /*2830*/ 	.short	0x0210
        /*2832*/ 	.short	0x0088


	//----- nvinfo : EIATTR_SW_WAR
	.align		4
.L_72:
        /*2834*/ 	.byte	0x04, 0x36
        /*2836*/ 	.short	(.L_74 - .L_73)
.L_73:
        /*2838*/ 	.word	0x00000008
.L_74:


//--------------------- .nv.callgraph             --------------------------
	.section	.nv.callgraph,"",@"SHT_CUDA_CALLGRAPH"
	.align	4
	.sectionentsize	8
	.align		4
        /*0000*/ 	.word	0x00000000
	.align		4
        /*0004*/ 	.word	0xffffffff
	.align		4
        /*0008*/ 	.word	0x00000000
	.align		4
        /*000c*/ 	.word	0xfffffffe
	.align		4
        /*0010*/ 	.word	0x00000000
	.align		4
        /*0014*/ 	.word	0xfffffffd
	.align		4
        /*0018*/ 	.word	0x00000000
	.align		4
        /*001c*/ 	.word	0xfffffffc


//--------------------- .nv.constant4             --------------------------
	.section	.nv.constant4,"a",@progbits
	.align	8
	.align		8
.nv.constant4:
        /*0000*/ 	.dword	_$_str


//--------------------- .text.attn_fwd            --------------------------
	.section	.text.attn_fwd,"ax",@progbits
	.align	128
        .global         attn_fwd
        .type           attn_fwd,@function
        .size           attn_fwd,(.L_x_3 - attn_fwd)
        .other          attn_fwd,@"STO_CUDA_ENTRY STV_DEFAULT"
attn_fwd:
.text.attn_fwd:
[----:B------:R-:W0:Y:S01]  /*0000*/  LDC R1, c[0x0][0x28] ;  /* 0x00000a00ff017b82 */ /* 0x000e220000000800 */
[----:B------:R-:W1:Y:S07]  /*0010*/  S2R R233, SR_TID.X ;  /* 0x0000000000e97919 */ /* 0x000e6e0000002100 */
[----:B------:R-:W2:Y:S01]  /*0020*/  LDC.64 R4, c[0x0][0x240] ;  /* 0x00009000ff047b82 */ /* 0x000ea20000000a00 */
[----:B0-----:R-:W-:Y:S01]  /*0030*/  IADD3 R1, R1, -0xc30, RZ ;  /* 0xfffff3d001017810 */ /* 0x001fe20007ffe0ff */
[----:B------:R-:W-:Y:S01]  /*0040*/  ULDC.64 UR60, c[0x0][0x208] ;  /* 0x00008200003c7ab9 */ /* 0x000fe20000000a00 */
[----:B------:R-:W0:Y:S01]  /*0050*/  S2R R0, SR_CTAID.X ;  /* 0x0000000000007919 */ /* 0x000e220000002500 */
[----:B------:R-:W2:Y:S04]  /*0060*/  S2R R240, SR_CTAID.Y ;  /* 0x0000000000f07919 */ /* 0x000ea80000002600 */
[----:B------:R-:W3:Y:S08]  /*0070*/  LDC.64 R6, c[0x0][0x210] ;  /* 0x00008400ff067b82 */ /* 0x000ef00000000a00 */
[----:B------:R-:W4:Y:S08]  /*0080*/  LDC R3, c[0x0][0x248] ;  /* 0x00009200ff037b82 */ /* 0x000f300000000800 */
[----:B------:R-:W5:Y:S01]  /*0090*/  LDC R153, c[0x0][0x248] ;  /* 0x00009200ff997b82 */ /* 0x000f620000000800 */
[----:B-1----:R-:W-:-:S07]  /*00a0*/  LOP3.LUT R185, R233, 0x7f, RZ, 0xc0, !PT ;  /* 0x0000007fe9b97812 */ /* 0x002fce00078ec0ff */
[----:B------:R-:W1:Y:S01]  /*00b0*/  LDC R18, c[0x0][0x248] ;  /* 0x00009200ff127b82 */ /* 0x000e620000000800 */
[----:B0-----:R-:W-:Y:S01]  /*00c0*/  LEA R2, R0, R185, 0x7 ;  /* 0x000000b900027211 */ /* 0x001fe200078e38ff */
[----:B--2---:R-:W-:-:S04]  /*00d0*/  IMAD R0, R240, R4, RZ ;  /* 0x00000004f0007224 */ /* 0x004fc800078e02ff */
[----:B------:R0:W-:Y:S01]  /*00e0*/  STL [R1+0xa28], R2 ;  /* 0x000a280201007387 */ /* 0x0001e20000100800 */
[C---:B----4-:R-:W-:Y:S01]  /*00f0*/  IMAD R9, R3.reuse, 0x50, RZ ;  /* 0x0000005003097824 */ /* 0x050fe200078e02ff */
[----:B------:R-:W2:Y:S01]  /*0100*/  LDC R46, c[0x0][0x248] ;  /* 0x00009200ff2e7b82 */ /* 0x000ea20000000800 */
[----:B------:R-:W-:Y:S01]  /*0110*/  IMAD R105, R3, 0x90, RZ ;  /* 0x0000009003697824 */ /* 0x000fe200078e02ff */
[C---:B------:R-:W-:Y:S01]  /*0120*/  SHF.L.U32 R121, R0.reuse, 0x1, RZ ;  /* 0x0000000100797819 */ /* 0x040fe200000006ff */
[----:B------:R-:W-:-:S04]  /*0130*/  IMAD.HI R0, R0, 0x2, RZ ;  /* 0x0000000200007827 */ /* 0x000fc800078e02ff */
[C---:B------:R-:W-:Y:S01]  /*0140*/  IMAD R145, R3.reuse, 0x28, RZ ;  /* 0x0000002803917824 */ /* 0x040fe200078e02ff */
[----:B------:R-:W4:Y:S01]  /*0150*/  LDC R22, c[0x0][0x248] ;  /* 0x00009200ff167b82 */ /* 0x000f220000000800 */
[----:B0-----:R-:W-:Y:S01]  /*0160*/  IMAD R2, R2, R5, RZ ;  /* 0x0000000502027224 */ /* 0x001fe200078e02ff */
[C---:B------:R-:W-:Y:S01]  /*0170*/  SHF.L.U32 R5, R3.reuse, 0x3, RZ ;  /* 0x0000000303057819 */ /* 0x040fe200000006ff */
[----:B------:R-:W-:-:S03]  /*0180*/  IMAD R39, R3, 0x48, RZ ;  /* 0x0000004803277824 */ /* 0x000fc600078e02ff */
[C---:B------:R-:W-:Y:S01]  /*0190*/  SHF.L.U32 R120, R2.reuse, 0x1, RZ ;  /* 0x0000000102787819 */ /* 0x040fe200000006ff */
[----:B------:R-:W-:Y:S01]  /*01a0*/  IMAD.HI R2, R2, 0x2, RZ ;  /* 0x0000000202027827 */ /* 0x000fe200078e02ff */
[----:B------:R-:W0:Y:S02]  /*01b0*/  LDC R48, c[0x0][0x248] ;  /* 0x00009200ff307b82 */ /* 0x000e240000000800 */
[----:B---3--:R-:W-:-:S04]  /*01c0*/  IADD3 R120, P0, P1, R120, R6, R121 ;  /* 0x0000000678787210 */ /* 0x008fc8000791e079 */
[----:B------:R-:W-:Y:S02]  /*01d0*/  IADD3.X R121, R2, R7, R0, P0, P1 ;  /* 0x0000000702797210 */ /* 0x000fe400007e2400 */
[CC--:B------:R-:W-:Y:S01]  /*01e0*/  LEA R164, P0, R3.reuse, R120.reuse, 0x4 ;  /* 0x0000007803a47211 */ /* 0x0c0fe200078020ff */
[----:B------:R-:W-:Y:S01]  /*01f0*/  IMAD R7, R3, 0x30, RZ ;  /* 0x0000003003077824 */ /* 0x000fe200078e02ff */
[-C--:B------:R-:W-:Y:S01]  /*0200*/  IADD3 R20, P1, R105, R120.reuse, RZ ;  /* 0x0000007869147210 */ /* 0x080fe20007f3e0ff */
[----:B------:R-:W-:Y:S01]  /*0210*/  IMAD R103, R3, 0xa0, RZ ;  /* 0x000000a003677824 */ /* 0x000fe200078e02ff */
[-C--:B------:R-:W-:Y:S01]  /*0220*/  LEA.HI.X.SX32 R165, R5, R121.reuse, 0x1, P0 ;  /* 0x0000007905a57211 */ /* 0x080fe200000f0eff */
[----:B------:R-:W-:Y:S01]  /*0230*/  IMAD R101, R3, 0xb0, RZ ;  /* 0x000000b003657824 */ /* 0x000fe200078e02ff */
[-C--:B------:R-:W-:Y:S01]  /*0240*/  IADD3 R4, P0, R9, R120.reuse, RZ ;  /* 0x0000007809047210 */ /* 0x080fe20007f1e0ff */
[----:B------:R-:W-:Y:S01]  /*0250*/  IMAD R157, R3, 0x18, RZ ;  /* 0x00000018039d7824 */ /* 0x000fe200078e02ff */
[-C--:B------:R-:W-:Y:S01]  /*0260*/  LEA.HI.X.SX32 R21, R39, R121.reuse, 0x1, P1 ;  /* 0x0000007927157211 */ /* 0x080fe200008f0eff */
[----:B------:R-:W-:Y:S01]  /*0270*/  IMAD R29, R3, 0xc0, RZ ;  /* 0x000000c0031d7824 */ /* 0x000fe200078e02ff */
[-C--:B------:R-:W-:Y:S01]  /*0280*/  LEA.HI.X.SX32 R5, R145, R121.reuse, 0x1, P0 ;  /* 0x0000007991057211 */ /* 0x080fe200000f0eff */
[----:B------:R-:W-:Y:S01]  /*0290*/  IMAD R51, R3, 0x58, RZ ;  /* 0x0000005803337824 */ /* 0x000fe200078e02ff */
[-C--:B------:R-:W-:Y:S01]  /*02a0*/  IADD3 R138, P0, R7, R120.reuse, RZ ;  /* 0x00000078078a7210 */ /* 0x080fe20007f1e0ff */
[----:B------:R-:W-:Y:S01]  /*02b0*/  IMAD R13, R3, 0x60, RZ ;  /* 0x00000060030d7824 */ /* 0x000fe200078e02ff */
[-C--:B------:R-:W-:Y:S01]  /*02c0*/  IADD3 R8, P1, R103, R120.reuse, RZ ;  /* 0x0000007867087210 */ /* 0x080fe20007f3e0ff */
[----:B------:R-:W-:Y:S01]  /*02d0*/  IMAD R15, R3, 0x38, RZ ;  /* 0x00000038030f7824 */ /* 0x000fe200078e02ff */
[-C--:B------:R-:W-:Y:S01]  /*02e0*/  IADD3 R10, P2, R101, R120.reuse, RZ ;  /* 0x00000078650a7210 */ /* 0x080fe20007f5e0ff */
[----:B------:R3:W2:Y:S01]  /*02f0*/  LDG.E.U16 R25, desc[UR60][R4.64] ;  /* 0x0000003c04197981 */ /* 0x0006a2000c1e1500 */
[-C--:B------:R-:W-:Y:S01]  /*0300*/  LEA.HI.X.SX32 R139, R157, R121.reuse, 0x1, P0 ;  /* 0x000000799d8b7211 */ /* 0x080fe200000f0eff */
[----:B------:R-:W-:Y:S01]  /*0310*/  IMAD R79, R3, 0xe0, RZ ;  /* 0x000000e0034f7824 */ /* 0x000fe200078e02ff */
[-C--:B------:R-:W-:Y:S01]  /*0320*/  IADD3 R12, P0, R29, R120.reuse, RZ ;  /* 0x000000781d0c7210 */ /* 0x080fe20007f1e0ff */
[----:B------:R-:W-:Y:S01]  /*0330*/  IMAD R195, R3, 0x1c, RZ ;  /* 0x0000001c03c37824 */ /* 0x000fe200078e02ff */
[-C--:B------:R-:W-:Y:S01]  /*0340*/  LEA.HI.X.SX32 R9, R9, R121.reuse, 0x1, P1 ;  /* 0x0000007909097211 */ /* 0x080fe200008f0eff */
[----:B------:R-:W-:Y:S01]  /*0350*/  IMAD R109, R3, 0x70, RZ ;  /* 0x00000070036d7824 */ /* 0x000fe200078e02ff */
[-C--:B------:R-:W-:Y:S01]  /*0360*/  IADD3 R6, P1, R13, R120.reuse, RZ ;  /* 0x000000780d067210 */ /* 0x080fe20007f3e0ff */
[----:B------:R5:W2:Y:S01]  /*0370*/  LDG.E.U16 R20, desc[UR60][R20.64] ;  /* 0x0000003c14147981 */ /* 0x000aa2000c1e1500 */
[-C--:B------:R-:W-:Y:S01]  /*0380*/  LEA.HI.X.SX32 R11, R51, R121.reuse, 0x1, P2 ;  /* 0x00000079330b7211 */ /* 0x080fe200010f0eff */
[----:B------:R-:W-:Y:S01]  /*0390*/  IMAD R95, R3, 0xd0, RZ ;  /* 0x000000d0035f7824 */ /* 0x000fe200078e02ff */
[-C--:B------:R-:W-:Y:S01]  /*03a0*/  LEA.HI.X.SX32 R13, R13, R121.reuse, 0x1, P0 ;  /* 0x000000790d0d7211 */ /* 0x080fe200000f0eff */
[----:B------:R-:W-:Y:S01]  /*03b0*/  IMAD R81, R3, 0xb8, RZ ;  /* 0x000000b803517824 */ /* 0x000fe200078e02ff */
[-C--:B---3--:R-:W-:Y:S01]  /*03c0*/  IADD3 R4, P0, R15, R120.reuse, RZ ;  /* 0x000000780f047210 */ /* 0x088fe20007f1e0ff */
[----:B------:R3:W2:Y:S01]  /*03d0*/  LDG.E.U16 R43, desc[UR60][R10.64] ;  /* 0x0000003c0a2b7981 */ /* 0x0006a2000c1e1500 */
[-C--:B------:R-:W-:Y:S01]  /*03e0*/  LEA.HI.X.SX32 R7, R7, R121.reuse, 0x1, P1 ;  /* 0x0000007907077211 */ /* 0x080fe200008f0eff */
[----:B------:R-:W-:Y:S01]  /*03f0*/  IMAD R49, R3, 0x68, RZ ;  /* 0x0000006803317824 */ /* 0x000fe200078e02ff */
[-C--:B------:R-:W-:Y:S01]  /*0400*/  LEA.HI.X.SX32 R5, R195, R121.reuse, 0x1, P0 ;  /* 0x00000079c3057211 */ /* 0x080fe200000f0eff */
[----:B-----5:R-:W-:Y:S01]  /*0410*/  IMAD R21, R3, 0xf0, RZ ;  /* 0x000000f003157824 */ /* 0x020fe200078e02ff */
[-C--:B------:R-:W-:Y:S01]  /*0420*/  IADD3 R108, P0, R109, R120.reuse, RZ ;  /* 0x000000786d6c7210 */ /* 0x080fe20007f1e0ff */
[----:B------:R5:W2:Y:S01]  /*0430*/  LDG.E.U16 R23, desc[UR60][R8.64] ;  /* 0x0000003c08177981 */ /* 0x000aa2000c1e1500 */
[----:B------:R-:W-:Y:S01]  /*0440*/  IMAD R199, R3, 0x5c, RZ ;  /* 0x0000005c03c77824 */ /* 0x000fe200078e02ff */
[----:B------:R-:W2:Y:S01]  /*0450*/  LDC R24, c[0x0][0x248] ;  /* 0x00009200ff187b82 */ /* 0x000ea20000000800 */
[-C--:B---3--:R-:W-:Y:S01]  /*0460*/  IADD3 R10, P2, R79, R120.reuse, RZ ;  /* 0x000000784f0a7210 */ /* 0x088fe20007f5e0ff */
[----:B------:R3:W2:Y:S03]  /*0470*/  LDG.E.U16 R0, desc[UR60][R6.64] ;  /* 0x0000003c06007981 */ /* 0x0006a6000c1e1500 */
[-C--:B------:R-:W-:Y:S01]  /*0480*/  LEA.HI.X.SX32 R11, R109, R121.reuse, 0x1, P2 ;  /* 0x000000796d0b7211 */ /* 0x080fe200010f0eff */
[----:B------:R-:W-:Y:S01]  /*0490*/  IMAD R83, R3, 0xf8, RZ ;  /* 0x000000f803537824 */ /* 0x000fe200078e02ff */
[-C--:B-----5:R-:W-:Y:S01]  /*04a0*/  IADD3 R8, P1, R95, R120.reuse, RZ ;  /* 0x000000785f087210 */ /* 0x0a0fe20007f3e0ff */
[----:B------:R-:W-:Y:S01]  /*04b0*/  IMAD R201, R3, 0x7c, RZ ;  /* 0x0000007c03c97824 */ /* 0x000fe200078e02ff */
[-C--:B------:R-:W-:Y:S01]  /*04c0*/  IADD3 R14, P2, R21, R120.reuse, RZ ;  /* 0x00000078150e7210 */ /* 0x080fe20007f5e0ff */
[----:B------:R-:W-:Y:S01]  /*04d0*/  IMAD R33, R3, 0x12, RZ ;  /* 0x0000001203217824 */ /* 0x000fe200078e02ff */
[-C--:B------:R-:W-:Y:S01]  /*04e0*/  LEA.HI.X.SX32 R109, R15, R121.reuse, 0x1, P0 ;  /* 0x000000790f6d7211 */ /* 0x080fe200000f0eff */
[----:B---3--:R-:W-:Y:S01]  /*04f0*/  IMAD R7, R3, 0x78, RZ ;  /* 0x0000007803077824 */ /* 0x008fe200078e02ff */
[-C--:B------:R-:W-:Y:S01]  /*0500*/  IADD3 R6, P0, R81, R120.reuse, RZ ;  /* 0x0000007851067210 */ /* 0x080fe20007f1e0ff */
[----:B------:R-:W-:Y:S01]  /*0510*/  IMAD R37, R3, 0x32, RZ ;  /* 0x0000003203257824 */ /* 0x000fe200078e02ff */
[-C--:B------:R-:W-:Y:S01]  /*0520*/  LEA.HI.X.SX32 R9, R49, R121.reuse, 0x1, P1 ;  /* 0x0000007931097211 */ /* 0x080fe200008f0eff */
[----:B------:R3:W5:Y:S01]  /*0530*/  LDG.E.U16 R63, desc[UR60][R4.64] ;  /* 0x0000003c043f7981 */ /* 0x000762000c1e1500 */
[-C--:B------:R-:W-:Y:S01]  /*0540*/  IADD3 R60, P1, R7, R120.reuse, RZ ;  /* 0x00000078073c7210 */ /* 0x080fe20007f3e0ff */
[----:B------:R-:W-:Y:S01]  /*0550*/  IMAD R41, R3, 0x42, RZ ;  /* 0x0000004203297824 */ /* 0x000fe200078e02ff */
[-C--:B------:R-:W-:Y:S01]  /*0560*/  LEA.HI.X.SX32 R15, R7, R121.reuse, 0x1, P2 ;  /* 0x00000079070f7211 */ /* 0x080fe200010f0eff */
[----:B------:R-:W-:Y:S01]  /*0570*/  IMAD R197, R3, 0x3c, RZ ;  /* 0x0000003c03c57824 */ /* 0x000fe200078e02ff */
[-C--:B------:R-:W-:Y:S01]  /*0580*/  LEA.HI.X.SX32 R7, R199, R121.reuse, 0x1, P0 ;  /* 0x00000079c7077211 */ /* 0x080fe200000f0eff */
[----:B------:R-:W-:Y:S01]  /*0590*/  IMAD R35, R3, 0x22, RZ ;  /* 0x0000002203237824 */ /* 0x000fe200078e02ff */
[-C--:B------:R-:W-:Y:S01]  /*05a0*/  IADD3 R54, P2, R83, R120.reuse, RZ ;  /* 0x0000007853367210 */ /* 0x080fe20007f5e0ff */
[----:B------:R-:W5:Y:S01]  /*05b0*/  LDG.E.U16 R28, desc[UR60][R10.64] ;  /* 0x0000003c0a1c7981 */ /* 0x000f62000c1e1500 */
[-C--:B------:R-:W-:Y:S01]  /*05c0*/  IADD3 R162, P0, R33, R120.reuse, RZ ;  /* 0x0000007821a27210 */ /* 0x080fe20007f1e0ff */
[----:B------:R-:W-:Y:S01]  /*05d0*/  IMAD R65, R3, 0x62, RZ ;  /* 0x0000006203417824 */ /* 0x000fe200078e02ff */
[----:B------:R-:W-:Y:S01]  /*05e0*/  LEA.HI.X.SX32 R55, R201, R121, 0x1, P2 ;  /* 0x00000079c9377211 */ /* 0x000fe200010f0eff */
[----:B------:R1:W5:Y:S01]  /*05f0*/  LDG.E.U16 R57, desc[UR60][R6.64] ;  /* 0x0000003c06397981 */ /* 0x000362000c1e1500 */
[C---:B---3--:R-:W-:Y:S01]  /*0600*/  LEA R5, R3.reuse, R3, 0x3 ;  /* 0x0000000303057211 */ /* 0x048fe200078e18ff */
[----:B------:R-:W-:Y:S01]  /*0610*/  IMAD R47, R3, 0x52, RZ ;  /* 0x00000052032f7824 */ /* 0x000fe200078e02ff */
[-C--:B------:R-:W-:Y:S01]  /*0620*/  IADD3 R136, P2, R37, R120.reuse, RZ ;  /* 0x0000007825887210 */ /* 0x080fe20007f5e0ff */
[----:B------:R-:W3:Y:S01]  /*0630*/  LDG.E.U16 R27, desc[UR60][R8.64] ;  /* 0x0000003c081b7981 */ /* 0x000ee2000c1e1500 */
[-C--:B------:R-:W-:Y:S01]  /*0640*/  LEA.HI.X.SX32 R163, R5, R121.reuse, 0x1, P0 ;  /* 0x0000007905a37211 */ /* 0x080fe200000f0eff */
[----:B------:R-:W-:Y:S01]  /*0650*/  IMAD R107, R3, 0x82, RZ ;  /* 0x00000082036b7824 */ /* 0x000fe200078e02ff */
[----:B------:R-:W-:Y:S01]  /*0660*/  LEA.HI.X.SX32 R61, R197, R121, 0x1, P1 ;  /* 0x00000079c53d7211 */ /* 0x000fe200008f0eff */
[----:B------:R4:W5:Y:S01]  /*0670*/  LDG.E.U16 R11, desc[UR60][R14.64] ;  /* 0x0000003c0e0b7981 */ /* 0x000962000c1e1500 */
[C---:B------:R-:W-:Y:S01]  /*0680*/  LEA R17, R3.reuse, R3, 0x6 ;  /* 0x0000000303117211 */ /* 0x040fe200078e30ff */
[----:B-1----:R-:W-:Y:S01]  /*0690*/  IMAD R7, R3, 0x19, RZ ;  /* 0x0000001903077824 */ /* 0x002fe200078e02ff */
[-C--:B------:R-:W-:Y:S01]  /*06a0*/  IADD3 R6, P0, R41, R120.reuse, RZ ;  /* 0x0000007829067210 */ /* 0x080fe20007f1e0ff */
[----:B------:R-:W-:Y:S01]  /*06b0*/  IMAD R5, R3, 0x72, RZ ;  /* 0x0000007203057824 */ /* 0x000fe200078e02ff */
[-C--:B------:R-:W-:Y:S01]  /*06c0*/  IADD3 R150, P1, R35, R120.reuse, RZ ;  /* 0x0000007823967210 */ /* 0x080fe20007f3e0ff */
[----:B------:R1:W3:Y:S01]  /*06d0*/  LDG.E.U16 R19, desc[UR60][R12.64] ;  /* 0x0000003c0c137981 */ /* 0x0002e2000c1e1500 */
[----:B------:R-:W-:Y:S01]  /*06e0*/  LEA.HI.X.SX32 R137, R7, R121, 0x1, P2 ;  /* 0x0000007907897211 */ /* 0x000fe200010f0eff */
[C---:B------:R-:W-:Y:S01]  /*06f0*/  IMAD R130, R3.reuse, 0xb2, RZ ;  /* 0x000000b203827824 */ /* 0x040fe200078e02ff */
[CC--:B------:R-:W-:Y:S01]  /*0700*/  LEA R7, R3.reuse, R3.reuse, 0x5 ;  /* 0x0000000303077211 */ /* 0x0c0fe200078e28ff */
[C---:B----4-:R-:W-:Y:S01]  /*0710*/  IMAD R15, R3.reuse, 0x39, RZ ;  /* 0x00000039030f7824 */ /* 0x050fe200078e02ff */
[C---:B------:R-:W-:Y:S01]  /*0720*/  LEA R9, R3.reuse, R3, 0x4 ;  /* 0x0000000303097211 */ /* 0x040fe200078e20ff */
[----:B------:R-:W-:Y:S01]  /*0730*/  IMAD R106, R3, 0xa2, RZ ;  /* 0x000000a2036a7824 */ /* 0x000fe200078e02ff */
[-C--:B------:R-:W-:Y:S01]  /*0740*/  LEA.HI.X.SX32 R7, R7, R121.reuse, 0x1, P0 ;  /* 0x0000007907077211 */ /* 0x080fe200000f0eff */
[----:B------:R4:W5:Y:S01]  /*0750*/  LDG.E.U16 R136, desc[UR60][R136.64] ;  /* 0x0000003c88887981 */ /* 0x000962000c1e1500 */
[-C--:B------:R-:W-:Y:S01]  /*0760*/  IADD3 R14, P0, R5, R120.reuse, RZ ;  /* 0x00000078050e7210 */ /* 0x080fe20007f1e0ff */
[----:B-1----:R-:W-:Y:S01]  /*0770*/  IMAD R13, R3, 0x31, RZ ;  /* 0x00000031030d7824 */ /* 0x002fe200078e02ff */
[-C--:B------:R-:W-:Y:S01]  /*0780*/  IADD3 R12, P2, R65, R120.reuse, RZ ;  /* 0x00000078410c7210 */ /* 0x080fe20007f5e0ff */
[----:B------:R1:W5:Y:S01]  /*0790*/  LDG.E.U16 R93, desc[UR60][R6.64] ;  /* 0x0000003c065d7981 */ /* 0x000362000c1e1500 */
[-C--:B------:R-:W-:Y:S01]  /*07a0*/  LEA.HI.X.SX32 R151, R9, R121.reuse, 0x1, P1 ;  /* 0x0000007909977211 */ /* 0x080fe200008f0eff */
[----:B------:R-:W-:Y:S01]  /*07b0*/  IMAD R9, R3, 0x29, RZ ;  /* 0x0000002903097824 */ /* 0x000fe200078e02ff */
[-C--:B------:R-:W-:Y:S01]  /*07c0*/  LEA.HI.X.SX32 R15, R15, R121.reuse, 0x1, P0 ;  /* 0x000000790f0f7211 */ /* 0x080fe200000f0eff */
[----:B------:R-:W-:Y:S01]  /*07d0*/  IMAD R45, R3, 0x51, RZ ;  /* 0x00000051032d7824 */ /* 0x000fe200078e02ff */
[-C--:B------:R-:W-:Y:S01]  /*07e0*/  IADD3 R8, P1, R47, R120.reuse, RZ ;  /* 0x000000782f087210 */ /* 0x080fe20007f3e0ff */
[----:B----4-:R-:W-:Y:S01]  /*07f0*/  IMAD R137, R3, 0x92, RZ ;  /* 0x0000009203897824 */ /* 0x010fe200078e02ff */
[-C--:B------:R-:W-:Y:S01]  /*0800*/  LEA.HI.X.SX32 R13, R13, R121.reuse, 0x1, P2 ;  /* 0x000000790d0d7211 */ /* 0x080fe200010f0eff */
[----:B------:R4:W5:Y:S01]  /*0810*/  LDG.E.U16 R117, desc[UR60][R14.64] ;  /* 0x0000003c0e757981 */ /* 0x000962000c1e1500 */
[----:B------:R-:W-:Y:S01]  /*0820*/  IMAD R131, R3, 0xc2, RZ ;  /* 0x000000c203837824 */ /* 0x000fe200078e02ff */
[-C--:B-1----:R-:W-:Y:S01]  /*0830*/  IADD3 R6, P0, R107, R120.reuse, RZ ;  /* 0x000000786b067210 */ /* 0x082fe20007f1e0ff */
[----:B------:R-:W-:Y:S01]  /*0840*/  IMAD R31, R3, 0x49, RZ ;  /* 0x00000049031f7824 */ /* 0x000fe200078e02ff */
[-C--:B------:R-:W-:Y:S01]  /*0850*/  LEA.HI.X.SX32 R9, R9, R121.reuse, 0x1, P1 ;  /* 0x0000007909097211 */ /* 0x080fe200008f0eff */
[----:B------:R1:W5:Y:S01]  /*0860*/  LDG.E.U16 R118, desc[UR60][R12.64] ;  /* 0x0000003c0c767981 */ /* 0x000362000c1e1500 */
[-C--:B------:R-:W-:Y:S01]  /*0870*/  LEA.HI.X.SX32 R7, R17, R121.reuse, 0x1, P0 ;  /* 0x0000007911077211 */ /* 0x080fe200000f0eff */
[C---:B------:R-:W-:Y:S01]  /*0880*/  IMAD R124, R3.reuse, 0xd2, RZ ;  /* 0x000000d2037c7824 */ /* 0x040fe200078e02ff */
[----:B------:R-:W0:Y:S01]  /*0890*/  LDC R2, c[0x0][0x248] ;  /* 0x00009200ff027b82 */ /* 0x000e220000000800 */
[----:B------:R1:W5:Y:S01]  /*08a0*/  LDG.E.U16 R119, desc[UR60][R8.64] ;  /* 0x0000003c08777981 */ /* 0x000362000c1e1500 */
[C---:B----4-:R-:W-:Y:S01]  /*08b0*/  IMAD R15, R3.reuse, 0x59, RZ ;  /* 0x00000059030f7824 */ /* 0x050fe200078e02ff */
[-C--:B------:R-:W-:Y:S01]  /*08c0*/  IADD3 R14, P0, R130, R120.reuse, RZ ;  /* 0x00000078820e7210 */ /* 0x080fe20007f1e0ff */
[C---:B------:R-:W-:Y:S01]  /*08d0*/  IMAD R17, R3.reuse, 0x61, RZ ;  /* 0x0000006103117824 */ /* 0x040fe200078e02ff */
[----:B------:R4:W5:Y:S01]  /*08e0*/  LDG.E.U16 R116, desc[UR60][R6.64] ;  /* 0x0000003c06747981 */ /* 0x000962000c1e1500 */
[-C--:B-1----:R-:W-:Y:S01]  /*08f0*/  IADD3 R12, P2, R106, R120.reuse, RZ ;  /* 0x000000786a0c7210 */ /* 0x082fe20007f5e0ff */
[----:B------:R-:W-:Y:S01]  /*0900*/  IMAD R122, R3, 0xe2, RZ ;  /* 0x000000e2037a7824 */ /* 0x000fe200078e02ff */
[-C--:B------:R-:W-:Y:S01]  /*0910*/  LEA.HI.X.SX32 R15, R15, R121.reuse, 0x1, P0 ;  /* 0x000000790f0f7211 */ /* 0x080fe200000f0eff */
        /* <DEDUP_REMOVED lines=10> */
[----:B------:R1:W5:Y:S01]  /*09c0*/  LDG.E.U16 R114, desc[UR60][R12.64] ;  /* 0x0000003c0c727981 */ /* 0x000362000c1e1500 */
[-C--:B----4-:R-:W-:Y:S01]  /*09d0*/  IADD3 R6, P1, R124, R120.reuse, RZ ;  /* 0x000000787c067210 */ /* 0x090fe20007f3e0ff */
[----:B------:R-:W4:Y:S01]  /*09e0*/  LDC R26, c[0x0][0x248] ;  /* 0x00009200ff1a7b82 */ /* 0x000f220000000800 */
[-C--:B------:R-:W-:Y:S01]  /*09f0*/  IADD3 R86, P0, R122, R120.reuse, RZ ;  /* 0x000000787a567210 */ /* 0x080fe20007f1e0ff */
[----:B------:R1:W5:Y:S01]  /*0a00*/  LDG.E.U16 R113, desc[UR60][R16.64] ;  /* 0x0000003c10717981 */ /* 0x000362000c1e1500 */
[-C--:B------:R-:W-:Y:S01]  /*0a10*/  LEA.HI.X.SX32 R7, R31, R121.reuse, 0x1, P1 ;  /* 0x000000791f077211 */ /* 0x080fe200008f0eff */
[----:B------:R-:W-:Y:S01]  /*0a20*/  IMAD R31, R3, 0xa, RZ ;  /* 0x0000000a031f7824 */ /* 0x000fe200078e02ff */
[-C--:B------:R-:W-:Y:S01]  /*0a30*/  LEA.HI.X.SX32 R87, R45, R121.reuse, 0x1, P0 ;  /* 0x000000792d577211 */ /* 0x080fe200000f0eff */
[----:B------:R1:W5:Y:S02]  /*0a40*/  LDG.E.U16 R115, desc[UR60][R8.64] ;  /* 0x0000003c08737981 */ /* 0x000364000c1e1500 */
[C---:B-1----:R-:W-:Y:S01]  /*0a50*/  SHF.L.U32 R13, R3.reuse, 0x1, RZ ;  /* 0x00000001030d7819 */ /* 0x042fe200000006ff */
[----:B------:R-:W1:Y:S01]  /*0a60*/  LDC R78, c[0x0][0x248] ;  /* 0x00009200ff4e7b82 */ /* 0x000e620000000800 */
[-C--:B------:R-:W-:Y:S01]  /*0a70*/  LEA R174, P1, R3, R120.reuse, 0x2 ;  /* 0x0000007803ae7211 */ /* 0x080fe200078210ff */
[----:B------:R0:W5:Y:S01]  /*0a80*/  LDG.E.U16 R111, desc[UR60][R14.64] ;  /* 0x0000003c0e6f7981 */ /* 0x000162000c1e1500 */
[-C--:B------:R-:W-:Y:S01]  /*0a90*/  IADD3 R176, P0, R13, R120.reuse, RZ ;  /* 0x000000780db07210 */ /* 0x080fe20007f1e0ff */
[----:B------:R-:W-:Y:S01]  /*0aa0*/  IMAD R17, R3, 0x14, RZ ;  /* 0x0000001403117824 */ /* 0x000fe200078e02ff */
[-C--:B------:R-:W-:Y:S01]  /*0ab0*/  LEA.HI.X.SX32 R175, R13, R121.reuse, 0x1, P1 ;  /* 0x000000790daf7211 */ /* 0x080fe200008f0eff */
[----:B------:R0:W5:Y:S01]  /*0ac0*/  LDG.E.U16 R112, desc[UR60][R6.64] ;  /* 0x0000003c06707981 */ /* 0x000162000c1e1500 */
[----:B------:R-:W-:Y:S01]  /*0ad0*/  IMAD R9, R3, 0x79, RZ ;  /* 0x0000007903097824 */ /* 0x000fe200078e02ff */
[----:B------:R-:W-:Y:S01]  /*0ae0*/  IADD3 R8, P2, R125, R120, RZ ;  /* 0x000000787d087210 */ /* 0x000fe20007f5e0ff */
[----:B------:R-:W1:Y:S01]  /*0af0*/  LDC R82, c[0x0][0x248] ;  /* 0x00009200ff527b82 */ /* 0x000e620000000800 */
[C---:B------:R-:W-:Y:S01]  /*0b00*/  LEA.HI.X.SX32 R177, R3.reuse, R121, 0x1, P0 ;  /* 0x0000007903b17211 */ /* 0x040fe200000f0eff */
[----:B------:R-:W5:Y:S01]  /*0b10*/  LDG.E.U16 R60, desc[UR60][R60.64] ;  /* 0x0000003c3c3c7981 */ /* 0x000f62000c1e1500 */
[----:B0-----:R-:W-:-:S02]  /*0b20*/  LEA R15, R3, R3, 0x2 ;  /* 0x00000003030f7211 */ /* 0x001fc400078e10ff */
[-C--:B------:R-:W-:Y:S01]  /*0b30*/  IADD3 R168, P0, R31, R120.reuse, RZ ;  /* 0x000000781fa87210 */ /* 0x080fe20007f1e0ff */
[----:B------:R-:W-:Y:S01]  /*0b40*/  IMAD R13, R3, 0x1a, RZ ;  /* 0x0000001a030d7824 */ /* 0x000fe200078e02ff */
[-C--:B------:R-:W-:Y:S01]  /*0b50*/  IADD3 R160, P1, R17, R120.reuse, RZ ;  /* 0x0000007811a07210 */ /* 0x080fe20007f3e0ff */
[----:B------:R-:W-:Y:S01]  /*0b60*/  IMAD R7, R3, 0x24, RZ ;  /* 0x0000002403077824 */ /* 0x000fe200078e02ff */
[-C--:B------:R-:W-:Y:S01]  /*0b70*/  LEA.HI.X.SX32 R9, R9, R121.reuse, 0x1, P2 ;  /* 0x0000007909097211 */ /* 0x080fe200010f0eff */
[----:B------:R-:W-:Y:S01]  /*0b80*/  IMAD R53, R3, 0xc8, RZ ;  /* 0x000000c803357824 */ /* 0x000fe200078e02ff */
[-C--:B------:R-:W-:Y:S01]  /*0b90*/  LEA.HI.X.SX32 R169, R15, R121.reuse, 0x1, P0 ;  /* 0x000000790fa97211 */ /* 0x080fe200000f0eff */
[----:B------:R-:W-:Y:S01]  /*0ba0*/  IMAD R15, R3, 0x34, RZ ;  /* 0x00000034030f7824 */ /* 0x000fe200078e02ff */
[-C--:B------:R-:W-:Y:S01]  /*0bb0*/  LEA.HI.X.SX32 R161, R31, R121.reuse, 0x1, P1 ;  /* 0x000000791fa17211 */ /* 0x080fe200008f0eff */
[----:B------:R0:W5:Y:S01]  /*0bc0*/  LDG.E.U16 R110, desc[UR60][R8.64] ;  /* 0x0000003c086e7981 */ /* 0x000162000c1e1500 */
[-C--:B------:R-:W-:Y:S01]  /*0bd0*/  IADD3 R144, P2, R145, R120.reuse, RZ ;  /* 0x0000007891907210 */ /* 0x080fe20007f5e0ff */
[----:B------:R-:W1:Y:S01]  /*0be0*/  LDC R84, c[0x0][0x248] ;  /* 0x00009200ff547b82 */ /* 0x000e620000000800 */
[-C--:B------:R-:W-:Y:S01]  /*0bf0*/  IADD3 R148, P0, R7, R120.reuse, RZ ;  /* 0x0000007807947210 */ /* 0x080fe20007f1e0ff */
[----:B------:R-:W-:Y:S01]  /*0c00*/  IMAD R31, R3, 0x54, RZ ;  /* 0x00000054031f7824 */ /* 0x000fe200078e02ff */
[-C--:B------:R-:W-:Y:S01]  /*0c10*/  IADD3 R6, P1, R39, R120.reuse, RZ ;  /* 0x0000007827067210 */ /* 0x080fe20007f3e0ff */
[----:B------:R-:W-:Y:S01]  /*0c20*/  IMAD R128, R3, 0x8a, RZ ;  /* 0x0000008a03807824 */ /* 0x000fe200078e02ff */
[-C--:B------:R-:W-:Y:S01]  /*0c30*/  LEA.HI.X.SX32 R145, R17, R121.reuse, 0x1, P2 ;  /* 0x0000007911917211 */ /* 0x080fe200010f0eff */
[----:B------:R-:W-:Y:S01]  /*0c40*/  IMAD R17, R3, 0x44, RZ ;  /* 0x0000004403117824 */ /* 0x000fe200078e02ff */
[-C--:B------:R-:W-:Y:S01]  /*0c50*/  LEA.HI.X.SX32 R149, R33, R121.reuse, 0x1, P0 ;  /* 0x0000007921957211 */ /* 0x080fe200000f0eff */
[----:B0-----:R-:W-:Y:S01]  /*0c60*/  IMAD R9, R3, 0xd, RZ ;  /* 0x0000000d03097824 */ /* 0x001fe200078e02ff */
[-C--:B------:R-:W-:Y:S01]  /*0c70*/  LEA.HI.X.SX32 R7, R7, R121.reuse, 0x1, P1 ;  /* 0x0000007907077211 */ /* 0x080fe200008f0eff */
[----:B------:R-:W-:Y:S01]  /*0c80*/  IMAD R123, R3, 0x9a, RZ ;  /* 0x0000009a037b7824 */ /* 0x000fe200078e02ff */
[-C--:B------:R-:W-:Y:S01]  /*0c90*/  IADD3 R154, P0, R13, R120.reuse, RZ ;  /* 0x000000780d9a7210 */ /* 0x080fe20007f1e0ff */
[----:B------:R-:W-:Y:S01]  /*0ca0*/  IMAD R129, R3, 0xaa, RZ ;  /* 0x000000aa03817824 */ /* 0x000fe200078e02ff */
[-C--:B------:R-:W-:Y:S01]  /*0cb0*/  IADD3 R134, P1, R15, R120.reuse, RZ ;  /* 0x000000780f867210 */ /* 0x080fe20007f3e0ff */
[----:B------:R0:W5:Y:S01]  /*0cc0*/  LDG.E.U16 R62, desc[UR60][R6.64] ;  /* 0x0000003c063e7981 */ /* 0x000162000c1e1500 */
[-C--:B------:R-:W-:Y:S01]  /*0cd0*/  IADD3 R14, P2, R49, R120.reuse, RZ ;  /* 0x00000078310e7210 */ /* 0x080fe20007f5e0ff */
[----:B------:R-:W1:Y:S01]  /*0ce0*/  LDC R80, c[0x0][0x248] ;  /* 0x00009200ff507b82 */ /* 0x000e620000000800 */
[-C--:B------:R-:W-:Y:S01]  /*0cf0*/  LEA.HI.X.SX32 R155, R9, R121.reuse, 0x1, P0 ;  /* 0x00000079099b7211 */ /* 0x080fe200000f0eff */
[----:B------:R-:W-:Y:S01]  /*0d00*/  IMAD R33, R3, 0x64, RZ ;  /* 0x0000006403217824 */ /* 0x000fe200078e02ff */
[-C--:B------:R-:W-:Y:S01]  /*0d10*/  LEA.HI.X.SX32 R135, R13, R121.reuse, 0x1, P1 ;  /* 0x000000790d877211 */ /* 0x080fe200008f0eff */
[----:B------:R-:W-:Y:S01]  /*0d20*/  IMAD R13, R3, 0x2a, RZ ;  /* 0x0000002a030d7824 */ /* 0x000fe200078e02ff */
[-C--:B------:R-:W-:Y:S01]  /*0d30*/  IADD3 R8, P0, R17, R120.reuse, RZ ;  /* 0x0000007811087210 */ /* 0x080fe20007f1e0ff */
[----:B------:R-:W5:Y:S01]  /*0d40*/  LDG.E.U16 R108, desc[UR60][R108.64] ;  /* 0x0000003c6c6c7981 */ /* 0x000f62000c1e1500 */
[-C--:B------:R-:W-:Y:S01]  /*0d50*/  LEA.HI.X.SX32 R15, R15, R121.reuse, 0x1, P2 ;  /* 0x000000790f0f7211 */ /* 0x080fe200010f0eff */
[----:B------:R-:W1:Y:S01]  /*0d60*/  LDC R94, c[0x0][0x248] ;  /* 0x00009200ff5e7b82 */ /* 0x000e620000000800 */
[----:B------:R-:W-:Y:S01]  /*0d70*/  IADD3 R16, P1, R77, R120, RZ ;  /* 0x000000784d107210 */ /* 0x000fe20007f3e0ff */
[----:B0-----:R-:W-:Y:S01]  /*0d80*/  IMAD R7, R3, 0x15, RZ ;  /* 0x0000001503077824 */ /* 0x001fe200078e02ff */
[-C--:B------:R-:W-:Y:S01]  /*0d90*/  LEA.HI.X.SX32 R9, R35, R121.reuse, 0x1, P0 ;  /* 0x0000007923097211 */ /* 0x080fe200000f0eff */
[----:B------:R0:W5:Y:S01]  /*0da0*/  LDG.E.U16 R61, desc[UR60][R14.64] ;  /* 0x0000003c0e3d7981 */ /* 0x000162000c1e1500 */
[----:B------:R-:W-:-:S02]  /*0db0*/  LEA.HI.X.SX32 R17, R17, R121, 0x1, P1 ;  /* 0x0000007911117211 */ /* 0x000fc400008f0eff */
[-C--:B------:R-:W-:Y:S01]  /*0dc0*/  IADD3 R6, P0, R13, R120.reuse, RZ ;  /* 0x000000780d067210 */ /* 0x080fe20007f1e0ff */
[----:B------:R4:W5:Y:S01]  /*0dd0*/  LDG.E.U16 R99, desc[UR60][R8.64] ;  /* 0x0000003c08637981 */ /* 0x000962000c1e1500 */
[-C--:B------:R-:W-:Y:S01]  /*0de0*/  IADD3 R12, P1, R31, R120.reuse, RZ ;  /* 0x000000781f0c7210 */ /* 0x080fe20007f3e0ff */
[----:B------:R-:W1:Y:S01]  /*0df0*/  LDC R100, c[0x0][0x248] ;  /* 0x00009200ff647b82 */ /* 0x000e620000000800 */
[-C--:B------:R-:W-:Y:S01]  /*0e00*/  LEA.HI.X.SX32 R7, R7, R121.reuse, 0x1, P0 ;  /* 0x0000007907077211 */ /* 0x080fe200000f0eff */
[----:B------:R4:W5:Y:S01]  /*0e10*/  LDG.E.U16 R59, desc[UR60][R16.64] ;  /* 0x0000003c103b7981 */ /* 0x000962000c1e1500 */
[-C--:B0-----:R-:W-:Y:S02]  /*0e20*/  IADD3 R14, P2, R143, R120.reuse, RZ ;  /* 0x000000788f0e7210 */ /* 0x081fe40007f5e0ff */
[-C--:B------:R-:W-:Y:S01]  /*0e30*/  LEA.HI.X.SX32 R13, R13, R121.reuse, 0x1, P1 ;  /* 0x000000790d0d7211 */ /* 0x080fe200008f0eff */
[----:B------:R0:W5:Y:S01]  /*0e40*/  LDG.E.U16 R142, desc[UR60][R6.64] ;  /* 0x0000003c068e7981 */ /* 0x000162000c1e1500 */
[-C--:B----4-:R-:W-:Y:S01]  /*0e50*/  IADD3 R8, P0, R33, R120.reuse, RZ ;  /* 0x0000007821087210 */ /* 0x090fe20007f1e0ff */
[----:B------:R-:W4:Y:S01]  /*0e60*/  LDC R102, c[0x0][0x248] ;  /* 0x00009200ff667b82 */ /* 0x000f220000000800 */
[-C--:B------:R-:W-:Y:S01]  /*0e70*/  LEA.HI.X.SX32 R15, R31, R121.reuse, 0x1, P2 ;  /* 0x000000791f0f7211 */ /* 0x080fe200010f0eff */
[----:B------:R-:W-:Y:S01]  /*0e80*/  IMAD R31, R3, 0x3a, RZ ;  /* 0x0000003a031f7824 */ /* 0x000fe200078e02ff */
[----:B------:R-:W-:Y:S01]  /*0e90*/  IADD3 R16, P1, R53, R120, RZ ;  /* 0x0000007835107210 */ /* 0x000fe20007f3e0ff */
[----:B------:R0:W5:Y:S01]  /*0ea0*/  LDG.E.U16 R98, desc[UR60][R12.64] ;  /* 0x0000003c0c627981 */ /* 0x000162000c1e1500 */
[----:B------:R-:W-:-:S02]  /*0eb0*/  LEA.HI.X.SX32 R9, R37, R121, 0x1, P0 ;  /* 0x0000007925097211 */ /* 0x000fc400000f0eff */
[-C--:B------:R-:W-:Y:S01]  /*0ec0*/  LEA.HI.X.SX32 R17, R33, R121.reuse, 0x1, P1 ;  /* 0x0000007921117211 */ /* 0x080fe200008f0eff */
[----:B0-----:R-:W-:Y:S01]  /*0ed0*/  IMAD R7, R3, 0x1d, RZ ;  /* 0x0000001d03077824 */ /* 0x001fe200078e02ff */
[-C--:B------:R-:W-:Y:S01]  /*0ee0*/  IADD3 R6, P0, R31, R120.reuse, RZ ;  /* 0x000000781f067210 */ /* 0x080fe20007f1e0ff */
[----:B------:R-:W-:Y:S01]  /*0ef0*/  IMAD R33, R3, 0x74, RZ ;  /* 0x0000007403217824 */ /* 0x000fe200078e02ff */
[----:B------:R0:W5:Y:S01]  /*0f00*/  LDG.E.U16 R97, desc[UR60][R8.64] ;  /* 0x0000003c08617981 */ /* 0x000162000c1e1500 */
[----:B------:R-:W4:Y:S01]  /*0f10*/  LDC R104, c[0x0][0x248] ;  /* 0x00009200ff687b82 */ /* 0x000f220000000800 */
[-C--:B------:R-:W-:Y:S02]  /*0f20*/  LEA.HI.X.SX32 R7, R7, R121.reuse, 0x1, P0 ;  /* 0x0000007907077211 */ /* 0x080fe400000f0eff */
[-C--:B------:R-:W-:Y:S01]  /*0f30*/  IADD3 R12, P1, R33, R120.reuse, RZ ;  /* 0x00000078210c7210 */ /* 0x080fe20007f3e0ff */
[----:B------:R0:W5:Y:S04]  /*0f40*/  LDG.E.U16 R58, desc[UR60][R14.64] ;  /* 0x0000003c0e3a7981 */ /* 0x000168000c1e1500 */
[----:B------:R0:W5:Y:S02]  /*0f50*/  LDG.E.U16 R134, desc[UR60][R134.64] ;  /* 0x0000003c86867981 */ /* 0x000164000c1e1500 */
[----:B0-----:R-:W-:Y:S01]  /*0f60*/  IMAD R9, R3, 0x45, RZ ;  /* 0x0000004503097824 */ /* 0x001fe200078e02ff */
[----:B------:R-:W-:Y:S01]  /*0f70*/  IADD3 R8, P0, R128, R120, RZ ;  /* 0x0000007880087210 */ /* 0x000fe20007f1e0ff */
[----:B------:R-:W0:Y:S01]  /*0f80*/  LDC R184, c[0x0][0x248] ;  /* 0x00009200ffb87b82 */ /* 0x000e220000000800 */
[-C--:B------:R-:W-:Y:S01]  /*0f90*/  LEA.HI.X.SX32 R13, R31, R121.reuse, 0x1, P1 ;  /* 0x000000791f0d7211 */ /* 0x080fe200008f0eff */
[----:B------:R1:W5:Y:S01]  /*0fa0*/  LDG.E.U16 R42, desc[UR60][R6.64] ;  /* 0x0000003c062a7981 */ /* 0x000362000c1e1500 */
[----:B------:R-:W-:Y:S01]  /*0fb0*/  LEA.HI.X.SX32 R9, R9, R121, 0x1, P0 ;  /* 0x0000007909097211 */ /* 0x000fe200000f0eff */
[----:B------:R-:W-:-:S02]  /*0fc0*/  IMAD R15, R3, 0x4d, RZ ;  /* 0x0000004d030f7824 */ /* 0x000fc400078e02ff */
[----:B------:R1:W5:Y:S01]  /*0fd0*/  LDG.E.U16 R56, desc[UR60][R16.64] ;  /* 0x0000003c10387981 */ /* 0x000362000c1e1500 */
[----:B------:R-:W-:Y:S01]  /*0fe0*/  IMAD R135, R3, 0xca, RZ ;  /* 0x000000ca03877824 */ /* 0x000fe200078e02ff */
[----:B------:R-:W0:Y:S02]  /*0ff0*/  LDC R189, c[0x0][0x248] ;  /* 0x00009200ffbd7b82 */ /* 0x000e240000000800 */
[----:B------:R1:W5:Y:S02]  /*1000*/  LDG.E.U16 R96, desc[UR60][R12.64] ;  /* 0x0000003c0c607981 */ /* 0x000364000c1e1500 */
[-C--:B-1----:R-:W-:Y:S02]  /*1010*/  IADD3 R6, P0, R123, R120.reuse, RZ ;  /* 0x000000787b067210 */ /* 0x082fe40007f1e0ff */
[----:B------:R1:W5:Y:S01]  /*1020*/  LDG.E.U16 R37, desc[UR60][R8.64] ;  /* 0x0000003c08257981 */ /* 0x000362000c1e1500 */
[----:B------:R-:W-:Y:S01]  /*1030*/  IMAD R17, R3, 0x55, RZ ;  /* 0x0000005503117824 */ /* 0x000fe200078e02ff */
[-C--:B------:R-:W-:Y:S01]  /*1040*/  LEA.HI.X.SX32 R7, R15, R121.reuse, 0x1, P0 ;  /* 0x000000790f077211 */ /* 0x080fe200000f0eff */
[----:B------:R-:W-:Y:S01]  /*1050*/  IMAD R109, R3, 0xe8, RZ ;  /* 0x000000e8036d7824 */ /* 0x000fe200078e02ff */
[-C--:B------:R-:W-:Y:S01]  /*1060*/  IADD3 R16, P0, R135, R120.reuse, RZ ;  /* 0x0000007887107210 */ /* 0x080fe20007f1e0ff */
[----:B------:R-:W-:Y:S01]  /*1070*/  IMAD R133, R3, 0xda, RZ ;  /* 0x000000da03857824 */ /* 0x000fe200078e02ff */
[-C--:B------:R-:W-:Y:S01]  /*1080*/  IADD3 R12, P1, R129, R120.reuse, RZ ;  /* 0x00000078810c7210 */ /* 0x080fe20007f3e0ff */
[C---:B------:R-:W-:Y:S01]  /*1090*/  IMAD R173, R3.reuse, 0x84, RZ ;  /* 0x0000008403ad7824 */ /* 0x040fe200078e02ff */
[----:B------:R4:W5:Y:S01]  /*10a0*/  LDG.E.U16 R36, desc[UR60][R6.64] ;  /* 0x0000003c06247981 */ /* 0x000962000c1e1500 */
[----:B-1----:R-:W-:Y:S01]  /*10b0*/  IMAD R9, R3, 0x65, RZ ;  /* 0x0000006503097824 */ /* 0x002fe200078e02ff */
        /* <DEDUP_REMOVED lines=9> */
[----:B----4-:R-:W-:Y:S01]  /*1150*/  IMAD R7, R3, 0x25, RZ ;  /* 0x0000002503077824 */ /* 0x010fe200078e02ff */
[-C--:B------:R-:W-:Y:S01]  /*1160*/  LEA.HI.X.SX32 R39, R9, R121.reuse, 0x1, P0 ;  /* 0x0000007909277211 */ /* 0x080fe200000f0eff */
[----:B------:R-:W-:Y:S01]  /*1170*/  IMAD R33, R3, 0x5d, RZ ;  /* 0x0000005d03217824 */ /* 0x000fe200078e02ff */
[-C--:B------:R-:W-:Y:S01]  /*1180*/  IADD3 R8, P1, R173, R120.reuse, RZ ;  /* 0x00000078ad087210 */ /* 0x080fe20007f3e0ff */
[----:B------:R-:W-:Y:S01]  /*1190*/  IMAD R127, R3, 0xea, RZ ;  /* 0x000000ea037f7824 */ /* 0x000fe200078e02ff */
[-C--:B------:R-:W-:Y:S01]  /*11a0*/  IADD3 R6, P0, R45, R120.reuse, RZ ;  /* 0x000000782d067210 */ /* 0x080fe20007f1e0ff */
[----:B------:R-:W4:Y:S01]  /*11b0*/  LDG.E.U16 R54, desc[UR60][R54.64] ;  /* 0x0000003c36367981 */ /* 0x000f22000c1e1500 */
[-C--:B------:R-:W-:Y:S01]  /*11c0*/  IADD3 R14, P2, R126, R120.reuse, RZ ;  /* 0x000000787e0e7210 */ /* 0x080fe20007f5e0ff */
[----:B------:R-:W-:Y:S01]  /*11d0*/  IMAD R49, R3, 0x5a, RZ ;  /* 0x0000005a03317824 */ /* 0x000fe200078e02ff */
[-C--:B------:R-:W-:Y:S01]  /*11e0*/  LEA.HI.X.SX32 R9, R41, R121.reuse, 0x1, P1 ;  /* 0x0000007929097211 */ /* 0x080fe200008f0eff */
[----:B------:R1:W4:Y:S01]  /*11f0*/  LDG.E.U16 R35, desc[UR60][R12.64] ;  /* 0x0000003c0c237981 */ /* 0x000322000c1e1500 */
[-C--:B------:R-:W-:Y:S01]  /*1200*/  LEA.HI.X.SX32 R7, R7, R121.reuse, 0x1, P0 ;  /* 0x0000007907077211 */ /* 0x080fe200000f0eff */
[----:B------:R-:W-:Y:S01]  /*1210*/  IMAD R180, R3, 0xb4, RZ ;  /* 0x000000b403b47824 */ /* 0x000fe200078e02ff */
[----:B------:R-:W-:Y:S01]  /*1220*/  LEA.HI.X.SX32 R15, R33, R121, 0x1, P2 ;  /* 0x00000079210f7211 */ /* 0x000fe200010f0eff */
[----:B------:R-:W-:Y:S01]  /*1230*/  IMAD R179, R3, 0xa4, RZ ;  /* 0x000000a403b37824 */ /* 0x000fe200078e02ff */
[----:B------:R0:W4:Y:S01]  /*1240*/  LDG.E.U16 R33, desc[UR60][R16.64] ;  /* 0x0000003c10217981 */ /* 0x000122000c1e1500 */
[----:B------:R-:W3:Y:S03]  /*1250*/  LDC R183, c[0x0][0x248] ;  /* 0x00009200ffb77b82 */ /* 0x000ee60000000800 */
[----:B------:R0:W4:Y:S01]  /*1260*/  LDG.E.U16 R55, desc[UR60][R30.64] ;  /* 0x0000003c1e377981 */ /* 0x000122000c1e1500 */
[----:B-1----:R-:W-:-:S03]  /*1270*/  IADD3 R12, P0, R171, R120, RZ ;  /* 0x00000078ab0c7210 */ /* 0x002fc60007f1e0ff */
[----:B------:R1:W4:Y:S01]  /*1280*/  LDG.E.U16 R92, desc[UR60][R8.64] ;  /* 0x0000003c085c7981 */ /* 0x000322000c1e1500 */
[-C--:B------:R-:W-:Y:S01]  /*1290*/  LEA.HI.X.SX32 R13, R45, R121.reuse, 0x1, P0 ;  /* 0x000000792d0d7211 */ /* 0x080fe200000f0eff */
[C---:B0-----:R-:W-:Y:S01]  /*12a0*/  IMAD R17, R3.reuse, 0x2d, RZ ;  /* 0x0000002d03117824 */ /* 0x041fe200078e02ff */
[----:B------:R-:W0:Y:S01]  /*12b0*/  LDC R186, c[0x0][0x248] ;  /* 0x00009200ffba7b82 */ /* 0x000e220000000800 */
[----:B------:R1:W4:Y:S01]  /*12c0*/  LDG.E.U16 R34, desc[UR60][R14.64] ;  /* 0x0000003c0e227981 */ /* 0x000322000c1e1500 */
[----:B------:R-:W-:Y:S01]  /*12d0*/  IMAD R31, R3, 0x75, RZ ;  /* 0x00000075031f7824 */ /* 0x000fe200078e02ff */
[-C--:B------:R-:W-:Y:S01]  /*12e0*/  IADD3 R30, P2, R127, R120.reuse, RZ ;  /* 0x000000787f1e7210 */ /* 0x080fe20007f5e0ff */
[----:B------:R-:W-:Y:S01]  /*12f0*/  IMAD R45, R3, 0x6a, RZ ;  /* 0x0000006a032d7824 */ /* 0x000fe200078e02ff */
[----:B------:R1:W4:Y:S02]  /*1300*/  LDG.E.U16 R41, desc[UR60][R6.64] ;  /* 0x0000003c06297981 */ /* 0x000324000c1e1500 */
[-C--:B-1----:R-:W-:Y:S01]  /*1310*/  IADD3 R8, P0, R49, R120.reuse, RZ ;  /* 0x0000007831087210 */ /* 0x082fe20007f1e0ff */
[----:B------:R-:W1:Y:S01]  /*1320*/  LDC R194, c[0x0][0x248] ;  /* 0x00009200ffc27b82 */ /* 0x000e620000000800 */
[----:B------:R-:W-:Y:S01]  /*1330*/  LEA.HI.X.SX32 R31, R31, R121, 0x1, P2 ;  /* 0x000000791f1f7211 */ /* 0x000fe200010f0eff */
[----:B------:R-:W-:Y:S01]  /*1340*/  IMAD R181, R3, 0xc4, RZ ;  /* 0x000000c403b57824 */ /* 0x000fe200078e02ff */
[-C--:B------:R-:W-:Y:S01]  /*1350*/  IADD3 R16, P2, R180, R120.reuse, RZ ;  /* 0x00000078b4107210 */ /* 0x080fe20007f5e0ff */
[----:B------:R0:W4:Y:S01]  /*1360*/  LDG.E.U16 R32, desc[UR60][R38.64] ;  /* 0x0000003c26207981 */ /* 0x000122000c1e1500 */
[----:B------:R-:W-:-:S02]  /*1370*/  IADD3 R14, P1, R179, R120, RZ ;  /* 0x00000078b30e7210 */ /* 0x000fc40007f3e0ff */
[-C--:B------:R-:W-:Y:S01]  /*1380*/  LEA.HI.X.SX32 R9, R17, R121.reuse, 0x1, P0 ;  /* 0x0000007911097211 */ /* 0x080fe200000f0eff */
[----:B------:R-:W-:Y:S01]  /*1390*/  IMAD R7, R3, 0x35, RZ ;  /* 0x0000003503077824 */ /* 0x000fe200078e02ff */
[-C--:B------:R-:W-:Y:S01]  /*13a0*/  LEA.HI.X.SX32 R17, R49, R121.reuse, 0x1, P2 ;  /* 0x0000007931117211 */ /* 0x080fe200010f0eff */
[----:B------:R-:W-:Y:S01]  /*13b0*/  IMAD R49, R3, 0x7a, RZ ;  /* 0x0000007a03317824 */ /* 0x000fe200078e02ff */
[-C--:B------:R-:W-:Y:S01]  /*13c0*/  LEA.HI.X.SX32 R15, R47, R121.reuse, 0x1, P1 ;  /* 0x000000792f0f7211 */ /* 0x080fe200008f0eff */
[----:B------:R-:W-:Y:S01]  /*13d0*/  IMAD R182, R3, 0xd4, RZ ;  /* 0x000000d403b67824 */ /* 0x000fe200078e02ff */
[-C--:B------:R-:W-:Y:S01]  /*13e0*/  IADD3 R6, P0, R45, R120.reuse, RZ ;  /* 0x000000782d067210 */ /* 0x080fe20007f1e0ff */
[----:B------:R-:W-:Y:S01]  /*13f0*/  IMAD R190, R3, 0xe4, RZ ;  /* 0x000000e403be7824 */ /* 0x000fe200078e02ff */
[-C--:B0-----:R-:W-:Y:S01]  /*1400*/  IADD3 R38, P1, R181, R120.reuse, RZ ;  /* 0x00000078b5267210 */ /* 0x081fe20007f3e0ff */
[----:B------:R0:W4:Y:S01]  /*1410*/  LDG.E.U16 R40, desc[UR60][R8.64] ;  /* 0x0000003c08287981 */ /* 0x000122000c1e1500 */
[-C--:B------:R-:W-:Y:S01]  /*1420*/  LEA.HI.X.SX32 R7, R7, R121.reuse, 0x1, P0 ;  /* 0x0000007907077211 */ /* 0x080fe200000f0eff */
[----:B------:R-:W1:Y:S01]  /*1430*/  LDC R193, c[0x0][0x248] ;  /* 0x00009200ffc17b82 */ /* 0x000e620000000800 */
[----:B------:R-:W-:Y:S01]  /*1440*/  LEA.HI.X.SX32 R39, R65, R121, 0x1, P1 ;  /* 0x0000007941277211 */ /* 0x000fe200008f0eff */
[----:B------:R0:W4:Y:S01]  /*1450*/  LDG.E.U16 R91, desc[UR60][R12.64] ;  /* 0x0000003c0c5b7981 */ /* 0x000122000c1e1500 */
[----:B------:R-:W-:Y:S01]  /*1460*/  IADD3 R44, P2, R190, R120, RZ ;  /* 0x00000078be2c7210 */ /* 0x000fe20007f5e0ff */
[----:B------:R-:W-:-:S02]  /*1470*/  IMAD R188, R3, 0xf4, RZ ;  /* 0x000000f403bc7824 */ /* 0x000fc400078e02ff */
[----:B------:R2:W5:Y:S01]  /*1480*/  LDG.E.U16 R138, desc[UR60][R138.64] ;  /* 0x0000003c8a8a7981 */ /* 0x000562000c1e1500 */
[----:B0-----:R-:W-:Y:S01]  /*1490*/  IMAD R9, R3, 0x3d, RZ ;  /* 0x0000003d03097824 */ /* 0x001fe200078e02ff */
[----:B------:R-:W0:Y:S02]  /*14a0*/  LDC R196, c[0x0][0x248] ;  /* 0x00009200ffc47b82 */ /* 0x000e240000000800 */
[----:B------:R2:W4:Y:S01]  /*14b0*/  LDG.E.U16 R88, desc[UR60][R14.64] ;  /* 0x0000003c0e587981 */ /* 0x000522000c1e1500 */
[----:B------:R-:W-:Y:S01]  /*14c0*/  IADD3 R12, P0, R49, R120, RZ ;  /* 0x00000078310c7210 */ /* 0x000fe20007f1e0ff */
[C---:B------:R-:W-:Y:S02]  /*14d0*/  IMAD R47, R3.reuse, 0x16, RZ ;  /* 0x00000016032f7824 */ /* 0x040fe400078e02ff */
[----:B------:R-:W4:Y:S01]  /*14e0*/  LDG.E.U16 R89, desc[UR60][R38.64] ;  /* 0x0000003c26597981 */ /* 0x000f22000c1e1500 */
[----:B--2---:R-:W-:Y:S01]  /*14f0*/  IMAD R139, R3, 0xfa, RZ ;  /* 0x000000fa038b7824 */ /* 0x004fe200078e02ff */
[----:B------:R-:W-:-:S02]  /*1500*/  LEA.HI.X.SX32 R13, R9, R121, 0x1, P0 ;  /* 0x00000079090d7211 */ /* 0x000fc400000f0eff */
[----:B------:R2:W4:Y:S01]  /*1510*/  LDG.E.U16 R90, desc[UR60][R16.64] ;  /* 0x0000003c105a7981 */ /* 0x000522000c1e1500 */
[----:B------:R-:W0:Y:S01]  /*1520*/  LDC R198, c[0x0][0x248] ;  /* 0x00009200ffc67b82 */ /* 0x000e220000000800 */
[-C--:B------:R-:W-:Y:S01]  /*1530*/  IADD3 R14, P1, R182, R120.reuse, RZ ;  /* 0x00000078b60e7210 */ /* 0x080fe20007f3e0ff */
[----:B------:R-:W-:Y:S01]  /*1540*/  IMAD R9, R3, 0x7d, RZ ;  /* 0x0000007d03097824 */ /* 0x000fe200078e02ff */
[----:B------:R2:W4:Y:S02]  /*1550*/  LDG.E.U16 R144, desc[UR60][R144.64] ;  /* 0x0000003c90907981 */ /* 0x000524000c1e1500 */
[-C--:B------:R-:W-:Y:S02]  /*1560*/  LEA.HI.X.SX32 R15, R45, R121.reuse, 0x1, P1 ;  /* 0x000000792d0f7211 */ /* 0x080fe400008f0eff */
[-C--:B------:R-:W-:Y:S01]  /*1570*/  LEA.HI.X.SX32 R45, R5, R121.reuse, 0x1, P2 ;  /* 0x00000079052d7211 */ /* 0x080fe200010f0eff */
[----:B------:R2:W4:Y:S01]  /*1580*/  LDG.E.U16 R39, desc[UR60][R6.64] ;  /* 0x0000003c06277981 */ /* 0x000522000c1e1500 */
[----:B------:R-:W-:Y:S01]  /*1590*/  IADD3 R8, P1, R139, R120, RZ ;  /* 0x000000788b087210 */ /* 0x000fe20007f3e0ff */
[----:B--2---:R-:W-:Y:S01]  /*15a0*/  IMAD R17, R3, 0x6, RZ ;  /* 0x0000000603117824 */ /* 0x004fe200078e02ff */
[----:B------:R-:W2:Y:S01]  /*15b0*/  LDC R202, c[0x0][0x248] ;  /* 0x00009200ffca7b82 */ /* 0x000ea20000000800 */
[----:B------:R1:W4:Y:S01]  /*15c0*/  LDG.E.U16 R38, desc[UR60][R12.64] ;  /* 0x0000003c0c267981 */ /* 0x000322000c1e1500 */
[----:B------:R-:W-:Y:S01]  /*15d0*/  LEA.HI.X.SX32 R9, R9, R121, 0x1, P1 ;  /* 0x0000007909097211 */ /* 0x000fe200008f0eff */
[----:B------:R-:W-:-:S02]  /*15e0*/  IMAD R215, R3, 0x56, RZ ;  /* 0x0000005603d77824 */ /* 0x000fc400078e02ff */
[----:B------:R-:W-:Y:S01]  /*15f0*/  IMAD R145, R3, 0x36, RZ ;  /* 0x0000003603917824 */ /* 0x000fe200078e02ff */
[----:B------:R-:W4:Y:S01]  /*1600*/  LDG.E.U16 R31, desc[UR60][R30.64] ;  /* 0x0000003c1e1f7981 */ /* 0x000f22000c1e1500 */
[-C--:B------:R-:W-:Y:S01]  /*1610*/  IADD3 R6, P2, R188, R120.reuse, RZ ;  /* 0x00000078bc067210 */ /* 0x080fe20007f5e0ff */
[----:B------:R-:W2:Y:S01]  /*1620*/  LDC R192, c[0x0][0x248] ;  /* 0x00009200ffc07b82 */ /* 0x000ea20000000800 */
[-C--:B------:R-:W-:Y:S01]  /*1630*/  IADD3 R158, P1, R47, R120.reuse, RZ ;  /* 0x000000782f9e7210 */ /* 0x080fe20007f3e0ff */
[----:B------:R-:W-:Y:S01]  /*1640*/  IMAD R205, R3, 0x46, RZ ;  /* 0x0000004603cd7824 */ /* 0x000fe200078e02ff */
[----:B------:R-:W-:Y:S01]  /*1650*/  LEA.HI.X.SX32 R7, R49, R121, 0x1, P2 ;  /* 0x0000007931077211 */ /* 0x000fe200010f0eff */
[C---:B-1----:R-:W-:Y:S01]  /*1660*/  IMAD R13, R3.reuse, 0xb, RZ ;  /* 0x0000000b030d7824 */ /* 0x042fe200078e02ff */
[C---:B------:R-:W-:Y:S01]  /*1670*/  LEA R5, R3.reuse, R3, 0x1 ;  /* 0x0000000303057211 */ /* 0x040fe200078e08ff */
[----:B------:R-:W-:Y:S01]  /*1680*/  IMAD R49, R3, 0x26, RZ ;  /* 0x0000002603317824 */ /* 0x000fe200078e02ff */
[-C--:B------:R-:W-:Y:S01]  /*1690*/  IADD3 R4, P0, R17, R120.reuse, RZ ;  /* 0x0000007811047210 */ /* 0x080fe20007f1e0ff */
[----:B------:R1:W4:Y:S01]  /*16a0*/  LDG.E.U16 R30, desc[UR60][R8.64] ;  /* 0x0000003c081e7981 */ /* 0x000322000c1e1500 */
[-C--:B------:R-:W-:Y:S01]  /*16b0*/  LEA.HI.X.SX32 R159, R13, R121.reuse, 0x1, P1 ;  /* 0x000000790d9f7211 */ /* 0x080fe200008f0eff */
[----:B------:R-:W-:Y:S01]  /*16c0*/  IMAD R13, R3, 0x13, RZ ;  /* 0x00000013030d7824 */ /* 0x000fe200078e02ff */
[-C--:B------:R-:W-:Y:S01]  /*16d0*/  LEA.HI.X.SX32 R5, R5, R121.reuse, 0x1, P0 ;  /* 0x0000007905057211 */ /* 0x080fe200000f0eff */
[----:B------:R-:W4:Y:S01]  /*16e0*/  LDG.E.U16 R86, desc[UR60][R86.64] ;  /* 0x0000003c56567981 */ /* 0x000f22000c1e1500 */
[-C--:B------:R-:W-:Y:S01]  /*16f0*/  IADD3 R146, P0, R49, R120.reuse, RZ ;  /* 0x0000007831927210 */ /* 0x080fe20007f1e0ff */
[----:B------:R-:W-:Y:S01]  /*1700*/  IMAD R213, R3, 0x66, RZ ;  /* 0x0000006603d57824 */ /* 0x000fe200078e02ff */
[----:B------:R-:W2:Y:S01]  /*1710*/  LDC R200, c[0x0][0x248] ;  /* 0x00009200ffc87b82 */ /* 0x000ea20000000800 */
[----:B------:R3:W4:Y:S01]  /*1720*/  LDG.E.U16 R65, desc[UR60][R14.64] ;  /* 0x0000003c0e417981 */ /* 0x000722000c1e1500 */
[----:B------:R-:W-:Y:S01]  /*1730*/  LEA.HI.X.SX32 R147, R13, R121, 0x1, P0 ;  /* 0x000000790d937211 */ /* 0x000fe200000f0eff */
[----:B-1----:R-:W-:Y:S01]  /*1740*/  IMAD R9, R3, 0x2b, RZ ;  /* 0x0000002b03097824 */ /* 0x002fe200078e02ff */
[----:B------:R-:W-:Y:S01]  /*1750*/  IADD3 R12, P0, R215, R120, RZ ;  /* 0x00000078d70c7210 */ /* 0x000fe20007f1e0ff */
[----:B------:R1:W4:Y:S03]  /*1760*/  LDG.E.U16 R85, desc[UR60][R6.64] ;  /* 0x0000003c06557981 */ /* 0x000326000c1e1500 */
[----:B------:R-:W2:Y:S01]  /*1770*/  LDC R206, c[0x0][0x248] ;  /* 0x00009200ffce7b82 */ /* 0x000ea20000000800 */
[----:B------:R0:W4:Y:S01]  /*1780*/  LDG.E.U16 R87, desc[UR60][R44.64] ;  /* 0x0000003c2c577981 */ /* 0x000122000c1e1500 */
[----:B---3--:R-:W-:-:S03]  /*1790*/  IMAD R15, R3, 0x1b, RZ ;  /* 0x0000001b030f7824 */ /* 0x008fc600078e02ff */
[----:B------:R3:W4:Y:S01]  /*17a0*/  LDG.E.U16 R172, desc[UR60][R4.64] ;  /* 0x0000003c04ac7981 */ /* 0x000722000c1e1500 */
[-C--:B-1----:R-:W-:Y:S01]  /*17b0*/  IADD3 R6, P1, R145, R120.reuse, RZ ;  /* 0x0000007891067210 */ /* 0x082fe20007f3e0ff */
[C---:B------:R-:W-:Y:S02]  /*17c0*/  IMAD R211, R3.reuse, 0x76, RZ ;  /* 0x0000007603d37824 */ /* 0x040fe400078e02ff */
[----:B------:R1:W4:Y:S01]  /*17d0*/  LDG.E.U16 R148, desc[UR60][R148.64] ;  /* 0x0000003c94947981 */ /* 0x000322000c1e1500 */
[----:B------:R-:W2:Y:S01]  /*17e0*/  LDC R208, c[0x0][0x248] ;  /* 0x00009200ffd07b82 */ /* 0x000ea20000000800 */
[----:B0-----:R-:W-:Y:S01]  /*17f0*/  IMAD R45, R3, 0x23, RZ ;  /* 0x00000023032d7824 */ /* 0x001fe200078e02ff */
[-C--:B------:R-:W-:Y:S01]  /*1800*/  LEA.HI.X.SX32 R13, R9, R121.reuse, 0x1, P0 ;  /* 0x00000079090d7211 */ /* 0x080fe200000f0eff */
[----:B------:R-:W-:Y:S01]  /*1810*/  IMAD R230, R3, 0x96, RZ ;  /* 0x0000009603e67824 */ /* 0x000fe200078e02ff */
[----:B------:R-:W4:Y:S01]  /*1820*/  LDG.E.U16 R150, desc[UR60][R150.64] ;  /* 0x0000003c96967981 */ /* 0x000f22000c1e1500 */
[-C--:B---3--:R-:W-:Y:S01]  /*1830*/  IADD3 R4, P2, R205, R120.reuse, RZ ;  /* 0x00000078cd047210 */ /* 0x088fe20007f5e0ff */
[----:B------:R-:W-:Y:S01]  /*1840*/  IMAD R9, R3, 0x33, RZ ;  /* 0x0000003303097824 */ /* 0x000fe200078e02ff */
[-C--:B------:R-:W-:Y:S01]  /*1850*/  LEA.HI.X.SX32 R7, R15, R121.reuse, 0x1, P1 ;  /* 0x000000790f077211 */ /* 0x080fe200008f0eff */
[----:B------:R-:W-:Y:S01]  /*1860*/  IMAD R232, R3, 0x86, RZ ;  /* 0x0000008603e87824 */ /* 0x000fe200078e02ff */
[-C--:B------:R-:W-:Y:S01]  /*1870*/  LEA.HI.X.SX32 R5, R45, R121.reuse, 0x1, P2 ;  /* 0x000000792d057211 */ /* 0x080fe200010f0eff */
[----:B------:R0:W3:Y:S01]  /*1880*/  LDG.E.U16 R74, desc[UR60][R12.64] ;  /* 0x0000003c0c4a7981 */ /* 0x0000e2000c1e1500 */
[----:B------:R-:W-:Y:S01]  /*1890*/  IADD3 R8, P0, R213, R120, RZ ;  /* 0x00000078d5087210 */ /* 0x000fe20007f1e0ff */
[----:B------:R-:W-:Y:S01]  /*18a0*/  IMAD R15, R3, 0x3b, RZ ;  /* 0x0000003b030f7824 */ /* 0x000fe200078e02ff */
[----:B-1----:R-:W1:Y:S01]  /*18b0*/  LDC R149, c[0x0][0x248] ;  /* 0x00009200ff957b82 */ /* 0x002e620000000800 */
[----:B------:R0:W3:Y:S01]  /*18c0*/  LDG.E.U16 R132, desc[UR60][R6.64] ;  /* 0x0000003c06847981 */ /* 0x0000e2000c1e1500 */
[----:B------:R-:W-:Y:S01]  /*18d0*/  LEA.HI.X.SX32 R9, R9, R121, 0x1, P0 ;  /* 0x0000007909097211 */ /* 0x000fe200000f0eff */
[----:B------:R-:W-:-:S02]  /*18e0*/  IMAD R45, R3, 0x43, RZ ;  /* 0x00000043032d7824 */ /* 0x000fc400078e02ff */
[----:B------:R0:W3:Y:S02]  /*18f0*/  LDG.E.U16 R75, desc[UR60][R4.64] ;  /* 0x0000003c044b7981 */ /* 0x0000e4000c1e1500 */
[C---:B0-----:R-:W-:Y:S01]  /*1900*/  IMAD R13, R3.reuse, 0x4b, RZ ;  /* 0x0000004b030d7824 */ /* 0x041fe200078e02ff */
[-C--:B------:R-:W-:Y:S01]  /*1910*/  IADD3 R12, P0, R230, R120.reuse, RZ ;  /* 0x00000078e60c7210 */ /* 0x080fe20007f1e0ff */
[----:B------:R-:W-:Y:S01]  /*1920*/  IMAD R228, R3, 0xa6, RZ ;  /* 0x000000a603e47824 */ /* 0x000fe200078e02ff */
[----:B------:R0:W3:Y:S01]  /*1930*/  LDG.E.U16 R73, desc[UR60][R8.64] ;  /* 0x0000003c08497981 */ /* 0x0000e2000c1e1500 */
[-C--:B------:R-:W-:Y:S01]  /*1940*/  IADD3 R6, P1, R211, R120.reuse, RZ ;  /* 0x00000078d3067210 */ /* 0x080fe20007f3e0ff */
[C---:B------:R-:W-:Y:S01]  /*1950*/  IMAD R226, R3.reuse, 0xb6, RZ ;  /* 0x000000b603e27824 */ /* 0x040fe200078e02ff */
[----:B------:R-:W2:Y:S01]  /*1960*/  LDC R151, c[0x0][0x248] ;  /* 0x00009200ff977b82 */ /* 0x000ea20000000800 */
[C---:B------:R-:W-:Y:S01]  /*1970*/  IMAD R224, R3.reuse, 0xc6, RZ ;  /* 0x000000c603e07824 */ /* 0x040fe200078e02ff */
[-C--:B------:R-:W-:Y:S01]  /*1980*/  IADD3 R4, P2, R232, R120.reuse, RZ ;  /* 0x00000078e8047210 */ /* 0x080fe20007f5e0ff */
[----:B------:R-:W-:Y:S01]  /*1990*/  IMAD R222, R3, 0xd6, RZ ;  /* 0x000000d603de7824 */ /* 0x000fe200078e02ff */
[-C--:B------:R-:W-:Y:S01]  /*19a0*/  LEA.HI.X.SX32 R7, R15, R121.reuse, 0x1, P1 ;  /* 0x000000790f077211 */ /* 0x080fe200008f0eff */
[----:B------:R-:W-:Y:S01]  /*19b0*/  IMAD R15, R3, 0x53, RZ ;  /* 0x00000053030f7824 */ /* 0x000fe200078e02ff */
[-C--:B------:R-:W-:Y:S01]  /*19c0*/  LEA.HI.X.SX32 R13, R13, R121.reuse, 0x1, P0 ;  /* 0x000000790d0d7211 */ /* 0x080fe200000f0eff */
[----:B------:R-:W-:Y:S01]  /*19d0*/  IMAD R67, R3, 0x63, RZ ;  /* 0x0000006303437824 */ /* 0x000fe200078e02ff */
[-C--:B------:R-:W-:Y:S01]  /*19e0*/  LEA.HI.X.SX32 R5, R45, R121.reuse, 0x1, P2 ;  /* 0x000000792d057211 */ /* 0x080fe200010f0eff */
[----:B------:R0:W3:Y:S02]  /*19f0*/  LDG.E.U16 R72, desc[UR60][R6.64] ;  /* 0x0000003c06487981 */ /* 0x0000e4000c1e1500 */
[-C--:B0-----:R-:W-:Y:S01]  /*1a00*/  IADD3 R8, P0, R228, R120.reuse, RZ ;  /* 0x00000078e4087210 */ /* 0x081fe20007f1e0ff */
[----:B------:R-:W-:Y:S01]  /*1a10*/  IMAD R45, R3, 0x5b, RZ ;  /* 0x0000005b032d7824 */ /* 0x000fe200078e02ff */
[----:B------:R-:W0:Y:S01]  /*1a20*/  LDC R204, c[0x0][0x248] ;  /* 0x00009200ffcc7b82 */ /* 0x000e220000000800 */
[----:B------:R1:W3:Y:S01]  /*1a30*/  LDG.E.U16 R70, desc[UR60][R12.64] ;  /* 0x0000003c0c467981 */ /* 0x0002e2000c1e1500 */
[----:B------:R-:W-:Y:S01]  /*1a40*/  LEA.HI.X.SX32 R9, R15, R121, 0x1, P0 ;  /* 0x000000790f097211 */ /* 0x000fe200000f0eff */
[C---:B------:R-:W-:Y:S01]  /*1a50*/  IMAD R220, R3.reuse, 0xe6, RZ ;  /* 0x000000e603dc7824 */ /* 0x040fe200078e02ff */
[-C--:B------:R-:W-:Y:S01]  /*1a60*/  IADD3 R44, P0, R222, R120.reuse, RZ ;  /* 0x00000078de2c7210 */ /* 0x080fe20007f1e0ff */
[----:B------:R1:W3:Y:S01]  /*1a70*/  LDG.E.U16 R71, desc[UR60][R4.64] ;  /* 0x0000003c04477981 */ /* 0x0002e2000c1e1500 */
[----:B------:R-:W-:Y:S01]  /*1a80*/  IADD3 R6, P1, R226, R120, RZ ;  /* 0x00000078e2067210 */ /* 0x000fe20007f3e0ff */
[----:B------:R-:W-:-:S02]  /*1a90*/  IMAD R218, R3, 0xf6, RZ ;  /* 0x000000f603da7824 */ /* 0x000fc400078e02ff */
[----:B------:R-:W3:Y:S01]  /*1aa0*/  LDG.E.U16 R146, desc[UR60][R146.64] ;  /* 0x0000003c92927981 */ /* 0x000ee2000c1e1500 */
[----:B------:R-:W0:Y:S01]  /*1ab0*/  LDC R210, c[0x0][0x248] ;  /* 0x00009200ffd27b82 */ /* 0x000e220000000800 */
[----:B-1----:R-:W-:Y:S01]  /*1ac0*/  IMAD R13, R3, 0x6b, RZ ;  /* 0x0000006b030d7824 */ /* 0x002fe200078e02ff */
[-C--:B------:R-:W-:Y:S01]  /*1ad0*/  LEA.HI.X.SX32 R7, R45, R121.reuse, 0x1, P1 ;  /* 0x000000792d077211 */ /* 0x080fe200008f0eff */
[----:B------:R-:W-:Y:S01]  /*1ae0*/  IMAD R141, R3, 0x7b, RZ ;  /* 0x0000007b038d7824 */ /* 0x000fe200078e02ff */
[----:B------:R-:W3:Y:S01]  /*1af0*/  LDG.E.U16 R154, desc[UR60][R154.64] ;  /* 0x0000003c9a9a7981 */ /* 0x000ee2000c1e1500 */
[-C--:B------:R-:W-:Y:S02]  /*1b00*/  IADD3 R4, P2, R224, R120.reuse, RZ ;  /* 0x00000078e0047210 */ /* 0x080fe40007f5e0ff */
[-C--:B------:R-:W-:Y:S01]  /*1b10*/  LEA.HI.X.SX32 R45, R13, R121.reuse, 0x1, P0 ;  /* 0x000000790d2d7211 */ /* 0x080fe200000f0eff */
[----:B------:R-:W-:Y:S01]  /*1b20*/  IMAD R13, R3, 0x73, RZ ;  /* 0x00000073030d7824 */ /* 0x000fe200078e02ff */
[----:B------:R-:W-:Y:S01]  /*1b30*/  LEA.HI.X.SX32 R5, R67, R121, 0x1, P2 ;  /* 0x0000007943057211 */ /* 0x000fe200010f0eff */
[----:B------:R-:W-:Y:S01]  /*1b40*/  IMAD R15, R3, 0xc, RZ ;  /* 0x0000000c030f7824 */ /* 0x000fe200078e02ff */
[----:B------:R1:W3:Y:S01]  /*1b50*/  LDG.E.U16 R67, desc[UR60][R8.64] ;  /* 0x0000003c08437981 */ /* 0x0002e2000c1e1500 */
[----:B------:R-:W2:Y:S03]  /*1b60*/  LDC R12, c[0x0][0x248] ;  /* 0x00009200ff0c7b82 */ /* 0x000ea60000000800 */
[----:B------:R1:W3:Y:S04]  /*1b70*/  LDG.E.U16 R68, desc[UR60][R4.64] ;  /* 0x0000003c04447981 */ /* 0x0002e8000c1e1500 */
[----:B------:R1:W3:Y:S01]  /*1b80*/  LDG.E.U16 R69, desc[UR60][R6.64] ;  /* 0x0000003c06457981 */ /* 0x0002e2000c1e1500 */
[----:B------:R-:W0:Y:S01]  /*1b90*/  LDC R212, c[0x0][0x248] ;  /* 0x00009200ffd47b82 */ /* 0x000e220000000800 */
[----:B-1----:R-:W-:-:S02]  /*1ba0*/  IADD3 R8, P0, R220, R120, RZ ;  /* 0x00000078dc087210 */ /* 0x002fc40007f1e0ff */
[----:B------:R1:W3:Y:S02]  /*1bb0*/  LDG.E.U16 R44, desc[UR60][R44.64] ;  /* 0x0000003c2c2c7981 */ /* 0x0002e4000c1e1500 */
[-C--:B------:R-:W-:Y:S02]  /*1bc0*/  LEA.HI.X.SX32 R9, R13, R121.reuse, 0x1, P0 ;  /* 0x000000790d097211 */ /* 0x080fe400000f0eff */
[C---:B------:R-:W-:Y:S01]  /*1bd0*/  SHF.L.U32 R13, R3.reuse, 0x2, RZ ;  /* 0x00000002030d7819 */ /* 0x040fe200000006ff */
[----:B------:R1:W3:Y:S01]  /*1be0*/  LDG.E.U16 R158, desc[UR60][R158.64] ;  /* 0x0000003c9e9e7981 */ /* 0x0002e2000c1e1500 */
[-C--:B------:R-:W-:Y:S01]  /*1bf0*/  LEA R4, P0, R3, R120.reuse, 0x3 ;  /* 0x0000007803047211 */ /* 0x080fe200078018ff */
[----:B------:R-:W0:Y:S01]  /*1c00*/  LDC R214, c[0x0][0x248] ;  /* 0x00009200ffd67b82 */ /* 0x000e220000000800 */
[-C--:B------:R-:W-:Y:S01]  /*1c10*/  IADD3 R166, P1, R15, R120.reuse, RZ ;  /* 0x000000780fa67210 */ /* 0x080fe20007f3e0ff */
[C---:B------:R-:W-:Y:S01]  /*1c20*/  IMAD R147, R3.reuse, 0xd8, RZ ;  /* 0x000000d803937824 */ /* 0x040fe200078e02ff */
[----:B------:R-:W-:Y:S01]  /*1c30*/  IADD3 R6, P2, R218, R120, RZ ;  /* 0x00000078da067210 */ /* 0x000fe20007f5e0ff */
[----:B-1----:R-:W-:Y:S01]  /*1c40*/  IMAD R45, R3, 0x98, RZ ;  /* 0x00000098032d7824 */ /* 0x002fe200078e02ff */
[-C--:B------:R-:W-:Y:S01]  /*1c50*/  LEA.HI.X.SX32 R5, R13, R121.reuse, 0x1, P0 ;  /* 0x000000790d057211 */ /* 0x080fe200000f0eff */
[----:B------:R-:W-:Y:S01]  /*1c60*/  IMAD R13, R3, 0x2c, RZ ;  /* 0x0000002c030d7824 */ /* 0x000fe200078e02ff */
[-C--:B------:R-:W-:Y:S01]  /*1c70*/  LEA.HI.X.SX32 R167, R17, R121.reuse, 0x1, P1 ;  /* 0x0000007911a77211 */ /* 0x080fe200008f0eff */
[----:B------:R-:W3:Y:S01]  /*1c80*/  LDG.E.U16 R66, desc[UR60][R8.64] ;  /* 0x0000003c08427981 */ /* 0x000ee2000c1e1500 */
[----:B------:R-:W1:Y:S01]  /*1c90*/  LDC R17, c[0x0][0x248] ;  /* 0x00009200ff117b82 */ /* 0x000e620000000800 */
[----:B------:R-:W-:-:S02]  /*1ca0*/  LEA.HI.X.SX32 R7, R141, R121, 0x1, P2 ;  /* 0x000000798d077211 */ /* 0x000fc400010f0eff */
[-C--:B------:R-:W-:Y:S01]  /*1cb0*/  IADD3 R156, P2, R157, R120.reuse, RZ ;  /* 0x000000789d9c7210 */ /* 0x080fe20007f5e0ff */
[----:B------:R2:W3:Y:S01]  /*1cc0*/  LDG.E.U16 R170, desc[UR60][R4.64] ;  /* 0x0000003c04aa7981 */ /* 0x0004e2000c1e1500 */
[-C--:B------:R-:W-:Y:S02]  /*1cd0*/  IADD3 R140, P0, R13, R120.reuse, RZ ;  /* 0x000000780d8c7210 */ /* 0x080fe40007f1e0ff */
[-C--:B------:R-:W-:Y:S01]  /*1ce0*/  LEA.HI.X.SX32 R157, R15, R121.reuse, 0x1, P2 ;  /* 0x000000790f9d7211 */ /* 0x080fe200010f0eff */
[----:B------:R-:W-:Y:S01]  /*1cf0*/  IMAD R15, R3, 0x4c, RZ ;  /* 0x0000004c030f7824 */ /* 0x000fe200078e02ff */
[-C--:B------:R-:W-:Y:S01]  /*1d00*/  IADD3 R50, P2, R51, R120.reuse, RZ ;  /* 0x0000007833327210 */ /* 0x080fe20007f5e0ff */
[----:B------:R2:W3:Y:S01]  /*1d10*/  LDG.E.U16 R64, desc[UR60][R6.64] ;  /* 0x0000003c06407981 */ /* 0x0004e2000c1e1500 */
[-C--:B------:R-:W-:Y:S01]  /*1d20*/  LEA.HI.X.SX32 R141, R47, R121.reuse, 0x1, P0 ;  /* 0x000000792f8d7211 */ /* 0x080fe200000f0eff */
[----:B------:R-:W0:Y:S01]  /*1d30*/  LDC R159, c[0x0][0x248] ;  /* 0x00009200ff9f7b82 */ /* 0x000e220000000800 */
[----:B--2---:R-:W-:Y:S01]  /*1d40*/  IADD3 R4, P0, R45, R120, RZ ;  /* 0x000000782d047210 */ /* 0x004fe20007f1e0ff */
[----:B------:R-:W2:Y:S01]  /*1d50*/  LDG.E.U16 R156, desc[UR60][R156.64] ;  /* 0x0000003c9c9c7981 */ /* 0x000ea2000c1e1500 */
[----:B------:R-:W-:-:S02]  /*1d60*/  LEA.HI.X.SX32 R51, R13, R121, 0x1, P2 ;  /* 0x000000790d337211 */ /* 0x000fc400010f0eff */
[-C--:B------:R-:W-:Y:S01]  /*1d70*/  LEA.HI.X.SX32 R5, R15, R121.reuse, 0x1, P0 ;  /* 0x000000790f057211 */ /* 0x080fe200000f0eff */
[----:B------:R-:W-:Y:S01]  /*1d80*/  IMAD R13, R3, 0x6c, RZ ;  /* 0x0000006c030d7824 */ /* 0x000fe200078e02ff */
[-C--:B------:R-:W-:Y:S01]  /*1d90*/  IADD3 R6, P1, R15, R120.reuse, RZ ;  /* 0x000000780f067210 */ /* 0x080fe20007f3e0ff */
[----:B------:R-:W2:Y:S01]  /*1da0*/  LDG.E.U16 R50, desc[UR60][R50.64] ;  /* 0x0000003c32327981 */ /* 0x000ea2000c1e1500 */
[----:B------:R-:W5:Y:S02]  /*1db0*/  LDC R223, c[0x0][0x248] ;  /* 0x00009200ffdf7b82 */ /* 0x000f640000000800 */
[----:B------:R-:W-:Y:S01]  /*1dc0*/  LEA.HI.X.SX32 R7, R49, R121, 0x1, P1 ;  /* 0x0000007931077211 */ /* 0x000fe200008f0eff */
[----:B------:R1:W2:Y:S01]  /*1dd0*/  LDG.E.U16 R47, desc[UR60][R4.64] ;  /* 0x0000003c042f7981 */ /* 0x0002a2000c1e1500 */
[-C--:B------:R-:W-:Y:S02]  /*1de0*/  IADD3 R14, P1, R13, R120.reuse, RZ ;  /* 0x000000780d0e7210 */ /* 0x080fe40007f3e0ff */
[----:B------:R-:W-:Y:S01]  /*1df0*/  SHF.L.U32 R9, R3, 0x4, RZ ;  /* 0x0000000403097819 */ /* 0x000fe200000006ff */
[----:B------:R1:W2:Y:S01]  /*1e00*/  LDG.E.U16 R10, desc[UR60][R6.64] ;  /* 0x0000003c060a7981 */ /* 0x0002a2000c1e1500 */
[----:B------:R-:W5:Y:S03]  /*1e10*/  LDC R216, c[0x0][0x248] ;  /* 0x00009200ffd87b82 */ /* 0x000f660000000800 */
[----:B------:R1:W2:Y:S02]  /*1e20*/  LDG.E.U16 R140, desc[UR60][R140.64] ;  /* 0x0000003c8c8c7981 */ /* 0x0002a4000c1e1500 */
[----:B-1----:R-:W-:-:S02]  /*1e30*/  IADD3 R4, P2, R147, R120, RZ ;  /* 0x0000007893047210 */ /* 0x002fc40007f5e0ff */
[----:B------:R-:W4:Y:S01]  /*1e40*/  LDG.E.U16 R164, desc[UR60][R164.64] ;  /* 0x0000003ca4a47981 */ /* 0x000f22000c1e1500 */
[----:B------:R-:W1:Y:S01]  /*1e50*/  LDC R51, c[0x0][0x248] ;  /* 0x00009200ff337b82 */ /* 0x000e620000000800 */
[-C--:B------:R-:W-:Y:S02]  /*1e60*/  LEA.HI.X.SX32 R5, R13, R121.reuse, 0x1, P2 ;  /* 0x000000790d057211 */ /* 0x080fe400010f0eff */
[-C--:B------:R-:W-:Y:S01]  /*1e70*/  LEA R152, P0, R153, R120.reuse, 0x5 ;  /* 0x0000007899987211 */ /* 0x080fe200078028ff */
[----:B------:R-:W3:Y:S01]  /*1e80*/  LDG.E.U16 R162, desc[UR60][R162.64] ;  /* 0x0000003ca2a27981 */ /* 0x000ee2000c1e1500 */
[-C--:B------:R-:W-:Y:S02]  /*1e90*/  LEA.HI.X.SX32 R15, R145, R121.reuse, 0x1, P1 ;  /* 0x00000079910f7211 */ /* 0x080fe400008f0eff */
[----:B------:R-:W-:Y:S01]  /*1ea0*/  SHF.L.U32 R7, R3, 0x5, RZ ;  /* 0x0000000503077819 */ /* 0x000fe200000006ff */
[----:B------:R0:W2:Y:S01]  /*1eb0*/  LDG.E.U16 R49, desc[UR60][R4.64] ;  /* 0x0000003c04317981 */ /* 0x0000a2000c1e1500 */
[-C--:B------:R-:W-:Y:S01]  /*1ec0*/  LEA R8, P1, R17, R120.reuse, 0x6 ;  /* 0x0000007811087211 */ /* 0x080fe200078230ff */
[----:B------:R-:W-:Y:S01]  /*1ed0*/  IMAD R141, R48, 0x1d0, RZ ;  /* 0x000001d0308d7824 */ /* 0x000fe200078e02ff */
[-C--:B------:R-:W-:Y:S01]  /*1ee0*/  LEA.HI.X.SX32 R153, R9, R121.reuse, 0x1, P0 ;  /* 0x0000007909997211 */ /* 0x080fe200000f0eff */
[----:B------:R0:W2:Y:S01]  /*1ef0*/  LDG.E.U16 R14, desc[UR60][R14.64] ;  /* 0x0000003c0e0e7981 */ /* 0x0000a2000c1e1500 */
[-C--:B------:R-:W-:Y:S01]  /*1f00*/  LEA.HI.X.SX32 R9, R7, R121.reuse, 0x1, P1 ;  /* 0x0000007907097211 */ /* 0x080fe200008f0eff */
[----:B------:R-:W5:Y:S01]  /*1f10*/  LDC R48, c[0x0][0x248] ;  /* 0x00009200ff307b82 */ /* 0x000f620000000800 */
[----:B------:R-:W-:Y:S01]  /*1f20*/  SHF.L.U32 R7, R3, 0x6, RZ ;  /* 0x0000000603077819 */ /* 0x000fe200000006ff */
[----:B------:R-:W3:Y:S01]  /*1f30*/  LDG.E.U16 R152, desc[UR60][R152.64] ;  /* 0x0000003c98987981 */ /* 0x000ee2000c1e1500 */
[-C--:B------:R-:W-:Y:S01]  /*1f40*/  LEA R16, P0, R149, R120.reuse, 0x7 ;  /* 0x0000007895107211 */ /* 0x080fe200078038ff */
[----:B0-----:R-:W-:Y:S01]  /*1f50*/  IMAD R5, R12, 0x130, RZ ;  /* 0x000001300c057824 */ /* 0x001fe200078e02ff */
[----:B------:R-:W-:Y:S01]  /*1f60*/  SHF.L.U32 R13, R3, 0x7, RZ ;  /* 0x00000007030d7819 */ /* 0x000fe200000006ff */
[----:B------:R0:W2:Y:S01]  /*1f70*/  LDG.E.U16 R8, desc[UR60][R8.64] ;  /* 0x0000003c08087981 */ /* 0x0000a2000c1e1500 */
[-C--:B------:R-:W-:Y:S01]  /*1f80*/  LEA R6, P1, R151, R120.reuse, 0x8 ;  /* 0x0000007897067211 */ /* 0x080fe200078240ff */
[----:B------:R-:W-:Y:S01]  /*1f90*/  IMAD R15, R2, 0x110, RZ ;  /* 0x00000110020f7824 */ /* 0x000fe200078e02ff */
[-C--:B------:R-:W-:Y:S01]  /*1fa0*/  LEA.HI.X.SX32 R17, R7, R121.reuse, 0x1, P0 ;  /* 0x0000007907117211 */ /* 0x080fe200000f0eff */
[----:B------:R-:W5:Y:S01]  /*1fb0*/  LDC R149, c[0x0][0x248] ;  /* 0x00009200ff957b82 */ /* 0x000f620000000800 */
[-C--:B------:R-:W-:Y:S01]  /*1fc0*/  IADD3 R4, P2, R5, R120.reuse, RZ ;  /* 0x0000007805047210 */ /* 0x080fe20007f5e0ff */
[----:B------:R-:W2:Y:S01]  /*1fd0*/  LDG.E.U16 R160, desc[UR60][R160.64] ;  /* 0x0000003ca0a07981 */ /* 0x000ea2000c1e1500 */
[-C--:B------:R-:W-:Y:S01]  /*1fe0*/  LEA.HI.X.SX32 R7, R13, R121.reuse, 0x1, P1 ;  /* 0x000000790d077211 */ /* 0x080fe200008f0eff */
[----:B0-----:R-:W-:Y:S01]  /*1ff0*/  IMAD R9, R18, 0x150, RZ ;  /* 0x0000015012097824 */ /* 0x001fe200078e02ff */
[----:B------:R-:W-:Y:S01]  /*2000*/  IADD3 R12, P0, R15, R120, RZ ;  /* 0x000000780f0c7210 */ /* 0x000fe20007f1e0ff */
[----:B------:R0:W4:Y:S01]  /*2010*/  LDG.E.U16 R2, desc[UR60][R16.64] ;  /* 0x0000003c10027981 */ /* 0x000122000c1e1500 */
[-C--:B------:R-:W-:Y:S01]  /*2020*/  LEA.HI.X.SX32 R5, R45, R121.reuse, 0x1, P2 ;  /* 0x000000792d057211 */ /* 0x080fe200010f0eff */
[----:B------:R-:W5:Y:S01]  /*2030*/  LDC R151, c[0x0][0x248] ;  /* 0x00009200ff977b82 */ /* 0x000f620000000800 */
[----:B------:R-:W-:Y:S01]  /*2040*/  LEA.HI.X.SX32 R13, R77, R121, 0x1, P0 ;  /* 0x000000794d0d7211 */ /* 0x000fe200000f0eff */
[----:B------:R1:W2:Y:S01]  /*2050*/  LDG.E.U16 R6, desc[UR60][R6.64] ;  /* 0x0000003c06067981 */ /* 0x0002a2000c1e1500 */
[----:B------:R-:W-:-:S03]  /*2060*/  IMAD R77, R22, 0x190, RZ ;  /* 0x00000190164d7824 */ /* 0x000fc600078e02ff */
[----:B------:R1:W2:Y:S02]  /*2070*/  LDG.E.U16 R15, desc[UR60][R12.64] ;  /* 0x0000003c0c0f7981 */ /* 0x0002a4000c1e1500 */
[----:B------:R-:W5:Y:S01]  /*2080*/  LDC R45, c[0x0][0x248] ;  /* 0x00009200ff2d7b82 */ /* 0x000f620000000800 */
[----:B0-----:R-:W-:Y:S01]  /*2090*/  IADD3 R16, P1, R9, R120, RZ ;  /* 0x0000007809107210 */ /* 0x001fe20007f3e0ff */
[----:B------:R-:W-:Y:S01]  /*20a0*/  IMAD R9, R46, 0x1b0, RZ ;  /* 0x000001b02e097824 */ /* 0x000fe200078e02ff */
[----:B------:R0:W2:Y:S01]  /*20b0*/  LDG.E.U16 R18, desc[UR60][R4.64] ;  /* 0x0000003c04127981 */ /* 0x0000a2000c1e1500 */
[----:B-1----:R-:W-:-:S03]  /*20c0*/  IMAD R7, R51, 0x1e0, RZ ;  /* 0x000001e033077824 */ /* 0x002fc600078e02ff */
[----:B------:R-:W2:Y:S01]  /*20d0*/  LDG.E.U16 R168, desc[UR60][R168.64] ;  /* 0x0000003ca8a87981 */ /* 0x000ea2000c1e1500 */
[----:B------:R-:W1:Y:S01]  /*20e0*/  LDC R46, c[0x0][0x248] ;  /* 0x00009200ff2e7b82 */ /* 0x000e620000000800 */
[----:B------:R-:W-:Y:S02]  /*20f0*/  IADD3 R76, P0, R77, R120, RZ ;  /* 0x000000784d4c7210 */ /* 0x000fe40007f1e0ff */
[----:B------:R-:W2:Y:S04]  /*2100*/  LDG.E.U16 R166, desc[UR60][R166.64] ;  /* 0x0000003ca6a67981 */ /* 0x000ea8000c1e1500 */
[----:B------:R-:W2:Y:S01]  /*2110*/  LDG.E.U16 R174, desc[UR60][R174.64] ;  /* 0x0000003caeae7981 */ /* 0x000ea2000c1e1500 */
[----:B------:R-:W1:Y:S01]  /*2120*/  LDC R51, c[0x0][0x248] ;  /* 0x00009200ff337b82 */ /* 0x000e620000000800 */
[----:B------:R-:W-:-:S02]  /*2130*/  LEA.HI.X.SX32 R77, R53, R121, 0x1, P0 ;  /* 0x00000079354d7211 */ /* 0x000fc400000f0eff */
[-C--:B------:R-:W-:Y:S01]  /*2140*/  IADD3 R12, P2, R141, R120.reuse, RZ ;  /* 0x000000788d0c7210 */ /* 0x080fe20007f5e0ff */
[----:B------:R-:W2:Y:S01]  /*2150*/  LDG.E.U16 R176, desc[UR60][R176.64] ;  /* 0x0000003cb0b07981 */ /* 0x000ea2000c1e1500 */
[-C--:B0-----:R-:W-:Y:S02]  /*2160*/  IADD3 R4, P0, R7, R120.reuse, RZ ;  /* 0x0000007807047210 */ /* 0x081fe40007f1e0ff */
[-C--:B------:R-:W-:Y:S01]  /*2170*/  LEA.HI.X.SX32 R17, R143, R121.reuse, 0x1, P1 ;  /* 0x000000798f117211 */ /* 0x080fe200008f0eff */
[----:B------:R-:W0:Y:S01]  /*2180*/  LDC R7, c[0x0][0x248] ;  /* 0x00009200ff077b82 */ /* 0x000e220000000800 */
[-C--:B------:R-:W-:Y:S01]  /*2190*/  IADD3 R52, P1, R9, R120.reuse, RZ ;  /* 0x0000007809347210 */ /* 0x080fe20007f3e0ff */
[----:B------:R-:W-:Y:S01]  /*21a0*/  IMAD R191, R3, 0x9c, RZ ;  /* 0x0000009c03bf7824 */ /* 0x000fe200078e02ff */
[-C--:B------:R-:W-:Y:S01]  /*21b0*/  LEA.HI.X.SX32 R13, R109, R121.reuse, 0x1, P2 ;  /* 0x000000796d0d7211 */ /* 0x080fe200010f0eff */
[----:B------:R-:W-:Y:S01]  /*21c0*/  IMAD R109, R24, 0x120, RZ ;  /* 0x00000120186d7824 */ /* 0x000fe200078e02ff */
[-C--:B------:R-:W-:Y:S01]  /*21d0*/  LEA.HI.X.SX32 R5, R21, R121.reuse, 0x1, P0 ;  /* 0x0000007915057211 */ /* 0x080fe200000f0eff */
[----:B------:R-:W2:Y:S01]  /*21e0*/  LDG.E.U16 R16, desc[UR60][R16.64] ;  /* 0x0000003c10107981 */ /* 0x000ea2000c1e1500 */
[----:B------:R-:W-:Y:S01]  /*21f0*/  LEA.HI.X.SX32 R53, R147, R121, 0x1, P1 ;  /* 0x0000007993357211 */ /* 0x000fe200008f0eff */
[----:B------:R-:W-:Y:S01]  /*2200*/  IMAD R141, R26, 0x140, RZ ;  /* 0x000001401a8d7824 */ /* 0x000fe200078e02ff */
[----:B------:R-:W3:Y:S01]  /*2210*/  LDC R145, c[0x0][0x248] ;  /* 0x00009200ff917b82 */ /* 0x000ee20000000800 */
[----:B-----5:R-:W-:Y:S01]  /*2220*/  IMAD R45, R45, 0x160, RZ ;  /* 0x000001602d2d7824 */ /* 0x020fe200078e02ff */
[----:B------:R5:W2:Y:S04]  /*2230*/  LDG.E.U16 R9, desc[UR60][R76.64] ;  /* 0x0000003c4c097981 */ /* 0x000aa8000c1e1500 */
[----:B------:R5:W2:Y:S01]  /*2240*/  LDG.E.U16 R22, desc[UR60][R52.64] ;  /* 0x0000003c34167981 */ /* 0x000aa2000c1e1500 */
[----:B-1----:R-:W-:Y:S01]  /*2250*/  IMAD R51, R51, 0x1a0, RZ ;  /* 0x000001a033337824 */ /* 0x002fe200078e02ff */
[----:B------:R-:W1:Y:S02]  /*2260*/  LDC R147, c[0x0][0x248] ;  /* 0x00009200ff937b82 */ /* 0x000e640000000800 */
[----:B------:R0:W2:Y:S01]  /*2270*/  LDG.E.U16 R17, desc[UR60][R4.64] ;  /* 0x0000003c04117981 */ /* 0x0000a2000c1e1500 */
[----:B-----5:R-:W-:-:S03]  /*2280*/  IADD3 R76, P1, R141, R120, RZ ;  /* 0x000000788d4c7210 */ /* 0x020fc60007f3e0ff */
[----:B------:R5:W2:Y:S01]  /*2290*/  LDG.E.U16 R21, desc[UR60][R12.64] ;  /* 0x0000003c0c157981 */ /* 0x000aa2000c1e1500 */
[----:B------:R-:W-:Y:S01]  /*22a0*/  IMAD R53, R46, 0x180, RZ ;  /* 0x000001802e357824 */ /* 0x000fe200078e02ff */
[----:B------:R-:W1:Y:S01]  /*22b0*/  LDC R143, c[0x0][0x248] ;  /* 0x00009200ff8f7b82 */ /* 0x000e620000000800 */
[----:B------:R-:W-:Y:S01]  /*22c0*/  IMAD R209, R3, 0xac, RZ ;  /* 0x000000ac03d17824 */ /* 0x000fe200078e02ff */
[----:B------:R-:W2:Y:S01]  /*22d0*/  LDG.E.U16 R178, desc[UR60][R120.64] ;  /* 0x0000003c78b27981 */ /* 0x000ea2000c1e1500 */
[----:B0-----:R-:W-:-:S04]  /*22e0*/  IADD3 R4, P0, R109, R120, RZ ;  /* 0x000000786d047210 */ /* 0x001fc80007f1e0ff */
[-C--:B------:R-:W-:Y:S01]  /*22f0*/  LEA.HI.X.SX32 R5, R105, R121.reuse, 0x1, P0 ;  /* 0x0000007969057211 */ /* 0x080fe200000f0eff */
[----:B------:R-:W-:Y:S01]  /*2300*/  IMAD R7, R7, 0x102, RZ ;  /* 0x0000010207077824 */ /* 0x000fe200078e02ff */
[-C--:B------:R-:W-:Y:S01]  /*2310*/  IADD3 R52, P0, R45, R120.reuse, RZ ;  /* 0x000000782d347210 */ /* 0x080fe20007f1e0ff */
[----:B------:R-:W0:Y:S01]  /*2320*/  LDC R109, c[0x0][0x248] ;  /* 0x00009200ff6d7b82 */ /* 0x000e220000000800 */
[-C--:B-----5:R-:W-:Y:S01]  /*2330*/  IADD3 R12, P2, R53, R120.reuse, RZ ;  /* 0x00000078350c7210 */ /* 0x0a0fe20007f5e0ff */
[----:B------:R5:W2:Y:S01]  /*2340*/  LDG.E.U16 R26, desc[UR60][R4.64] ;  /* 0x0000003c041a7981 */ /* 0x000aa2000c1e1500 */
[-C--:B------:R-:W-:Y:S02]  /*2350*/  LEA.HI.X.SX32 R77, R103, R121.reuse, 0x1, P1 ;  /* 0x00000079674d7211 */ /* 0x080fe400008f0eff */
[-C--:B------:R-:W-:Y:S01]  /*2360*/  LEA.HI.X.SX32 R53, R101, R121.reuse, 0x1, P0 ;  /* 0x0000007965357211 */ /* 0x080fe200000f0eff */
[----:B------:R-:W-:Y:S02]  /*2370*/  IMAD R101, R78, 0x1c0, RZ ;  /* 0x000001c04e657824 */ /* 0x000fe400078e02ff */
[----:B------:R-:W1:Y:S01]  /*2380*/  LDC R45, c[0x0][0x248] ;  /* 0x00009200ff2d7b82 */ /* 0x000e620000000800 */
[----:B------:R-:W-:Y:S01]  /*2390*/  LEA.HI.X.SX32 R13, R29, R121, 0x1, P2 ;  /* 0x000000791d0d7211 */ /* 0x000fe200010f0eff */
[----:B------:R5:W2:Y:S02]  /*23a0*/  LDG.E.U16 R24, desc[UR60][R76.64] ;  /* 0x0000003c4c187981 */ /* 0x000aa4000c1e1500 */
[----:B-----5:R-:W-:-:S02]  /*23b0*/  IADD3 R4, P1, R51, R120, RZ ;  /* 0x0000007833047210 */ /* 0x020fc40007f3e0ff */
[-C--:B------:R-:W-:Y:S01]  /*23c0*/  IADD3 R78, P0, R101, R120.reuse, RZ ;  /* 0x00000078654e7210 */ /* 0x080fe20007f1e0ff */
[----:B------:R5:W2:Y:S01]  /*23d0*/  LDG.E.U16 R29, desc[UR60][R12.64] ;  /* 0x0000003c0c1d7981 */ /* 0x000aa2000c1e1500 */
[----:B------:R-:W0:Y:S01]  /*23e0*/  LDC R51, c[0x0][0x248] ;  /* 0x00009200ff337b82 */ /* 0x000e220000000800 */
[-C--:B------:R-:W-:Y:S01]  /*23f0*/  LEA.HI.X.SX32 R5, R95, R121.reuse, 0x1, P1 ;  /* 0x000000795f057211 */ /* 0x080fe200008f0eff */
[----:B------:R-:W-:Y:S01]  /*2400*/  IMAD R95, R48, 0x170, RZ ;  /* 0x00000170305f7824 */ /* 0x000fe200078e02ff */
[-C--:B------:R-:W-:Y:S01]  /*2410*/  LEA.HI.X.SX32 R79, R79, R121.reuse, 0x1, P0 ;  /* 0x000000794f4f7211 */ /* 0x080fe200000f0eff */
[----:B------:R-:W-:Y:S01]  /*2420*/  IMAD R103, R82, 0x1f0, RZ ;  /* 0x000001f052677824 */ /* 0x000fe200078e02ff */
[-C--:B------:R-:W-:Y:S01]  /*2430*/  IADD3 R76, P0, R7, R120.reuse, RZ ;  /* 0x00000078074c7210 */ /* 0x080fe20007f1e0ff */
[----:B------:R5:W2:Y:S02]  /*2440*/  LDG.E.U16 R4, desc[UR60][R4.64] ;  /* 0x0000003c04047981 */ /* 0x000aa4000c1e1500 */
[----:B------:R-:W1:Y:S01]  /*2450*/  LDC R101, c[0x0][0x248] ;  /* 0x00009200ff657b82 */ /* 0x000e620000000800 */
[----:B-----5:R-:W-:Y:S01]  /*2460*/  IADD3 R12, P1, R95, R120, RZ ;  /* 0x000000785f0c7210 */ /* 0x020fe20007f3e0ff */
[----:B------:R5:W2:Y:S03]  /*2470*/  LDG.E.U16 R46, desc[UR60][R52.64] ;  /* 0x0000003c342e7981 */ /* 0x000aa6000c1e1500 */
[----:B------:R-:W-:Y:S01]  /*2480*/  LEA.HI.X.SX32 R13, R81, R121, 0x1, P1 ;  /* 0x00000079510d7211 */ /* 0x000fe200008f0eff */
[----:B------:R-:W2:Y:S01]  /*2490*/  LDG.E.U16 R48, desc[UR60][R78.64] ;  /* 0x0000003c4e307981 */ /* 0x000ea2000c1e1500 */
[----:B------:R-:W-:Y:S01]  /*24a0*/  LEA R5, R3, R3, 0x7 ;  /* 0x0000000303057211 */ /* 0x000fe200078e38ff */
[----:B------:R-:W1:Y:S02]  /*24b0*/  LDC R95, c[0x0][0x248] ;  /* 0x00009200ff5f7b82 */ /* 0x000e640000000800 */
[----:B------:R-:W2:Y:S01]  /*24c0*/  LDG.E.U16 R12, desc[UR60][R12.64] ;  /* 0x0000003c0c0c7981 */ /* 0x000ea2000c1e1500 */
[----:B------:R-:W-:-:S02]  /*24d0*/  LEA.HI.X.SX32 R77, R5, R121, 0x1, P0 ;  /* 0x00000079054d7211 */ /* 0x000fc400000f0eff */
[----:B-----5:R-:W-:Y:S01]  /*24e0*/  IADD3 R52, P2, R103, R120, RZ ;  /* 0x0000007867347210 */ /* 0x020fe20007f5e0ff */
[----:B------:R-:W-:Y:S02]  /*24f0*/  IMAD R5, R3, 0x89, RZ ;  /* 0x0000008903057824 */ /* 0x000fe400078e02ff */
[----:B0-----:R-:W-:Y:S01]  /*2500*/  IMAD R51, R51, 0x122, RZ ;  /* 0x0000012233337824 */ /* 0x001fe200078e02ff */
[----:B------:R-:W-:Y:S01]  /*2510*/  LEA.HI.X.SX32 R53, R83, R121, 0x1, P2 ;  /* 0x0000007953357211 */ /* 0x000fe200010f0eff */
[----:B------:R-:W-:Y:S01]  /*2520*/  IMAD R149, R149, 0x1e2, RZ ;  /* 0x000001e295957824 */ /* 0x000fe200078e02ff */
[----:B------:R0:W5:Y:S01]  /*2530*/  LDG.E.U16 R13, desc[UR60][R76.64] ;  /* 0x0000003c4c0d7981 */ /* 0x000162000c1e1500 */
[----:B-1----:R-:W-:Y:S01]  /*2540*/  IMAD R83, R45, 0x112, RZ ;  /* 0x000001122d537824 */ /* 0x002fe200078e02ff */
[----:B------:R-:W1:Y:S01]  /*2550*/  LDC R103, c[0x0][0x248] ;  /* 0x00009200ff677b82 */ /* 0x000e620000000800 */
[----:B------:R-:W-:Y:S01]  /*2560*/  IMAD R7, R3, 0x91, RZ ;  /* 0x0000009103077824 */ /* 0x000fe200078e02ff */
[----:B------:R-:W5:Y:S01]  /*2570*/  LDG.E.U16 R53, desc[UR60][R52.64] ;  /* 0x0000003c34357981 */ /* 0x000f62000c1e1500 */
[----:B0-----:R-:W-:-:S05]  /*2580*/  IMAD R77, R84, 0x142, RZ ;  /* 0x00000142544d7824 */ /* 0x001fca00078e02ff */
[----:B------:R-:W0:Y:S01]  /*2590*/  LDC R153, c[0x0][0x248] ;  /* 0x00009200ff997b82 */ /* 0x000e220000000800 */
[----:B------:R-:W-:-:S07]  /*25a0*/  IADD3 R82, P0, R83, R120, RZ ;  /* 0x0000007853527210 */ /* 0x000fce0007f1e0ff */
[----:B------:R-:W1:Y:S01]  /*25b0*/  LDC R84, c[0x0][0x248] ;  /* 0x00009200ff547b82 */ /* 0x000e620000000800 */
[----:B------:R-:W-:Y:S01]  /*25c0*/  IMAD R79, R80, 0x132, RZ ;  /* 0x00000132504f7824 */ /* 0x000fe200078e02ff */
[-C--:B------:R-:W-:Y:S02]  /*25d0*/  IADD3 R80, P1, R51, R120.reuse, RZ ;  /* 0x0000007833507210 */ /* 0x080fe40007f3e0ff */
[-C--:B------:R-:W-:Y:S01]  /*25e0*/  LEA.HI.X.SX32 R83, R5, R121.reuse, 0x1, P0 ;  /* 0x0000007905537211 */ /* 0x080fe200000f0eff */
[----:B------:R-:W-:Y:S01]  /*25f0*/  IMAD R5, R3, 0xa1, RZ ;  /* 0x000000a103057824 */ /* 0x000fe200078e02ff */
        /* <DEDUP_REMOVED lines=8> */
[----:B------:R-:W-:Y:S01]  /*2680*/  LEA.HI.X.SX32 R77, R45, R121, 0x1, P2 ;  /* 0x000000792d4d7211 */ /* 0x000fe200010f0eff */
[----:B------:R-:W-:Y:S01]  /*2690*/  IMAD R101, R101, 0x182, RZ ;  /* 0x0000018265657824 */ /* 0x000fe200078e02ff */
[----:B------:R-:W-:Y:S01]  /*26a0*/  IADD3 R94, P0, R105, R120, RZ ;  /* 0x00000078695e7210 */ /* 0x000fe20007f1e0ff */
[----:B------:R0:W5:Y:S01]  /*26b0*/  LDG.E.U16 R45, desc[UR60][R80.64] ;  /* 0x0000003c502d7981 */ /* 0x000162000c1e1500 */
[----:B------:R-:W3:Y:S01]  /*26c0*/  LDC R105, c[0x0][0x248] ;  /* 0x00009200ff697b82 */ /* 0x000ee20000000800 */
[----:B------:R-:W-:-:S02]  /*26d0*/  IMAD R141, R102, 0x1a2, RZ ;  /* 0x000001a2668d7824 */ /* 0x000fc400078e02ff */
[----:B------:R0:W5:Y:S04]  /*26e0*/  LDG.E.U16 R51, desc[UR60][R82.64] ;  /* 0x0000003c52337981 */ /* 0x000168000c1e1500 */
[----:B------:R0:W5:Y:S01]  /*26f0*/  LDG.E.U16 R76, desc[UR60][R76.64] ;  /* 0x0000003c4c4c7981 */ /* 0x000162000c1e1500 */
[----:B------:R-:W-:Y:S01]  /*2700*/  IMAD R151, R151, 0x1f2, RZ ;  /* 0x000001f297977824 */ /* 0x000fe200078e02ff */
[----:B------:R-:W4:Y:S01]  /*2710*/  LDC R161, c[0x0][0x248] ;  /* 0x00009200ffa17b82 */ /* 0x000f220000000800 */
[----:B0-----:R-:W-:Y:S01]  /*2720*/  IMAD R81, R100, 0x172, RZ ;  /* 0x0000017264517824 */ /* 0x001fe200078e02ff */
[----:B------:R0:W5:Y:S01]  /*2730*/  LDG.E.U16 R7, desc[UR60][R78.64] ;  /* 0x0000003c4e077981 */ /* 0x000162000c1e1500 */
[----:B------:R-:W-:Y:S01]  /*2740*/  IMAD R83, R3, 0xb1, RZ ;  /* 0x000000b103537824 */ /* 0x000fe200078e02ff */
[----:B------:R-:W-:-:S02]  /*2750*/  IADD3 R82, P1, R95, R120, RZ ;  /* 0x000000785f527210 */ /* 0x000fc40007f3e0ff */
[-C--:B------:R-:W-:Y:S01]  /*2760*/  LEA.HI.X.SX32 R95, R5, R121.reuse, 0x1, P0 ;  /* 0x00000079055f7211 */ /* 0x080fe200000f0eff */
[----:B------:R-:W-:Y:S01]  /*2770*/  IMAD R77, R3, 0xb9, RZ ;  /* 0x000000b9034d7824 */ /* 0x000fe200078e02ff */
[-C--:B------:R-:W-:Y:S01]  /*2780*/  IADD3 R80, P2, R81, R120.reuse, RZ ;  /* 0x0000007851507210 */ /* 0x080fe20007f5e0ff */
[----:B------:R-:W4:Y:S01]  /*2790*/  LDC R163, c[0x0][0x248] ;  /* 0x00009200ffa37b82 */ /* 0x000f220000000800 */
[----:B0-----:R-:W-:Y:S01]  /*27a0*/  IMAD R79, R3, 0xc1, RZ ;  /* 0x000000c1034f7824 */ /* 0x001fe200078e02ff */
[-C--:B------:R-:W-:Y:S01]  /*27b0*/  IADD3 R78, P0, R101, R120.reuse, RZ ;  /* 0x00000078654e7210 */ /* 0x080fe20007f1e0ff */
[----:B-1----:R-:W-:Y:S01]  /*27c0*/  IMAD R101, R84, 0x192, RZ ;  /* 0x0000019254657824 */ /* 0x002fe200078e02ff */
[-C--:B------:R-:W-:Y:S01]  /*27d0*/  LEA.HI.X.SX32 R83, R83, R121.reuse, 0x1, P1 ;  /* 0x0000007953537211 */ /* 0x080fe200008f0eff */
[----:B------:R-:W-:Y:S01]  /*27e0*/  IMAD R103, R103, 0x1b2, RZ ;  /* 0x000001b267677824 */ /* 0x000fe200078e02ff */
[-C--:B------:R-:W-:Y:S01]  /*27f0*/  IADD3 R100, P1, R141, R120.reuse, RZ ;  /* 0x000000788d647210 */ /* 0x080fe20007f3e0ff */
[----:B------:R0:W5:Y:S01]  /*2800*/  LDG.E.U16 R5, desc[UR60][R94.64] ;  /* 0x0000003c5e057981 */ /* 0x000162000c1e1500 */
[-C--:B------:R-:W-:Y:S01]  /*2810*/  LEA.HI.X.SX32 R81, R77, R121.reuse, 0x1, P2 ;  /* 0x000000794d517211 */ /* 0x080fe200010f0eff */
[----:B------:R-:W1:Y:S01]  /*2820*/  LDC R141, c[0x0][0x248] ;  /* 0x00009200ff8d7b82 */ /* 0x000e620000000800 */
[-C--:B------:R-:W-:Y:S01]  /*2830*/  LEA.HI.X.SX32 R79, R79, R121.reuse, 0x1, P0 ;  /* 0x000000794f4f7211 */ /* 0x080fe200000f0eff */
[----:B------:R-:W-:Y:S01]  /*2840*/  IMAD R77, R3, 0xc9, RZ ;  /* 0x000000c9034d7824 */ /* 0x000fe200078e02ff */
[-C--:B------:R-:W-:Y:S01]  /*2850*/  IADD3 R102, P0, R101, R120.reuse, RZ ;  /* 0x0000007865667210 */ /* 0x080fe20007f1e0ff */
[----:B------:R-:W-:Y:S01]  /*2860*/  IMAD R101, R104, 0x1c2, RZ ;  /* 0x000001c268657824 */ /* 0x000fe200078e02ff */
[----:B------:R0:W5:Y:S02]  /*2870*/  LDG.E.U16 R80, desc[UR60][R80.64] ;  /* 0x0000003c50507981 */ /* 0x000164000c1e1500 */
[----:B0-----:R-:W-:Y:S01]  /*2880*/  IMAD R95, R3, 0xd1, RZ ;  /* 0x000000d1035f7824 */ /* 0x001fe200078e02ff */
[----:B------:R-:W-:Y:S01]  /*2890*/  IADD3 R94, P2, R103, R120, RZ ;  /* 0x00000078675e7210 */ /* 0x000fe20007f5e0ff */
[----:B------:R0:W5:Y:S01]  /*28a0*/  LDG.E.U16 R52, desc[UR60][R82.64] ;  /* 0x0000003c52347981 */ /* 0x000162000c1e1500 */
[----:B------:R-:W-:Y:S01]  /*28b0*/  LEA.HI.X.SX32 R103, R77, R121, 0x1, P0 ;  /* 0x000000794d677211 */ /* 0x000fe200000f0eff */
[----:B------:R-:W-:Y:S01]  /*28c0*/  IMAD R109, R109, 0x1d2, RZ ;  /* 0x000001d26d6d7824 */ /* 0x000fe200078e02ff */
[----:B------:R-:W4:Y:S01]  /*28d0*/  LDC R169, c[0x0][0x248] ;  /* 0x00009200ffa97b82 */ /* 0x000f220000000800 */
[----:B------:R-:W5:Y:S01]  /*28e0*/  LDG.E.U16 R79, desc[UR60][R78.64] ;  /* 0x0000003c4e4f7981 */ /* 0x000f62000c1e1500 */
[----:B------:R-:W-:-:S03]  /*28f0*/  IMAD R81, R3, 0xd9, RZ ;  /* 0x000000d903517824 */ /* 0x000fc600078e02ff */
[----:B------:R0:W5:Y:S02]  /*2900*/  LDG.E.U16 R77, desc[UR60][R102.64] ;  /* 0x0000003c664d7981 */ /* 0x000164000c1e1500 */
[-C--:B0-----:R-:W-:Y:S01]  /*2910*/  IADD3 R82, P0, R101, R120.reuse, RZ ;  /* 0x0000007865527210 */ /* 0x081fe20007f1e0ff */
[----:B------:R-:W-:Y:S01]  /*2920*/  IMAD R83, R3, 0xe1, RZ ;  /* 0x000000e103537824 */ /* 0x000fe200078e02ff */
[-C--:B------:R-:W-:Y:S01]  /*2930*/  LEA.HI.X.SX32 R101, R95, R121.reuse, 0x1, P1 ;  /* 0x000000795f657211 */ /* 0x080fe200008f0eff */
[----:B------:R-:W-:Y:S01]  /*2940*/  IMAD R159, R159, 0x186, RZ ;  /* 0x000001869f9f7824 */ /* 0x000fe200078e02ff */
[-C--:B------:R-:W-:Y:S01]  /*2950*/  LEA.HI.X.SX32 R95, R81, R121.reuse, 0x1, P2 ;  /* 0x00000079515f7211 */ /* 0x080fe200010f0eff */
[----:B------:R-:W-:Y:S01]  /*2960*/  IMAD R81, R3, 0xe9, RZ ;  /* 0x000000e903517824 */ /* 0x000fe200078e02ff */
[----:B------:R-:W-:Y:S01]  /*2970*/  LEA.HI.X.SX32 R83, R83, R121, 0x1, P0 ;  /* 0x0000007953537211 */ /* 0x000fe200000f0eff */
[----:B------:R3:W5:Y:S01]  /*2980*/  LDG.E.U16 R78, desc[UR60][R100.64] ;  /* 0x0000003c644e7981 */ /* 0x000762000c1e1500 */
[-C--:B------:R-:W-:Y:S01]  /*2990*/  IADD3 R104, P0, R109, R120.reuse, RZ ;  /* 0x000000786d687210 */ /* 0x080fe20007f1e0ff */
[----:B------:R-:W0:Y:S01]  /*29a0*/  LDC R167, c[0x0][0x248] ;  /* 0x00009200ffa77b82 */ /* 0x000e220000000800 */
[----:B------:R-:W-:Y:S01]  /*29b0*/  IADD3 R102, P1, R149, R120, RZ ;  /* 0x0000007895667210 */ /* 0x000fe20007f3e0ff */
[----:B------:R3:W5:Y:S01]  /*29c0*/  LDG.E.U16 R84, desc[UR60][R94.64] ;  /* 0x0000003c5e547981 */ /* 0x000762000c1e1500 */
[----:B------:R-:W-:-:S02]  /*29d0*/  IMAD R103, R3, 0xf1, RZ ;  /* 0x000000f103677824 */ /* 0x000fc400078e02ff */
[----:B-1----:R-:W-:Y:S01]  /*29e0*/  IMAD R155, R141, 0x124, RZ ;  /* 0x000001248d9b7824 */ /* 0x002fe200078e02ff */
[----:B------:R-:W5:Y:S01]  /*29f0*/  LDG.E.U16 R83, desc[UR60][R82.64] ;  /* 0x0000003c52537981 */ /* 0x000f62000c1e1500 */
[----:B---3--:R-:W-:Y:S01]  /*2a00*/  IMAD R101, R105, 0x104, RZ ;  /* 0x0000010469657824 */ /* 0x008fe200078e02ff */
[----:B------:R-:W1:Y:S01]  /*2a10*/  LDC R149, c[0x0][0x248] ;  /* 0x00009200ff957b82 */ /* 0x000e620000000800 */
[-C--:B------:R-:W-:Y:S01]  /*2a20*/  IADD3 R100, P2, R151, R120.reuse, RZ ;  /* 0x0000007897647210 */ /* 0x080fe20007f5e0ff */
[----:B------:R-:W-:Y:S01]  /*2a30*/  IMAD R95, R3, 0xf9, RZ ;  /* 0x000000f9035f7824 */ /* 0x000fe200078e02ff */
[-C--:B------:R-:W-:Y:S02]  /*2a40*/  LEA.HI.X.SX32 R105, R81, R121.reuse, 0x1, P0 ;  /* 0x0000007951697211 */ /* 0x080fe400000f0eff */
[----:B------:R-:W-:Y:S02]  /*2a50*/  IADD3 R94, P0, R101, R120, RZ ;  /* 0x00000078655e7210 */ /* 0x000fe40007f1e0ff */
[-C--:B------:R-:W-:Y:S01]  /*2a60*/  LEA.HI.X.SX32 R101, R95, R121.reuse, 0x1, P2 ;  /* 0x000000795f657211 */ /* 0x080fe200010f0eff */
[----:B------:R-:W-:Y:S01]  /*2a70*/  IMAD R145, R145, 0x164, RZ ;  /* 0x0000016491917824 */ /* 0x000fe200078e02ff */
[-C--:B------:R-:W-:Y:S01]  /*2a80*/  LEA.HI.X.SX32 R95, R107, R121.reuse, 0x1, P0 ;  /* 0x000000796b5f7211 */ /* 0x080fe200000f0eff */
[----:B------:R-:W3:Y:S01]  /*2a90*/  LDC R151, c[0x0][0x248] ;  /* 0x00009200ff977b82 */ /* 0x000ee20000000800 */
[----:B------:R-:W-:Y:S01]  /*2aa0*/  LEA.HI.X.SX32 R103, R103, R121, 0x1, P1 ;  /* 0x0000007967677211 */ /* 0x000fe200008f0eff */
[----:B------:R-:W-:Y:S01]  /*2ab0*/  IMAD R147, R147, 0x184, RZ ;  /* 0x0000018493937824 */ /* 0x000fe200078e02ff */
[----:B------:R4:W5:Y:S04]  /*2ac0*/  LDG.E.U16 R109, desc[UR60][R100.64] ;  /* 0x0000003c646d7981 */ /* 0x000968000c1e1500 */
[----:B------:R0:W5:Y:S01]  /*2ad0*/  LDG.E.U16 R107, desc[UR60][R94.64] ;  /* 0x0000003c5e6b7981 */ /* 0x000162000c1e1500 */
[----:B------:R-:W3:Y:S01]  /*2ae0*/  LDC R141, c[0x0][0x248] ;  /* 0x00009200ff8d7b82 */ /* 0x000ee20000000800 */
[----:B------:R-:W-:-:S02]  /*2af0*/  IMAD R157, R143, 0x144, RZ ;  /* 0x000001448f9d7824 */ /* 0x000fc400078e02ff */
[----:B------:R0:W5:Y:S01]  /*2b00*/  LDG.E.U16 R82, desc[UR60][R102.64] ;  /* 0x0000003c66527981 */ /* 0x000162000c1e1500 */
[----:B----4-:R-:W-:-:S03]  /*2b10*/  IADD3 R100, P2, R147, R120, RZ ;  /* 0x0000007893647210 */ /* 0x010fc60007f5e0ff */
[----:B------:R4:W5:Y:S01]  /*2b20*/  LDG.E.U16 R81, desc[UR60][R104.64] ;  /* 0x0000003c68517981 */ /* 0x000962000c1e1500 */
[----:B------:R-:W3:Y:S01]  /*2b30*/  LDC R143, c[0x0][0x248] ;  /* 0x00009200ff8f7b82 */ /* 0x000ee20000000800 */
[----:B0-----:R-:W-:-:S04]  /*2b40*/  IADD3 R94, P0, R155, R120, RZ ;  /* 0x000000789b5e7210 */ /* 0x001fc80007f1e0ff */
[-C--:B------:R-:W-:Y:S02]  /*2b50*/  LEA.HI.X.SX32 R95, R137, R121.reuse, 0x1, P0 ;  /* 0x00000079895f7211 */ /* 0x080fe400000f0eff */
[-C--:B------:R-:W-:Y:S01]  /*2b60*/  IADD3 R102, P0, R145, R120.reuse, RZ ;  /* 0x0000007891667210 */ /* 0x080fe20007f1e0ff */
[----:B-1----:R-:W-:Y:S01]  /*2b70*/  IMAD R149, R149, 0x1a4, RZ ;  /* 0x000001a495957824 */ /* 0x002fe200078e02ff */
[----:B----4-:R-:W-:Y:S01]  /*2b80*/  IADD3 R104, P1, R157, R120, RZ ;  /* 0x000000789d687210 */ /* 0x010fe20007f3e0ff */
[----:B---3--:R-:W-:Y:S01]  /*2b90*/  IMAD R151, R151, 0x1c4, RZ ;  /* 0x000001c497977824 */ /* 0x008fe200078e02ff */
[-C--:B------:R-:W-:Y:S01]  /*2ba0*/  LEA.HI.X.SX32 R103, R130, R121.reuse, 0x1, P0 ;  /* 0x0000007982677211 */ /* 0x080fe200000f0eff */
[----:B------:R-:W0:Y:S01]  /*2bb0*/  LDC R137, c[0x0][0x248] ;  /* 0x00009200ff897b82 */ /* 0x000e220000000800 */
[-C--:B------:R-:W-:Y:S02]  /*2bc0*/  LEA.HI.X.SX32 R101, R131, R121.reuse, 0x1, P2 ;  /* 0x0000007983657211 */ /* 0x080fe400010f0eff */
[----:B------:R-:W-:-:S02]  /*2bd0*/  LEA.HI.X.SX32 R105, R106, R121, 0x1, P1 ;  /* 0x000000796a697211 */ /* 0x000fc400008f0eff */
[----:B------:R1:W3:Y:S03]  /*2be0*/  LDG.E.U16 R106, desc[UR60][R94.64] ;  /* 0x0000003c5e6a7981 */ /* 0x0002e6000c1e1500 */
[----:B------:R-:W4:Y:S01]  /*2bf0*/  LDC R130, c[0x0][0x248] ;  /* 0x00009200ff827b82 */ /* 0x000f220000000800 */
[----:B------:R-:W3:Y:S07]  /*2c00*/  LDG.E.U16 R105, desc[UR60][R104.64] ;  /* 0x0000003c68697981 */ /* 0x000eee000c1e1500 */
[----:B------:R-:W0:Y:S01]  /*2c10*/  LDC R131, c[0x0][0x248] ;  /* 0x00009200ff837b82 */ /* 0x000e220000000800 */
[-C--:B-1----:R-:W-:Y:S01]  /*2c20*/  IADD3 R94, P1, R149, R120.reuse, RZ ;  /* 0x00000078955e7210 */ /* 0x082fe20007f3e0ff */
[----:B------:R-:W-:Y:S01]  /*2c30*/  IMAD R145, R141, 0x114, RZ ;  /* 0x000001148d917824 */ /* 0x000fe200078e02ff */
[----:B------:R-:W3:Y:S05]  /*2c40*/  LDG.E.U16 R104, desc[UR60][R102.64] ;  /* 0x0000003c66687981 */ /* 0x000eea000c1e1500 */
[----:B------:R-:W1:Y:S01]  /*2c50*/  LDC R149, c[0x0][0x248] ;  /* 0x00009200ff957b82 */ /* 0x000e620000000800 */
[----:B------:R-:W-:Y:S01]  /*2c60*/  LEA.HI.X.SX32 R95, R124, R121, 0x1, P1 ;  /* 0x000000797c5f7211 */ /* 0x000fe200008f0eff */
[----:B------:R-:W-:Y:S01]  /*2c70*/  IMAD R143, R143, 0x134, RZ ;  /* 0x000001348f8f7824 */ /* 0x000fe200078e02ff */
[----:B------:R4:W3:Y:S05]  /*2c80*/  LDG.E.U16 R103, desc[UR60][R100.64] ;  /* 0x0000003c64677981 */ /* 0x0008ea000c1e1500 */
[----:B------:R-:W2:Y:S01]  /*2c90*/  LDC R141, c[0x0][0x248] ;  /* 0x00009200ff8d7b82 */ /* 0x000ea20000000800 */
[----:B------:R0:W3:Y:S01]  /*2ca0*/  LDG.E.U16 R102, desc[UR60][R94.64] ;  /* 0x0000003c5e667981 */ /* 0x0000e2000c1e1500 */
[----:B----4-:R-:W-:Y:S01]  /*2cb0*/  IADD3 R100, P1, R151, R120, RZ ;  /* 0x0000007897647210 */ /* 0x010fe20007f3e0ff */
[----:B------:R-:W-:-:S05]  /*2cc0*/  IMAD R151, R130, 0x154, RZ ;  /* 0x0000015482977824 */ /* 0x000fca00078e02ff */
[----:B------:R-:W4:Y:S01]  /*2cd0*/  LDC R157, c[0x0][0x248] ;  /* 0x00009200ff9d7b82 */ /* 0x000f220000000800 */
[----:B0-----:R-:W-:Y:S01]  /*2ce0*/  IMAD R131, R131, 0x174, RZ ;  /* 0x0000017483837824 */ /* 0x001fe200078e02ff */
[-C--:B------:R-:W-:Y:S02]  /*2cf0*/  IADD3 R94, P0, R145, R120.reuse, RZ ;  /* 0x00000078915e7210 */ /* 0x080fe40007f1e0ff */
[-C--:B------:R-:W-:Y:S02]  /*2d00*/  LEA.HI.X.SX32 R101, R122, R121.reuse, 0x1, P1 ;  /* 0x000000797a657211 */ /* 0x080fe400008f0eff */
[-C--:B------:R-:W-:Y:S02]  /*2d10*/  IADD3 R122, P1, R143, R120.reuse, RZ ;  /* 0x000000788f7a7210 */ /* 0x080fe40007f3e0ff */
[-C--:B------:R-:W-:Y:S01]  /*2d20*/  LEA.HI.X.SX32 R95, R128, R121.reuse, 0x1, P0 ;  /* 0x00000079805f7211 */ /* 0x080fe200000f0eff */
[----:B-1----:R-:W-:Y:S01]  /*2d30*/  IMAD R149, R149, 0x1d4, RZ ;  /* 0x000001d495957824 */ /* 0x002fe200078e02ff */
[-C--:B------:R-:W-:Y:S01]  /*2d40*/  LEA.HI.X.SX32 R123, R123, R121.reuse, 0x1, P1 ;  /* 0x000000797b7b7211 */ /* 0x080fe200008f0eff */
[----:B------:R-:W0:Y:S01]  /*2d50*/  LDC R143, c[0x0][0x248] ;  /* 0x00009200ff8f7b82 */ /* 0x000e220000000800 */
[-C--:B------:R-:W-:Y:S01]  /*2d60*/  IADD3 R130, P0, R151, R120.reuse, RZ ;  /* 0x0000007897827210 */ /* 0x080fe20007f1e0ff */
[----:B------:R-:W-:Y:S01]  /*2d70*/  IMAD R153, R153, 0x1e4, RZ ;  /* 0x000001e499997824 */ /* 0x000fe200078e02ff */
[-C--:B------:R-:W-:Y:S01]  /*2d80*/  IADD3 R128, P1, R131, R120.reuse, RZ ;  /* 0x0000007883807210 */ /* 0x080fe20007f3e0ff */
[----:B------:R-:W-:Y:S01]  /*2d90*/  IMAD R137, R137, 0x194, RZ ;  /* 0x0000019489897824 */ /* 0x000fe200078e02ff */
[-C--:B------:R-:W-:Y:S01]  /*2da0*/  LEA.HI.X.SX32 R131, R129, R121.reuse, 0x1, P0 ;  /* 0x0000007981837211 */ /* 0x080fe200000f0eff */
[----:B------:R-:W3:Y:S01]  /*2db0*/  LDG.E.U16 R95, desc[UR60][R94.64] ;  /* 0x0000003c5e5f7981 */ /* 0x000ee2000c1e1500 */
[-C--:B------:R-:W-:Y:S01]  /*2dc0*/  LEA.HI.X.SX32 R129, R126, R121.reuse, 0x1, P1 ;  /* 0x000000797e817211 */ /* 0x080fe200008f0eff */
[----:B------:R-:W1:Y:S01]  /*2dd0*/  LDC R145, c[0x0][0x248] ;  /* 0x00009200ff917b82 */ /* 0x000e620000000800 */
[-C--:B------:R-:W-:Y:S01]  /*2de0*/  IADD3 R126, P1, R149, R120.reuse, RZ ;  /* 0x00000078957e7210 */ /* 0x080fe20007f3e0ff */
[----:B--2---:R-:W-:Y:S01]  /*2df0*/  IMAD R141, R141, 0x1b4, RZ ;  /* 0x000001b48d8d7824 */ /* 0x004fe200078e02ff */
[-C--:B------:R-:W-:Y:S01]  /*2e00*/  IADD3 R124, P2, R153, R120.reuse, RZ ;  /* 0x00000078997c7210 */ /* 0x080fe20007f5e0ff */
[----:B------:R-:W2:Y:S04]  /*2e10*/  LDG.E.U16 R101, desc[UR60][R100.64] ;  /* 0x0000003c64657981 */ /* 0x000ea8000c1e1500 */
[----:B------:R-:W1:Y:S01]  /*2e20*/  LDC R149, c[0x0][0x248] ;  /* 0x00009200ff957b82 */ /* 0x000e620000000800 */
[----:B------:R-:W-:Y:S01]  /*2e30*/  LEA.HI.X.SX32 R125, R125, R121, 0x1, P2 ;  /* 0x000000797d7d7211 */ /* 0x000fe200010f0eff */
[----:B------:R4:W2:Y:S06]  /*2e40*/  LDG.E.U16 R94, desc[UR60][R122.64] ;  /* 0x0000003c7a5e7981 */ /* 0x0008ac000c1e1500 */
[----:B------:R-:W1:Y:S01]  /*2e50*/  LDC R147, c[0x0][0x248] ;  /* 0x00009200ff937b82 */ /* 0x000e620000000800 */
[----:B------:R0:W2:Y:S01]  /*2e60*/  LDG.E.U16 R100, desc[UR60][R124.64] ;  /* 0x0000003c7c647981 */ /* 0x0000a2000c1e1500 */
[----:B----4-:R-:W-:Y:S01]  /*2e70*/  IADD3 R122, P0, R137, R120, RZ ;  /* 0x00000078897a7210 */ /* 0x010fe20007f1e0ff */
[----:B------:R-:W-:-:S02]  /*2e80*/  IMAD R157, R157, 0x1f4, RZ ;  /* 0x000001f49d9d7824 */ /* 0x000fc400078e02ff */
[----:B------:R-:W4:Y:S03]  /*2e90*/  LDG.E.U16 R130, desc[UR60][R130.64] ;  /* 0x0000003c82827981 */ /* 0x000f26000c1e1500 */
[----:B------:R-:W1:Y:S01]  /*2ea0*/  LDC R151, c[0x0][0x248] ;  /* 0x00009200ff977b82 */ /* 0x000e620000000800 */
[----:B------:R-:W-:Y:S02]  /*2eb0*/  LEA.HI.X.SX32 R123, R135, R121, 0x1, P0 ;  /* 0x00000079877b7211 */ /* 0x000fe400000f0eff */
[----:B0-----:R-:W-:-:S05]  /*2ec0*/  IADD3 R124, P2, R141, R120, RZ ;  /* 0x000000788d7c7210 */ /* 0x001fca0007f5e0ff */
[----:B------:R-:W0:Y:S01]  /*2ed0*/  LDC R153, c[0x0][0x248] ;  /* 0x00009200ff997b82 */ /* 0x000e220000000800 */
[-C--:B------:R-:W-:Y:S01]  /*2ee0*/  LEA.HI.X.SX32 R125, R133, R121.reuse, 0x1, P2 ;  /* 0x00000079857d7211 */ /* 0x080fe200010f0eff */
[----:B------:R-:W-:Y:S01]  /*2ef0*/  IMAD R143, R143, 0x106, RZ ;  /* 0x000001068f8f7824 */ /* 0x000fe200078e02ff */
[----:B------:R1:W4:Y:S05]  /*2f00*/  LDG.E.U16 R133, desc[UR60][R122.64] ;  /* 0x0000003c7a857981 */ /* 0x00032a000c1e1500 */
[----:B------:R-:W0:Y:S01]  /*2f10*/  LDC R155, c[0x0][0x248] ;  /* 0x00009200ff9b7b82 */ /* 0x000e220000000800 */
[----:B------:R1:W4:Y:S02]  /*2f20*/  LDG.E.U16 R135, desc[UR60][R124.64] ;  /* 0x0000003c7c877981 */ /* 0x000324000c1e1500 */
[----:B-1----:R-:W-:Y:S01]  /*2f30*/  IADD3 R122, P2, R157, R120, RZ ;  /* 0x000000789d7a7210 */ /* 0x002fe20007f5e0ff */
[----:B------:R-:W-:Y:S01]  /*2f40*/  IMAD R165, R149, 0x136, RZ ;  /* 0x0000013695a57824 */ /* 0x000fe200078e02ff */
[----:B------:R-:W-:-:S03]  /*2f50*/  LEA.HI.X.SX32 R127, R127, R121, 0x1, P1 ;  /* 0x000000797f7f7211 */ /* 0x000fc600008f0eff */
[----:B------:R-:W1:Y:S01]  /*2f60*/  LDC R157, c[0x0][0x248] ;  /* 0x00009200ff9d7b82 */ /* 0x000e620000000800 */
[----:B------:R-:W-:Y:S01]  /*2f70*/  IMAD R141, R3, 0x83, RZ ;  /* 0x00000083038d7824 */ /* 0x000fe200078e02ff */
[-C--:B------:R-:W-:Y:S01]  /*2f80*/  LEA.HI.X.SX32 R123, R139, R121.reuse, 0x1, P2 ;  /* 0x000000798b7b7211 */ /* 0x080fe200010f0eff */
[----:B------:R-:W-:Y:S01]  /*2f90*/  IMAD R145, R145, 0x116, RZ ;  /* 0x0000011691917824 */ /* 0x000fe200078e02ff */
[----:B------:R-:W-:Y:S01]  /*2fa0*/  IADD3 R124, P0, R143, R120, RZ ;  /* 0x000000788f7c7210 */ /* 0x000fe20007f1e0ff */
[----:B------:R-:W-:Y:S01]  /*2fb0*/  IMAD R147, R147, 0x126, RZ ;  /* 0x0000012693937824 */ /* 0x000fe200078e02ff */
[----:B------:R0:W4:Y:S02]  /*2fc0*/  LDG.E.U16 R131, desc[UR60][R128.64] ;  /* 0x0000003c80837981 */ /* 0x000124000c1e1500 */
[----:B------:R-:W-:Y:S01]  /*2fd0*/  LEA.HI.X.SX32 R125, R141, R121, 0x1, P0 ;  /* 0x000000798d7d7211 */ /* 0x000fe200000f0eff */
[----:B------:R-:W5:Y:S01]  /*2fe0*/  LDC R177, c[0x0][0x248] ;  /* 0x00009200ffb17b82 */ /* 0x000f620000000800 */
[----:B------:R0:W4:Y:S01]  /*2ff0*/  LDG.E.U16 R139, desc[UR60][R122.64] ;  /* 0x0000003c7a8b7981 */ /* 0x000122000c1e1500 */
[----:B------:R-:W-:-:S03]  /*3000*/  IMAD R151, R151, 0x146, RZ ;  /* 0x0000014697977824 */ /* 0x000fc600078e02ff */
[----:B------:R0:W4:Y:S02]  /*3010*/  LDG.E.U16 R137, desc[UR60][R126.64] ;  /* 0x0000003c7e897981 */ /* 0x000124000c1e1500 */
[----:B0-----:R-:W-:Y:S01]  /*3020*/  IMAD R129, R3, 0x8b, RZ ;  /* 0x0000008b03817824 */ /* 0x001fe200078e02ff */
[-C--:B------:R-:W-:Y:S01]  /*3030*/  IADD3 R128, P2, R147, R120.reuse, RZ ;  /* 0x0000007893807210 */ /* 0x080fe20007f5e0ff */
[----:B------:R-:W-:Y:S01]  /*3040*/  IMAD R143, R3, 0x93, RZ ;  /* 0x00000093038f7824 */ /* 0x000fe200078e02ff */
[----:B------:R0:W4:Y:S01]  /*3050*/  LDG.E.U16 R141, desc[UR60][R124.64] ;  /* 0x0000003c7c8d7981 */ /* 0x000122000c1e1500 */
[-C--:B------:R-:W-:Y:S01]  /*3060*/  IADD3 R122, P0, R165, R120.reuse, RZ ;  /* 0x00000078a57a7210 */ /* 0x080fe20007f1e0ff */
[----:B------:R-:W3:Y:S01]  /*3070*/  LDC R227, c[0x0][0x248] ;  /* 0x00009200ffe37b82 */ /* 0x000ee20000000800 */
[----:B------:R-:W-:Y:S01]  /*3080*/  IADD3 R126, P1, R145, R120, RZ ;  /* 0x00000078917e7210 */ /* 0x000fe20007f3e0ff */
[----:B------:R-:W-:-:S06]  /*3090*/  IMAD R149, R3, 0xa3, RZ ;  /* 0x000000a303957824 */ /* 0x000fcc00078e02ff */
[----:B------:R-:W5:Y:S01]  /*30a0*/  LDC R165, c[0x0][0x248] ;  /* 0x00009200ffa57b82 */ /* 0x000f620000000800 */
[-C--:B------:R-:W-:Y:S02]  /*30b0*/  LEA.HI.X.SX32 R127, R129, R121.reuse, 0x1, P1 ;  /* 0x00000079817f7211 */ /* 0x080fe400008f0eff */
[----:B0-----:R-:W-:Y:S01]  /*30c0*/  IADD3 R124, P1, R151, R120, RZ ;  /* 0x00000078977c7210 */ /* 0x001fe20007f3e0ff */
[----:B------:R-:W-:Y:S01]  /*30d0*/  IMAD R147, R3, 0x9b, RZ ;  /* 0x0000009b03937824 */ /* 0x000fe200078e02ff */
[-C--:B------:R-:W-:Y:S01]  /*30e0*/  LEA.HI.X.SX32 R129, R143, R121.reuse, 0x1, P2 ;  /* 0x000000798f817211 */ /* 0x080fe200010f0eff */
[----:B------:R-:W-:Y:S01]  /*30f0*/  IMAD R153, R153, 0x156, RZ ;  /* 0x0000015699997824 */ /* 0x000fe200078e02ff */
[-C--:B------:R-:W-:Y:S01]  /*3100*/  LEA.HI.X.SX32 R125, R149, R121.reuse, 0x1, P1 ;  /* 0x00000079957d7211 */ /* 0x080fe200008f0eff */
[----:B------:R-:W-:Y:S01]  /*3110*/  IMAD R155, R155, 0x166, RZ ;  /* 0x000001669b9b7824 */ /* 0x000fe200078e02ff */
[----:B------:R0:W4:Y:S01]  /*3120*/  LDG.E.U16 R143, desc[UR60][R126.64] ;  /* 0x0000003c7e8f7981 */ /* 0x000122000c1e1500 */
[----:B------:R-:W-:Y:S01]  /*3130*/  LEA.HI.X.SX32 R123, R147, R121, 0x1, P0 ;  /* 0x00000079937b7211 */ /* 0x000fe200000f0eff */
[----:B-1----:R-:W-:Y:S01]  /*3140*/  IMAD R175, R157, 0x176, RZ ;  /* 0x000001769daf7824 */ /* 0x002fe200078e02ff */
[----:B------:R-:W1:Y:S01]  /*3150*/  LDC R229, c[0x0][0x248] ;  /* 0x00009200ffe57b82 */ /* 0x000e620000000800 */
[----:B------:R0:W4:Y:S01]  /*3160*/  LDG.E.U16 R145, desc[UR60][R128.64] ;  /* 0x0000003c80917981 */ /* 0x000122000c1e1500 */
[----:B------:R-:W-:-:S03]  /*3170*/  IMAD R157, R3, 0xc3, RZ ;  /* 0x000000c3039d7824 */ /* 0x000fc600078e02ff */
[----:B------:R0:W4:Y:S02]  /*3180*/  LDG.E.U16 R149, desc[UR60][R124.64] ;  /* 0x0000003c7c957981 */ /* 0x000124000c1e1500 */
[----:B0-----:R-:W-:Y:S01]  /*3190*/  IMAD R127, R3, 0xab, RZ ;  /* 0x000000ab037f7824 */ /* 0x001fe200078e02ff */
[-C--:B------:R-:W-:Y:S01]  /*31a0*/  IADD3 R126, P2, R153, R120.reuse, RZ ;  /* 0x00000078997e7210 */ /* 0x080fe20007f5e0ff */
[----:B------:R0:W4:Y:S01]  /*31b0*/  LDG.E.U16 R147, desc[UR60][R122.64] ;  /* 0x0000003c7a937981 */ /* 0x000122000c1e1500 */
[----:B------:R-:W1:Y:S01]  /*31c0*/  LDC R231, c[0x0][0x248] ;  /* 0x00009200ffe77b82 */ /* 0x000e620000000800 */
[----:B------:R-:W-:Y:S01]  /*31d0*/  IMAD R129, R3, 0xb3, RZ ;  /* 0x000000b303817824 */ /* 0x000fe200078e02ff */
[-C--:B------:R-:W-:Y:S02]  /*31e0*/  IADD3 R128, P0, R155, R120.reuse, RZ ;  /* 0x000000789b807210 */ /* 0x080fe40007f1e0ff */
[----:B------:R-:W-:Y:S01]  /*31f0*/  IADD3 R124, P1, R159, R120, RZ ;  /* 0x000000789f7c7210 */ /* 0x000fe20007f3e0ff */
[----:B------:R-:W-:Y:S01]  /*3200*/  IMAD R155, R3, 0xbb, RZ ;  /* 0x000000bb039b7824 */ /* 0x000fe200078e02ff */
[----:B------:R-:W-:-:S02]  /*3210*/  LEA.HI.X.SX32 R127, R127, R121, 0x1, P2 ;  /* 0x000000797f7f7211 */ /* 0x000fc400010f0eff */
[----:B------:R-:W1:Y:S01]  /*3220*/  LDC R234, c[0x0][0x248] ;  /* 0x00009200ffea7b82 */ /* 0x000e620000000800 */
[-C--:B------:R-:W-:Y:S01]  /*3230*/  LEA.HI.X.SX32 R129, R129, R121.reuse, 0x1, P0 ;  /* 0x0000007981817211 */ /* 0x080fe200000f0eff */
[----:B------:R-:W-:Y:S01]  /*3240*/  IMAD R161, R161, 0x196, RZ ;  /* 0x00000196a1a17824 */ /* 0x000fe200078e02ff */
[----:B0-----:R-:W-:Y:S01]  /*3250*/  IADD3 R122, P0, R175, R120, RZ ;  /* 0x00000078af7a7210 */ /* 0x001fe20007f1e0ff */
[----:B------:R-:W-:Y:S01]  /*3260*/  IMAD R163, R163, 0x1a6, RZ ;  /* 0x000001a6a3a37824 */ /* 0x000fe200078e02ff */
[-C--:B------:R-:W-:Y:S01]  /*3270*/  LEA.HI.X.SX32 R125, R157, R121.reuse, 0x1, P1 ;  /* 0x000000799d7d7211 */ /* 0x080fe200008f0eff */
[----:B------:R0:W4:Y:S02]  /*3280*/  LDG.E.U16 R151, desc[UR60][R126.64] ;  /* 0x0000003c7e977981 */ /* 0x000124000c1e1500 */
[----:B------:R-:W1:Y:S01]  /*3290*/  LDC R175, c[0x0][0x248] ;  /* 0x00009200ffaf7b82 */ /* 0x000e620000000800 */
[----:B------:R-:W-:Y:S01]  /*32a0*/  LEA.HI.X.SX32 R123, R155, R121, 0x1, P0 ;  /* 0x000000799b7b7211 */ /* 0x000fe200000f0eff */
[----:B------:R0:W4:Y:S01]  /*32b0*/  LDG.E.U16 R153, desc[UR60][R128.64] ;  /* 0x0000003c80997981 */ /* 0x000122000c1e1500 */
[----:B-----5:R-:W-:-:S03]  /*32c0*/  IMAD R187, R165, 0x1b6, RZ ;  /* 0x000001b6a5bb7824 */ /* 0x020fc600078e02ff */
[----:B------:R5:W4:Y:S01]  /*32d0*/  LDG.E.U16 R157, desc[UR60][R124.64] ;  /* 0x0000003c7c9d7981 */ /* 0x000b22000c1e1500 */
[----:B0-----:R-:W-:Y:S01]  /*32e0*/  IMAD R127, R3, 0xcb, RZ ;  /* 0x000000cb037f7824 */ /* 0x001fe200078e02ff */
[-C--:B------:R-:W-:Y:S02]  /*32f0*/  IADD3 R126, P2, R161, R120.reuse, RZ ;  /* 0x00000078a17e7210 */ /* 0x080fe40007f5e0ff */
[----:B------:R0:W4:Y:S01]  /*3300*/  LDG.E.U16 R155, desc[UR60][R122.64] ;  /* 0x0000003c7a9b7981 */ /* 0x000122000c1e1500 */
[----:B------:R-:W3:Y:S01]  /*3310*/  LDC R235, c[0x0][0x248] ;  /* 0x00009200ffeb7b82 */ /* 0x000ee20000000800 */
[----:B------:R-:W-:Y:S01]  /*3320*/  IMAD R129, R3, 0xd3, RZ ;  /* 0x000000d303817824 */ /* 0x000fe200078e02ff */
[----:B------:R-:W-:Y:S01]  /*3330*/  IADD3 R128, P0, R163, R120, RZ ;  /* 0x00000078a3807210 */ /* 0x000fe20007f1e0ff */
[----:B-----5:R-:W-:Y:S01]  /*3340*/  IMAD R125, R184, 0x1e6, RZ ;  /* 0x000001e6b87d7824 */ /* 0x020fe200078e02ff */
[----:B------:R-:W-:-:S04]  /*3350*/  LEA.HI.X.SX32 R127, R127, R121, 0x1, P2 ;  /* 0x000000797f7f7211 */ /* 0x000fc800010f0eff */
[----:B------:R-:W5:Y:S01]  /*3360*/  LDC R184, c[0x0][0x248] ;  /* 0x00009200ffb87b82 */ /* 0x000f620000000800 */
[-C--:B------:R-:W-:Y:S01]  /*3370*/  LEA.HI.X.SX32 R129, R129, R121.reuse, 0x1, P0 ;  /* 0x0000007981817211 */ /* 0x080fe200000f0eff */
[----:B------:R-:W-:Y:S01]  /*3380*/  IMAD R163, R3, 0xdb, RZ ;  /* 0x000000db03a37824 */ /* 0x000fe200078e02ff */
[-C--:B0-----:R-:W-:Y:S01]  /*3390*/  IADD3 R122, P0, R187, R120.reuse, RZ ;  /* 0x00000078bb7a7210 */ /* 0x081fe20007f1e0ff */
[----:B------:R-:W-:Y:S01]  /*33a0*/  IMAD R169, R169, 0x1d6, RZ ;  /* 0x000001d6a9a97824 */ /* 0x000fe200078e02ff */
[----:B------:R0:W4:Y:S02]  /*33b0*/  LDG.E.U16 R159, desc[UR60][R126.64] ;  /* 0x0000003c7e9f7981 */ /* 0x000124000c1e1500 */
[-C--:B------:R-:W-:Y:S01]  /*33c0*/  LEA.HI.X.SX32 R123, R163, R121.reuse, 0x1, P0 ;  /* 0x00000079a37b7211 */ /* 0x080fe200000f0eff */
[----:B------:R-:W-:Y:S01]  /*33d0*/  IMAD R167, R167, 0x1c6, RZ ;  /* 0x000001c6a7a77824 */ /* 0x000fe200078e02ff */
[----:B------:R1:W4:Y:S01]  /*33e0*/  LDG.E.U16 R161, desc[UR60][R128.64] ;  /* 0x0000003c80a17981 */ /* 0x000322000c1e1500 */
[----:B------:R-:W-:Y:S01]  /*33f0*/  IMAD R189, R189, 0x1f6, RZ ;  /* 0x000001f6bdbd7824 */ /* 0x000fe200078e02ff */
[----:B------:R-:W5:Y:S01]  /*3400*/  LDC R187, c[0x0][0x248] ;  /* 0x00009200ffbb7b82 */ /* 0x000f620000000800 */
[C---:B------:R-:W-:Y:S01]  /*3410*/  IMAD R165, R3.reuse, 0xe3, RZ ;  /* 0x000000e303a57824 */ /* 0x040fe200078e02ff */
[----:B------:R1:W4:Y:S01]  /*3420*/  LDG.E.U16 R163, desc[UR60][R122.64] ;  /* 0x0000003c7aa37981 */ /* 0x000322000c1e1500 */
[----:B0-----:R-:W-:Y:S01]  /*3430*/  IMAD R127, R3, 0xeb, RZ ;  /* 0x000000eb037f7824 */ /* 0x001fe200078e02ff */
[-C--:B------:R-:W-:Y:S01]  /*3440*/  IADD3 R126, P2, R169, R120.reuse, RZ ;  /* 0x00000078a97e7210 */ /* 0x080fe20007f5e0ff */
[----:B-1----:R-:W-:Y:S01]  /*3450*/  IMAD R129, R3, 0xf3, RZ ;  /* 0x000000f303817824 */ /* 0x002fe200078e02ff */
[-C--:B------:R-:W-:Y:S01]  /*3460*/  IADD3 R128, P0, R125, R120.reuse, RZ ;  /* 0x000000787d807210 */ /* 0x080fe20007f1e0ff */
[----:B------:R-:W-:Y:S01]  /*3470*/  IMAD R183, R183, 0x138, RZ ;  /* 0x00000138b7b77824 */ /* 0x000fe200078e02ff */
[-C--:B------:R-:W-:Y:S01]  /*3480*/  LEA.HI.X.SX32 R127, R127, R121.reuse, 0x1, P2 ;  /* 0x000000797f7f7211 */ /* 0x080fe200010f0eff */
[----:B------:R-:W-:Y:S01]  /*3490*/  IMAD R123, R3, 0xfb, RZ ;  /* 0x000000fb037b7824 */ /* 0x000fe200078e02ff */
[----:B------:R-:W-:Y:S01]  /*34a0*/  LEA.HI.X.SX32 R129, R129, R121, 0x1, P0 ;  /* 0x0000007981817211 */ /* 0x000fe200000f0eff */
[----:B------:R-:W0:Y:S01]  /*34b0*/  LDC R236, c[0x0][0x248] ;  /* 0x00009200ffec7b82 */ /* 0x000e220000000800 */
[----:B------:R-:W-:-:S02]  /*34c0*/  IADD3 R124, P1, R167, R120, RZ ;  /* 0x00000078a77c7210 */ /* 0x000fc40007f3e0ff */
[-C--:B------:R-:W-:Y:S01]  /*34d0*/  IADD3 R122, P2, R189, R120.reuse, RZ ;  /* 0x00000078bd7a7210 */ /* 0x080fe20007f5e0ff */
[----:B------:R1:W4:Y:S01]  /*34e0*/  LDG.E.U16 R169, desc[UR60][R128.64] ;  /* 0x0000003c80a97981 */ /* 0x000322000c1e1500 */
[-C--:B------:R-:W-:Y:S01]  /*34f0*/  LEA.HI.X.SX32 R125, R165, R121.reuse, 0x1, P1 ;  /* 0x00000079a57d7211 */ /* 0x080fe200008f0eff */
[----:B------:R-:W-:Y:S01]  /*3500*/  IMAD R175, R175, 0x108, RZ ;  /* 0x00000108afaf7824 */ /* 0x000fe200078e02ff */
[----:B------:R-:W-:Y:S01]  /*3510*/  LEA.HI.X.SX32 R123, R123, R121, 0x1, P2 ;  /* 0x000000797b7b7211 */ /* 0x000fe200010f0eff */
[----:B------:R-:W-:Y:S01]  /*3520*/  IMAD R177, R177, 0x128, RZ ;  /* 0x00000128b1b17824 */ /* 0x000fe200078e02ff */
[----:B------:R5:W4:Y:S01]  /*3530*/  LDG.E.U16 R167, desc[UR60][R126.64] ;  /* 0x0000003c7ea77981 */ /* 0x000b22000c1e1500 */
[----:B------:R-:W4:Y:S03]  /*3540*/  LDC R242, c[0x0][0x280] ;  /* 0x0000a000fff27b82 */ /* 0x000f260000000800 */
[----:B------:R5:W4:Y:S01]  /*3550*/  LDG.E.U16 R165, desc[UR60][R124.64] ;  /* 0x0000003c7ca57981 */ /* 0x000b22000c1e1500 */
[----:B-1----:R-:W-:Y:S01]  /*3560*/  IADD3 R128, P2, R183, R120, RZ ;  /* 0x00000078b7807210 */ /* 0x002fe20007f5e0ff */
[----:B-----5:R-:W-:-:S03]  /*3570*/  IMAD R183, R184, 0x148, RZ ;  /* 0x00000148b8b77824 */ /* 0x020fc600078e02ff */
[-C--:B------:R-:W-:Y:S02]  /*3580*/  LEA.HI.X.SX32 R129, R191, R121.reuse, 0x1, P2 ;  /* 0x00000079bf817211 */ /* 0x080fe400010f0eff */
[-C--:B------:R-:W-:Y:S02]  /*3590*/  IADD3 R126, P1, R177, R120.reuse, RZ ;  /* 0x00000078b17e7210 */ /* 0x080fe40007f3e0ff */
[-C--:B------:R-:W-:Y:S01]  /*35a0*/  IADD3 R124, P0, R175, R120.reuse, RZ ;  /* 0x00000078af7c7210 */ /* 0x080fe20007f1e0ff */
[----:B------:R1:W5:Y:S01]  /*35b0*/  LDG.E.U16 R177, desc[UR60][R128.64] ;  /* 0x0000003c80b17981 */ /* 0x000362000c1e1500 */
[-C--:B------:R-:W-:Y:S01]  /*35c0*/  LEA.HI.X.SX32 R127, R171, R121.reuse, 0x1, P1 ;  /* 0x00000079ab7f7211 */ /* 0x080fe200008f0eff */
[----:B------:R-:W-:Y:S01]  /*35d0*/  IMAD R203, R186, 0x168, RZ ;  /* 0x00000168bacb7824 */ /* 0x000fe200078e02ff */
[----:B------:R-:W-:Y:S01]  /*35e0*/  LEA.HI.X.SX32 R125, R173, R121, 0x1, P0 ;  /* 0x00000079ad7d7211 */ /* 0x000fe200000f0eff */
[----:B------:R0:W5:Y:S04]  /*35f0*/  LDG.E.U16 R171, desc[UR60][R122.64] ;  /* 0x0000003c7aab7981 */ /* 0x000168000c1e1500 */
[----:B------:R0:W5:Y:S01]  /*3600*/  LDG.E.U16 R175, desc[UR60][R126.64] ;  /* 0x0000003c7eaf7981 */ /* 0x000162000c1e1500 */
[----:B-1----:R-:W-:Y:S01]  /*3610*/  IADD3 R128, P0, R183, R120, RZ ;  /* 0x00000078b7807210 */ /* 0x002fe20007f1e0ff */
[----:B------:R-:W-:-:S02]  /*3620*/  IMAD R193, R193, 0x188, RZ ;  /* 0x00000188c1c17824 */ /* 0x000fc400078e02ff */
[----:B------:R-:W5:Y:S01]  /*3630*/  LDG.E.U16 R173, desc[UR60][R124.64] ;  /* 0x0000003c7cad7981 */ /* 0x000f62000c1e1500 */
[-C--:B------:R-:W-:Y:S01]  /*3640*/  LEA.HI.X.SX32 R129, R179, R121.reuse, 0x1, P0 ;  /* 0x00000079b3817211 */ /* 0x080fe200000f0eff */
[----:B0-----:R-:W-:Y:S02]  /*3650*/  IMAD R123, R194, 0x1a8, RZ ;  /* 0x000001a8c27b7824 */ /* 0x001fe400078e02ff */
[----:B------:R-:W-:Y:S01]  /*3660*/  IMAD R187, R187, 0x178, RZ ;  /* 0x00000178bbbb7824 */ /* 0x000fe200078e02ff */
[-C--:B------:R-:W-:Y:S01]  /*3670*/  IADD3 R126, P1, R203, R120.reuse, RZ ;  /* 0x00000078cb7e7210 */ /* 0x080fe20007f3e0ff */
[----:B------:R0:W5:Y:S01]  /*3680*/  LDG.E.U16 R179, desc[UR60][R128.64] ;  /* 0x0000003c80b37981 */ /* 0x000162000c1e1500 */
[----:B------:R-:W1:Y:S02]  /*3690*/  LDC R194, c[0x0][0x248] ;  /* 0x00009200ffc27b82 */ /* 0x000e640000000800 */
[----:B------:R-:W-:Y:S02]  /*36a0*/  LEA.HI.X.SX32 R127, R180, R121, 0x1, P1 ;  /* 0x00000079b47f7211 */ /* 0x000fe400008f0eff */
[----:B0-----:R-:W-:-:S04]  /*36b0*/  IADD3 R128, P1, R123, R120, RZ ;  /* 0x000000787b807210 */ /* 0x001fc80007f3e0ff */
[-C--:B------:R-:W-:Y:S02]  /*36c0*/  LEA.HI.X.SX32 R129, R182, R121.reuse, 0x1, P1 ;  /* 0x00000079b6817211 */ /* 0x080fe400008f0eff */
[----:B------:R-:W0:Y:S01]  /*36d0*/  LDC R182, c[0x0][0x248] ;  /* 0x00009200ffb67b82 */ /* 0x000e220000000800 */
[----:B------:R-:W-:Y:S01]  /*36e0*/  IMAD R189, R3, 0xbc, RZ ;  /* 0x000000bc03bd7824 */ /* 0x000fe200078e02ff */
[-C--:B------:R-:W-:Y:S02]  /*36f0*/  IADD3 R122, P2, R193, R120.reuse, RZ ;  /* 0x00000078c17a7210 */ /* 0x080fe40007f5e0ff */
[----:B------:R-:W-:Y:S01]  /*3700*/  IADD3 R124, P0, R187, R120, RZ ;  /* 0x00000078bb7c7210 */ /* 0x000fe20007f1e0ff */
[----:B------:R-:W-:Y:S01]  /*3710*/  IMAD R193, R196, 0x1b8, RZ ;  /* 0x000001b8c4c17824 */ /* 0x000fe200078e02ff */
[-C--:B------:R-:W-:Y:S01]  /*3720*/  LEA.HI.X.SX32 R123, R181, R121.reuse, 0x1, P2 ;  /* 0x00000079b57b7211 */ /* 0x080fe200010f0eff */
[----:B------:R-:W-:Y:S01]  /*3730*/  IMAD R203, R198, 0x1c8, RZ ;  /* 0x000001c8c6cb7824 */ /* 0x000fe200078e02ff */
[----:B------:R-:W-:Y:S01]  /*3740*/  LEA.HI.X.SX32 R125, R189, R121, 0x1, P0 ;  /* 0x00000079bd7d7211 */ /* 0x000fe200000f0eff */
[----:B------:R-:W3:Y:S01]  /*3750*/  LDC R196, c[0x0][0x248] ;  /* 0x00009200ffc47b82 */ /* 0x000ee20000000800 */
[----:B------:R1:W5:Y:S01]  /*3760*/  LDG.E.U16 R181, desc[UR60][R126.64] ;  /* 0x0000003c7eb57981 */ /* 0x000362000c1e1500 */
[----:B------:R-:W-:-:S03]  /*3770*/  IMAD R187, R3, 0xdc, RZ ;  /* 0x000000dc03bb7824 */ /* 0x000fc600078e02ff */
[----:B------:R1:W5:Y:S04]  /*3780*/  LDG.E.U16 R184, desc[UR60][R122.64] ;  /* 0x0000003c7ab87981 */ /* 0x000368000c1e1500 */
[----:B------:R1:W5:Y:S02]  /*3790*/  LDG.E.U16 R183, desc[UR60][R124.64] ;  /* 0x0000003c7cb77981 */ /* 0x000364000c1e1500 */
[----:B-1----:R-:W-:Y:S02]  /*37a0*/  IMAD R127, R202, 0x1e8, RZ ;  /* 0x000001e8ca7f7824 */ /* 0x002fe400078e02ff */
[----:B------:R1:W5:Y:S01]  /*37b0*/  LDG.E.U16 R186, desc[UR60][R128.64] ;  /* 0x0000003c80ba7981 */ /* 0x000362000c1e1500 */
[-C--:B------:R-:W-:Y:S01]  /*37c0*/  IADD3 R122, P0, R193, R120.reuse, RZ ;  /* 0x00000078c17a7210 */ /* 0x080fe20007f1e0ff */
[----:B------:R-:W-:Y:S01]  /*37d0*/  IMAD R125, R192, 0x118, RZ ;  /* 0x00000118c07d7824 */ /* 0x000fe200078e02ff */
[----:B------:R-:W-:-:S02]  /*37e0*/  IADD3 R124, P1, R203, R120, RZ ;  /* 0x00000078cb7c7210 */ /* 0x000fc40007f3e0ff */
[-C--:B------:R-:W-:Y:S02]  /*37f0*/  IADD3 R126, P2, R127, R120.reuse, RZ ;  /* 0x000000787f7e7210 */ /* 0x080fe40007f5e0ff */
[-C--:B------:R-:W-:Y:S01]  /*3800*/  LEA.HI.X.SX32 R123, R187, R121.reuse, 0x1, P0 ;  /* 0x00000079bb7b7211 */ /* 0x080fe200000f0eff */
[----:B------:R-:W-:Y:S01]  /*3810*/  IMAD R180, R3, 0x8c, RZ ;  /* 0x0000008c03b47824 */ /* 0x000fe200078e02ff */
[----:B-1----:R-:W-:Y:S01]  /*3820*/  IADD3 R128, P0, R125, R120, RZ ;  /* 0x000000787d807210 */ /* 0x002fe20007f1e0ff */
[----:B0-----:R-:W-:Y:S01]  /*3830*/  IMAD R203, R182, 0x158, RZ ;  /* 0x00000158b6cb7824 */ /* 0x001fe200078e02ff */
[-C--:B------:R-:W-:Y:S02]  /*3840*/  LEA.HI.X.SX32 R125, R190, R121.reuse, 0x1, P1 ;  /* 0x00000079be7d7211 */ /* 0x080fe400008f0eff */
[-C--:B------:R-:W-:Y:S02]  /*3850*/  LEA.HI.X.SX32 R127, R188, R121.reuse, 0x1, P2 ;  /* 0x00000079bc7f7211 */ /* 0x080fe400010f0eff */
[----:B------:R0:W5:Y:S01]  /*3860*/  LDG.E.U16 R188, desc[UR60][R122.64] ;  /* 0x0000003c7abc7981 */ /* 0x000162000c1e1500 */
[----:B------:R-:W-:Y:S01]  /*3870*/  LEA.HI.X.SX32 R129, R180, R121, 0x1, P0 ;  /* 0x00000079b4817211 */ /* 0x000fe200000f0eff */
[----:B------:R-:W-:-:S02]  /*3880*/  IMAD R207, R3, 0xcc, RZ ;  /* 0x000000cc03cf7824 */ /* 0x000fc400078e02ff */
[----:B------:R1:W5:Y:S01]  /*3890*/  LDG.E.U16 R190, desc[UR60][R124.64] ;  /* 0x0000003c7cbe7981 */ /* 0x000362000c1e1500 */
[----:B------:R-:W-:-:S03]  /*38a0*/  IMAD R182, R3, 0xec, RZ ;  /* 0x000000ec03b67824 */ /* 0x000fc600078e02ff */
[----:B------:R3:W5:Y:S01]  /*38b0*/  LDG.E.U16 R192, desc[UR60][R126.64] ;  /* 0x0000003c7ec07981 */ /* 0x000762000c1e1500 */
[----:B0-----:R-:W-:Y:S01]  /*38c0*/  IMAD R123, R194, 0x198, RZ ;  /* 0x00000198c27b7824 */ /* 0x001fe200078e02ff */
[-C--:B------:R-:W-:Y:S02]  /*38d0*/  IADD3 R122, P0, R203, R120.reuse, RZ ;  /* 0x00000078cb7a7210 */ /* 0x080fe40007f1e0ff */
[----:B------:R0:W5:Y:S01]  /*38e0*/  LDG.E.U16 R193, desc[UR60][R128.64] ;  /* 0x0000003c80c17981 */ /* 0x000162000c1e1500 */
[----:B-1----:R-:W-:Y:S01]  /*38f0*/  IMAD R125, R200, 0x1d8, RZ ;  /* 0x000001d8c87d7824 */ /* 0x002fe200078e02ff */
[-C--:B------:R-:W-:Y:S02]  /*3900*/  IADD3 R124, P1, R123, R120.reuse, RZ ;  /* 0x000000787b7c7210 */ /* 0x080fe40007f3e0ff */
[----:B------:R-:W-:Y:S02]  /*3910*/  LEA.HI.X.SX32 R123, R209, R121, 0x1, P0 ;  /* 0x00000079d17b7211 */ /* 0x000fe400000f0eff */
[----:B---3--:R-:W-:-:S02]  /*3920*/  IADD3 R126, P2, R125, R120, RZ ;  /* 0x000000787d7e7210 */ /* 0x008fc40007f5e0ff */
[-C--:B------:R-:W-:Y:S01]  /*3930*/  LEA.HI.X.SX32 R125, R207, R121.reuse, 0x1, P1 ;  /* 0x00000079cf7d7211 */ /* 0x080fe200008f0eff */
[----:B0-----:R-:W-:Y:S02]  /*3940*/  IMAD R129, R196, 0x1f8, RZ ;  /* 0x000001f8c4817824 */ /* 0x001fe400078e02ff */
[----:B------:R0:W3:Y:S01]  /*3950*/  LDG.E.U16 R196, desc[UR60][R122.64] ;  /* 0x0000003c7ac47981 */ /* 0x0000e2000c1e1500 */
[----:B------:R-:W-:Y:S01]  /*3960*/  LEA.HI.X.SX32 R127, R182, R121, 0x1, P2 ;  /* 0x00000079b67f7211 */ /* 0x000fe200010f0eff */
[----:B------:R-:W-:Y:S02]  /*3970*/  IMAD R194, R3, 0xfc, RZ ;  /* 0x000000fc03c27824 */ /* 0x000fe400078e02ff */
[----:B------:R1:W3:Y:S01]  /*3980*/  LDG.E.U16 R198, desc[UR60][R124.64] ;  /* 0x0000003c7cc67981 */ /* 0x0002e2000c1e1500 */
[----:B------:R-:W-:Y:S01]  /*3990*/  IADD3 R128, P0, R129, R120, RZ ;  /* 0x0000007881807210 */ /* 0x000fe20007f1e0ff */
[----:B------:R-:W-:Y:S02]  /*39a0*/  IMAD R219, R204, 0x10a, RZ ;  /* 0x0000010accdb7824 */ /* 0x000fe400078e02ff */
[----:B------:R-:W-:Y:S01]  /*39b0*/  IMAD R217, R3, 0x8d, RZ ;  /* 0x0000008d03d97824 */ /* 0x000fe200078e02ff */
[----:B------:R2:W3:Y:S01]  /*39c0*/  LDG.E.U16 R200, desc[UR60][R126.64] ;  /* 0x0000003c7ec87981 */ /* 0x0004e2000c1e1500 */
[----:B0-----:R-:W-:-:S02]  /*39d0*/  IMAD R123, R206, 0x11a, RZ ;  /* 0x0000011ace7b7824 */ /* 0x001fc400078e02ff */
[----:B-1----:R-:W-:-:S03]  /*39e0*/  IMAD R125, R208, 0x12a, RZ ;  /* 0x0000012ad07d7824 */ /* 0x002fc600078e02ff */
[-C--:B------:R-:W-:Y:S01]  /*39f0*/  IADD3 R124, P1, R123, R120.reuse, RZ ;  /* 0x000000787b7c7210 */ /* 0x080fe20007f3e0ff */
[----:B------:R-:W-:Y:S01]  /*3a00*/  IMAD R203, R3, 0x85, RZ ;  /* 0x0000008503cb7824 */ /* 0x000fe200078e02ff */
[-C--:B------:R-:W-:Y:S02]  /*3a10*/  LEA.HI.X.SX32 R129, R194, R121.reuse, 0x1, P0 ;  /* 0x00000079c2817211 */ /* 0x080fe400000f0eff */
[-C--:B--2---:R-:W-:Y:S02]  /*3a20*/  IADD3 R126, P2, R125, R120.reuse, RZ ;  /* 0x000000787d7e7210 */ /* 0x084fe40007f5e0ff */
[----:B------:R-:W-:Y:S01]  /*3a30*/  IADD3 R122, P0, R219, R120, RZ ;  /* 0x00000078db7a7210 */ /* 0x000fe20007f1e0ff */
[----:B------:R-:W-:Y:S01]  /*3a40*/  IMAD R219, R210, 0x13a, RZ ;  /* 0x0000013ad2db7824 */ /* 0x000fe200078e02ff */
[-C--:B------:R-:W-:Y:S01]  /*3a50*/  LEA.HI.X.SX32 R125, R217, R121.reuse, 0x1, P1 ;  /* 0x00000079d97d7211 */ /* 0x080fe200008f0eff */
[----:B------:R0:W2:Y:S01]  /*3a60*/  LDG.E.U16 R202, desc[UR60][R128.64] ;  /* 0x0000003c80ca7981 */ /* 0x0000a2000c1e1500 */
[----:B------:R-:W1:Y:S01]  /*3a70*/  LDC R217, c[0x0][0x248] ;  /* 0x00009200ffd97b82 */ /* 0x000e620000000800 */
[----:B------:R-:W-:Y:S01]  /*3a80*/  LEA.HI.X.SX32 R123, R203, R121, 0x1, P0 ;  /* 0x00000079cb7b7211 */ /* 0x000fe200000f0eff */
[----:B------:R-:W-:Y:S01]  /*3a90*/  IMAD R225, R212, 0x14a, RZ ;  /* 0x0000014ad4e17824 */ /* 0x000fe200078e02ff */
[----:B------:R-:W2:Y:S01]  /*3aa0*/  LDG.E.U16 R204, desc[UR60][R124.64] ;  /* 0x0000003c7ccc7981 */ /* 0x000ea2000c1e1500 */
[----:B------:R-:W-:-:S03]  /*3ab0*/  IMAD R127, R3, 0x95, RZ ;  /* 0x00000095037f7824 */ /* 0x000fc600078e02ff */
[----:B------:R0:W2:Y:S02]  /*3ac0*/  LDG.E.U16 R203, desc[UR60][R122.64] ;  /* 0x0000003c7acb7981 */ /* 0x0000a4000c1e1500 */
[----:B0-----:R-:W-:Y:S01]  /*3ad0*/  IMAD R129, R3, 0x9d, RZ ;  /* 0x0000009d03817824 */ /* 0x001fe200078e02ff */
[----:B------:R-:W-:Y:S01]  /*3ae0*/  IADD3 R128, P0, R219, R120, RZ ;  /* 0x00000078db807210 */ /* 0x000fe20007f1e0ff */
[----:B------:R-:W-:-:S03]  /*3af0*/  IMAD R219, R3, 0xa5, RZ ;  /* 0x000000a503db7824 */ /* 0x000fc600078e02ff */
[-C--:B------:R-:W-:Y:S02]  /*3b00*/  LEA.HI.X.SX32 R129, R129, R121.reuse, 0x1, P0 ;  /* 0x0000007981817211 */ /* 0x080fe400000f0eff */
[-C--:B------:R-:W-:Y:S01]  /*3b10*/  IADD3 R122, P0, R225, R120.reuse, RZ ;  /* 0x00000078e17a7210 */ /* 0x080fe20007f1e0ff */
[----:B------:R-:W-:Y:S01]  /*3b20*/  IMAD R123, R214, 0x15a, RZ ;  /* 0x0000015ad67b7824 */ /* 0x000fe200078e02ff */
[----:B------:R-:W0:Y:S01]  /*3b30*/  LDC R225, c[0x0][0x248] ;  /* 0x00009200ffe17b82 */ /* 0x000e220000000800 */
[-C--:B------:R-:W-:Y:S01]  /*3b40*/  LEA.HI.X.SX32 R127, R127, R121.reuse, 0x1, P2 ;  /* 0x000000797f7f7211 */ /* 0x080fe200010f0eff */
[----:B------:R-:W-:Y:S01]  /*3b50*/  IMAD R223, R223, 0x17a, RZ ;  /* 0x0000017adfdf7824 */ /* 0x000fe200078e02ff */
[----:B------:R1:W2:Y:S01]  /*3b60*/  LDG.E.U16 R208, desc[UR60][R128.64] ;  /* 0x0000003c80d07981 */ /* 0x0002a2000c1e1500 */
[----:B------:R-:W-:Y:S01]  /*3b70*/  IMAD R125, R216, 0x16a, RZ ;  /* 0x0000016ad87d7824 */ /* 0x000fe200078e02ff */
[----:B------:R-:W-:Y:S01]  /*3b80*/  IADD3 R124, P1, R123, R120, RZ ;  /* 0x000000787b7c7210 */ /* 0x000fe20007f3e0ff */
[----:B------:R-:W-:Y:S01]  /*3b90*/  IMAD R221, R3, 0xad, RZ ;  /* 0x000000ad03dd7824 */ /* 0x000fe200078e02ff */
[----:B------:R1:W2:Y:S01]  /*3ba0*/  LDG.E.U16 R206, desc[UR60][R126.64] ;  /* 0x0000003c7ece7981 */ /* 0x0002a2000c1e1500 */
[----:B------:R-:W-:Y:S01]  /*3bb0*/  LEA.HI.X.SX32 R123, R219, R121, 0x1, P0 ;  /* 0x00000079db7b7211 */ /* 0x000fe200000f0eff */
[----:B------:R-:W-:-:S02]  /*3bc0*/  IMAD R227, R227, 0x18a, RZ ;  /* 0x0000018ae3e37824 */ /* 0x000fc400078e02ff */
[----:B-1----:R-:W-:Y:S01]  /*3bd0*/  IMAD R129, R3, 0xbd, RZ ;  /* 0x000000bd03817824 */ /* 0x002fe200078e02ff */
[-C--:B------:R-:W-:Y:S01]  /*3be0*/  IADD3 R128, P0, R223, R120.reuse, RZ ;  /* 0x00000078df807210 */ /* 0x080fe20007f1e0ff */
[----:B------:R1:W2:Y:S01]  /*3bf0*/  LDG.E.U16 R210, desc[UR60][R122.64] ;  /* 0x0000003c7ad27981 */ /* 0x0002a2000c1e1500 */
        /* <DEDUP_REMOVED lines=9> */
[----:B-1----:R-:W-:Y:S01]  /*3c90*/  IADD3 R122, P0, R227, R120, RZ ;  /* 0x00000078e37a7210 */ /* 0x002fe20007f1e0ff */
[----:B------:R1:W2:Y:S01]  /*3ca0*/  LDG.E.U16 R212, desc[UR60][R124.64] ;  /* 0x0000003c7cd47981 */ /* 0x0002a2000c1e1500 */
[----:B------:R-:W-:-:S02]  /*3cb0*/  IMAD R221, R3, 0xcd, RZ ;  /* 0x000000cd03dd7824 */ /* 0x000fc400078e02ff */
[----:B------:R-:W-:Y:S01]  /*3cc0*/  LEA.HI.X.SX32 R123, R219, R121, 0x1, P0 ;  /* 0x00000079db7b7211 */ /* 0x000fe200000f0eff */
[----:B------:R0:W2:Y:S01]  /*3cd0*/  LDG.E.U16 R216, desc[UR60][R128.64] ;  /* 0x0000003c80d87981 */ /* 0x0000a2000c1e1500 */
[----:B------:R-:W-:-:S03]  /*3ce0*/  IMAD R237, R234, 0x1ca, RZ ;  /* 0x000001caeaed7824 */ /* 0x000fc600078e02ff */
[----:B------:R0:W2:Y:S01]  /*3cf0*/  LDG.E.U16 R214, desc[UR60][R126.64] ;  /* 0x0000003c7ed67981 */ /* 0x0000a2000c1e1500 */
[-C--:B-1----:R-:W-:Y:S01]  /*3d00*/  IADD3 R124, P1, R229, R120.reuse, RZ ;  /* 0x00000078e57c7210 */ /* 0x082fe20007f3e0ff */
[----:B0-----:R-:W-:Y:S01]  /*3d10*/  IMAD R129, R3, 0xdd, RZ ;  /* 0x000000dd03817824 */ /* 0x001fe200078e02ff */
[-C--:B------:R-:W-:Y:S01]  /*3d20*/  IADD3 R128, P0, R217, R120.reuse, RZ ;  /* 0x00000078d9807210 */ /* 0x080fe20007f1e0ff */
[----:B------:R-:W-:Y:S01]  /*3d30*/  IMAD R127, R3, 0xd5, RZ ;  /* 0x000000d5037f7824 */ /* 0x000fe200078e02ff */
[----:B------:R-:W-:Y:S01]  /*3d40*/  IADD3 R126, P2, R231, R120, RZ ;  /* 0x00000078e77e7210 */ /* 0x000fe20007f5e0ff */
[----:B------:R-:W-:Y:S01]  /*3d50*/  IMAD R235, R235, 0x1da, RZ ;  /* 0x000001daebeb7824 */ /* 0x000fe200078e02ff */
[-C--:B------:R-:W-:Y:S01]  /*3d60*/  LEA.HI.X.SX32 R125, R221, R121.reuse, 0x1, P1 ;  /* 0x00000079dd7d7211 */ /* 0x080fe200008f0eff */
[----:B------:R0:W2:Y:S01]  /*3d70*/  LDG.E.U16 R217, desc[UR60][R122.64] ;  /* 0x0000003c7ad97981 */ /* 0x0000a2000c1e1500 */
[-C--:B------:R-:W-:Y:S01]  /*3d80*/  LEA.HI.X.SX32 R129, R129, R121.reuse, 0x1, P0 ;  /* 0x0000007981817211 */ /* 0x080fe200000f0eff */
[----:B------:R-:W-:Y:S01]  /*3d90*/  IMAD R227, R3, 0xe5, RZ ;  /* 0x000000e503e37824 */ /* 0x000fe200078e02ff */
[----:B------:R-:W-:Y:S01]  /*3da0*/  LEA.HI.X.SX32 R127, R127, R121, 0x1, P2 ;  /* 0x000000797f7f7211 */ /* 0x000fe200010f0eff */
[----:B------:R-:W-:Y:S01]  /*3db0*/  IMAD R239, R236, 0x1ea, RZ ;  /* 0x000001eaecef7824 */ /* 0x000fe200078e02ff */
[----:B------:R1:W2:Y:S01]  /*3dc0*/  LDG.E.U16 R219, desc[UR60][R124.64] ;  /* 0x0000003c7cdb7981 */ /* 0x0002a2000c1e1500 */
[----:B------:R-:W-:-:S02]  /*3dd0*/  IMAD R225, R225, 0x1fa, RZ ;  /* 0x000001fae1e17824 */ /* 0x000fc400078e02ff */
[----:B------:R-:W-:Y:S01]  /*3de0*/  IMAD R229, R3, 0xed, RZ ;  /* 0x000000ed03e57824 */ /* 0x000fe200078e02ff */
[----:B------:R1:W2:Y:S01]  /*3df0*/  LDG.E.U16 R223, desc[UR60][R128.64] ;  /* 0x0000003c80df7981 */ /* 0x0002a2000c1e1500 */
[-C--:B0-----:R-:W-:Y:S01]  /*3e00*/  IADD3 R122, P0, R237, R120.reuse, RZ ;  /* 0x00000078ed7a7210 */ /* 0x081fe20007f1e0ff */
[----:B------:R-:W-:Y:S02]  /*3e10*/  IMAD R231, R3, 0xf5, RZ ;  /* 0x000000f503e77824 */ /* 0x000fe400078e02ff */
[----:B------:R0:W2:Y:S01]  /*3e20*/  LDG.E.U16 R221, desc[UR60][R126.64] ;  /* 0x0000003c7edd7981 */ /* 0x0000a2000c1e1500 */
[----:B------:R-:W-:Y:S02]  /*3e30*/  LEA.HI.X.SX32 R123, R227, R121, 0x1, P0 ;  /* 0x00000079e37b7211 */ /* 0x000fe400000f0eff */
[-C--:B-1----:R-:W-:Y:S01]  /*3e40*/  IADD3 R124, P1, R235, R120.reuse, RZ ;  /* 0x00000078eb7c7210 */ /* 0x082fe20007f3e0ff */
[----:B------:R-:W-:Y:S01]  /*3e50*/  IMAD R129, R3, 0xfd, RZ ;  /* 0x000000fd03817824 */ /* 0x000fe200078e02ff */
[----:B------:R-:W-:-:S02]  /*3e60*/  IADD3 R128, P0, R225, R120, RZ ;  /* 0x00000078e1807210 */ /* 0x000fc40007f1e0ff */
[-C--:B0-----:R-:W-:Y:S01]  /*3e70*/  IADD3 R126, P2, R239, R120.reuse, RZ ;  /* 0x00000078ef7e7210 */ /* 0x081fe20007f5e0ff */
[----:B------:R0:W2:Y:S01]  /*3e80*/  LDG.E.U16 R225, desc[UR60][R122.64] ;  /* 0x0000003c7ae17981 */ /* 0x0000a2000c1e1500 */
[-C--:B------:R-:W-:Y:S01]  /*3e90*/  LEA.HI.X.SX32 R125, R229, R121.reuse, 0x1, P1 ;  /* 0x00000079e57d7211 */ /* 0x080fe200008f0eff */
[----:B------:R-:W-:Y:S01]  /*3ea0*/  IMAD R239, R3, 0xe, RZ ;  /* 0x0000000e03ef7824 */ /* 0x000fe200078e02ff */
[-C--:B------:R-:W-:Y:S02]  /*3eb0*/  LEA.HI.X.SX32 R127, R231, R121.reuse, 0x1, P2 ;  /* 0x00000079e77f7211 */ /* 0x080fe400010f0eff */
[----:B------:R-:W-:Y:S01]  /*3ec0*/  LEA.HI.X.SX32 R129, R129, R121, 0x1, P0 ;  /* 0x0000007981817211 */ /* 0x000fe200000f0eff */
[----:B------:R1:W2:Y:S01]  /*3ed0*/  LDG.E.U16 R227, desc[UR60][R124.64] ;  /* 0x0000003c7ce37981 */ /* 0x0002a2000c1e1500 */
[----:B0-----:R-:W-:-:S03]  /*3ee0*/  IADD3 R122, P0, R195, R120, RZ ;  /* 0x00000078c37a7210 */ /* 0x001fc60007f1e0ff */
[----:B------:R0:W2:Y:S01]  /*3ef0*/  LDG.E.U16 R229, desc[UR60][R126.64] ;  /* 0x0000003c7ee57981 */ /* 0x0000a2000c1e1500 */
[C---:B------:R-:W-:Y:S02]  /*3f00*/  IMAD R237, R3.reuse, 0x1e, RZ ;  /* 0x0000001e03ed7824 */ /* 0x040fe400078e02ff */
[----:B------:R-:W-:Y:S01]  /*3f10*/  IMAD R235, R3, 0x2e, RZ ;  /* 0x0000002e03eb7824 */ /* 0x000fe200078e02ff */
[----:B------:R0:W2:Y:S01]  /*3f20*/  LDG.E.U16 R231, desc[UR60][R128.64] ;  /* 0x0000003c80e77981 */ /* 0x0000a2000c1e1500 */
[-C--:B-1----:R-:W-:Y:S01]  /*3f30*/  IADD3 R124, P1, R197, R120.reuse, RZ ;  /* 0x00000078c57c7210 */ /* 0x082fe20007f3e0ff */
[----:B------:R-:W-:Y:S01]  /*3f40*/  IMAD R197, R3, 0x3e, RZ ;  /* 0x0000003e03c57824 */ /* 0x000fe200078e02ff */
[-C--:B------:R-:W-:Y:S02]  /*3f50*/  LEA.HI.X.SX32 R123, R239, R121.reuse, 0x1, P0 ;  /* 0x00000079ef7b7211 */ /* 0x080fe400000f0eff */
[-C--:B0-----:R-:W-:Y:S02]  /*3f60*/  IADD3 R126, P2, R199, R120.reuse, RZ ;  /* 0x00000078c77e7210 */ /* 0x081fe40007f5e0ff */
[----:B------:R-:W-:Y:S01]  /*3f70*/  LEA.HI.X.SX32 R125, R237, R121, 0x1, P1 ;  /* 0x00000079ed7d7211 */ /* 0x000fe200008f0eff */
[----:B------:R0:W2:Y:S01]  /*3f80*/  LDG.E.U16 R199, desc[UR60][R122.64] ;  /* 0x0000003c7ac77981 */ /* 0x0000a2000c1e1500 */
[----:B------:R-:W-:-:S02]  /*3f90*/  IADD3 R128, P0, R201, R120, RZ ;  /* 0x00000078c9807210 */ /* 0x000fc40007f1e0ff */
[-C--:B------:R-:W-:Y:S01]  /*3fa0*/  LEA.HI.X.SX32 R127, R235, R121.reuse, 0x1, P2 ;  /* 0x00000079eb7f7211 */ /* 0x080fe200010f0eff */
[----:B------:R-:W2:Y:S01]  /*3fb0*/  LDG.E.U16 R201, desc[UR60][R124.64] ;  /* 0x0000003c7cc97981 */ /* 0x000ea2000c1e1500 */
[----:B------:R-:W-:-:S03]  /*3fc0*/  LEA.HI.X.SX32 R129, R197, R121, 0x1, P0 ;  /* 0x00000079c5817211 */ /* 0x000fc600000f0eff */
[----:B------:R-:W2:Y:S04]  /*3fd0*/  LDG.E.U16 R234, desc[UR60][R126.64] ;  /* 0x0000003c7eea7981 */ /* 0x000ea8000c1e1500 */
[----:B------:R1:W2:Y:S01]  /*3fe0*/  LDG.E.U16 R236, desc[UR60][R128.64] ;  /* 0x0000003c80ec7981 */ /* 0x0002a2000c1e1500 */
[----:B------:R-:W4:Y:S01]  /*3ff0*/  S2R R195, SR_CgaCtaId ;  /* 0x0000000000c37919 */ /* 0x000f220000008800 */
[----:B0-----:R-:W-:Y:S02]  /*4000*/  IADD3 R122, P0, R180, R120, RZ ;  /* 0x00000078b47a7210 */ /* 0x001fe40007f1e0ff */
[----:B------:R-:W-:Y:S02]  /*4010*/  MOV R180, 0x400 ;  /* 0x0000040000b47802 */ /* 0x000fe40000000f00 */
[----:B------:R-:W-:-:S02]  /*4020*/  LEA.HI.X.SX32 R123, R205, R121, 0x1, P0 ;  /* 0x00000079cd7b7211 */ /* 0x000fc400000f0eff */
[-C--:B-1----:R-:W-:Y:S02]  /*4030*/  IADD3 R128, P0, R182, R120.reuse, RZ ;  /* 0x00000078b6807210 */ /* 0x082fe40007f1e0ff */
[----:B------:R-:W-:Y:S01]  /*4040*/  IADD3 R126, P2, R207, R120, RZ ;  /* 0x00000078cf7e7210 */ /* 0x000fe20007f5e0ff */
[----:B------:R0:W2:Y:S01]  /*4050*/  LDG.E.U16 R205, desc[UR60][R122.64] ;  /* 0x0000003c7acd7981 */ /* 0x0000a2000c1e1500 */
[-C--:B------:R-:W-:Y:S02]  /*4060*/  LEA.HI.X.SX32 R129, R211, R121.reuse, 0x1, P0 ;  /* 0x00000079d3817211 */ /* 0x080fe400000f0eff */
[----:B------:R-:W-:Y:S02]  /*4070*/  LOP3.LUT R182, R233, 0x40, RZ, 0xc0, !PT ;  /* 0x00000040e9b67812 */ /* 0x000fe400078ec0ff */
[----:B------:R-:W-:Y:S01]  /*4080*/  LEA.HI.X.SX32 R127, R213, R121, 0x1, P2 ;  /* 0x00000079d57f7211 */ /* 0x000fe200010f0eff */
[----:B------:R1:W2:Y:S01]  /*4090*/  LDG.E.U16 R211, desc[UR60][R128.64] ;  /* 0x0000003c80d37981 */ /* 0x0002a2000c1e1500 */
[----:B------:R-:W-:-:S02]  /*40a0*/  LEA R213, R3, -R3, 0x3 ;  /* 0x8000000303d57211 */ /* 0x000fc400078e18ff */
[----:B0-----:R-:W-:Y:S02]  /*40b0*/  IADD3 R122, P0, R239, R120, RZ ;  /* 0x00000078ef7a7210 */ /* 0x001fe40007f1e0ff */
[----:B----4-:R-:W-:Y:S02]  /*40c0*/  LEA R238, R195, R180, 0x18 ;  /* 0x000000b4c3ee7211 */ /* 0x010fe400078ec0ff */
[----:B------:R-:W-:-:S04]  /*40d0*/  LOP3.LUT R195, R233, 0x3f, RZ, 0xc0, !PT ;  /* 0x0000003fe9c37812 */ /* 0x000fc800078ec0ff */
[----:B------:R-:W-:Y:S02]  /*40e0*/  SHF.L.U32 R180, R195, 0x1, RZ ;  /* 0x00000001c3b47819 */ /* 0x000fe400000006ff */
[----:B-1----:R-:W-:Y:S02]  /*40f0*/  IADD3 R128, P2, R197, R120, RZ ;  /* 0x00000078c5807210 */ /* 0x002fe40007f5e0ff */
[----:B------:R-:W-:Y:S02]  /*4100*/  LEA R197, R182, R180, 0x9 ;  /* 0x000000b4b6c57211 */ /* 0x000fe400078e48ff */
[----:B------:R-:W-:Y:S02]  /*4110*/  LEA.HI.X.SX32 R123, R213, R121, 0x1, P0 ;  /* 0x00000079d57b7211 */ /* 0x000fe400000f0eff */
[----:B------:R-:W-:Y:S02]  /*4120*/  IADD3 R213, R197, R238, RZ ;  /* 0x000000eec5d57210 */ /* 0x000fe40007ffe0ff */
[----:B------:R-:W-:Y:S01]  /*4130*/  IADD3 R124, P1, R209, R120, RZ ;  /* 0x00000078d17c7210 */ /* 0x000fe20007f3e0ff */
[C---:B------:R-:W-:Y:S01]  /*4140*/  IMAD R239, R3.reuse, 0x17, RZ ;  /* 0x0000001703ef7824 */ /* 0x040fe200078e02ff */
[----:B------:R0:W4:Y:S04]  /*4150*/  LDG.E.U16 R209, desc[UR60][R126.64] ;  /* 0x0000003c7ed17981 */ /* 0x000128000c1e1500 */
[----:B------:R1:W-:Y:S04]  /*4160*/  STS.U16 [R213+0x2000], R2 ;  /* 0x00200002d5007388 */ /* 0x0003e80000000400 */
[----:B------:R0:W-:Y:S01]  /*4170*/  STS.U16 [R213+0x1800], R0 ;  /* 0x00180000d5007388 */ /* 0x0001e20000000400 */
[----:B------:R-:W-:-:S03]  /*4180*/  LEA R241, R3, -R3, 0x5 ;  /* 0x8000000303f17211 */ /* 0x000fc600078e28ff */
[----:B------:R-:W4:Y:S01]  /*4190*/  LDG.E.U16 R122, desc[UR60][R122.64] ;  /* 0x0000003c7a7a7981 */ /* 0x000f22000c1e1500 */
[C---:B-1----:R-:W-:Y:S02]  /*41a0*/  LOP3.LUT R2, R197.reuse, 0x10, RZ, 0x3c, !PT ;  /* 0x00000010c5027812 */ /* 0x042fe400078e3cff */
[----:B0-----:R-:W-:Y:S02]  /*41b0*/  LOP3.LUT R0, R197, 0x20, RZ, 0x3c, !PT ;  /* 0x00000020c5007812 */ /* 0x001fe400078e3cff */
[C---:B------:R-:W-:Y:S02]  /*41c0*/  IADD3 R2, R238.reuse, R2, RZ ;  /* 0x00000002ee027210 */ /* 0x040fe40007ffe0ff */
[----:B------:R-:W-:Y:S01]  /*41d0*/  IADD3 R0, R238, R0, RZ ;  /* 0x00000000ee007210 */ /* 0x000fe20007ffe0ff */
[----:B------:R-:W-:Y:S04]  /*41e0*/  STS.U16 [R213+0x400], R164 ;  /* 0x000400a4d5007388 */ /* 0x000fe80000000400 */
[----:B------:R-:W-:Y:S04]  /*41f0*/  STS.U16 [R213+0x800], R152 ;  /* 0x00080098d5007388 */ /* 0x000fe80000000400 */
[----:B------:R-:W-:Y:S04]  /*4200*/  STS.U16 [R213+0x1000], R8 ;  /* 0x00100008d5007388 */ /* 0x000fe80000000400 */
[----:B------:R-:W-:Y:S04]  /*4210*/  STS.U16 [R213], R178 ;  /* 0x000000b2d5007388 */ /* 0x000fe80000000400 */
[----:B------:R-:W-:Y:S04]  /*4220*/  STS.U16 [R213+0x4000], R6 ;  /* 0x00400006d5007388 */ /* 0x000fe80000000400 */
[----:B------:R-:W-:Y:S04]  /*4230*/  STS.U16 [R213+0x4400], R15 ;  /* 0x0044000fd5007388 */ /* 0x000fe80000000400 */
[----:B------:R-:W-:Y:S04]  /*4240*/  STS.U16 [R213+0x4c00], R18 ;  /* 0x004c0012d5007388 */ /* 0x000fe80000000400 */
[----:B------:R-:W-:Y:S04]  /*4250*/  STS.U16 [R213+0x5400], R16 ;  /* 0x00540010d5007388 */ /* 0x000fe80000000400 */
[----:B------:R0:W-:Y:S04]  /*4260*/  STS.U16 [R213+0x6400], R9 ;  /* 0x00640009d5007388 */ /* 0x0001e80000000400 */
[----:B------:R-:W-:Y:S04]  /*4270*/  STS.U16 [R213+0x6c00], R22 ;  /* 0x006c0016d5007388 */ /* 0x000fe80000000400 */
        /* <DEDUP_REMOVED lines=19> */
[----:B------:R-:W-:Y:S01]  /*43b0*/  STS.U16 [R213+0x7c00], R53 ;  /* 0x007c0035d5007388 */ /* 0x000fe20000000400 */
[-C--:B------:R-:W-:Y:S01]  /*43c0*/  LEA.HI.X.SX32 R125, R215, R121.reuse, 0x1, P1 ;  /* 0x00000079d77d7211 */ /* 0x080fe200008f0eff */
[----:B0-----:R-:W-:Y:S01]  /*43d0*/  IMAD R9, R3, 0x4e, RZ ;  /* 0x0000004e03097824 */ /* 0x001fe200078e02ff */
[-C--:B------:R-:W-:Y:S01]  /*43e0*/  IADD3 R126, P0, R235, R120.reuse, RZ ;  /* 0x00000078eb7e7210 */ /* 0x080fe20007f1e0ff */
[----:B------:R0:W-:Y:S01]  /*43f0*/  STS.U16 [R2+0x4080], R13 ;  /* 0x0040800d02007388 */ /* 0x0001e20000000400 */
[----:B------:R-:W-:Y:S01]  /*4400*/  IMAD R15, R3, 0x6e, RZ ;  /* 0x0000006e030f7824 */ /* 0x000fe200078e02ff */
[-C--:B------:R-:W-:Y:S01]  /*4410*/  LEA.HI.X.SX32 R129, R241, R121.reuse, 0x1, P2 ;  /* 0x00000079f1817211 */ /* 0x080fe200010f0eff */
[C---:B-1----:R-:W-:Y:S01]  /*4420*/  IMAD R25, R3.reuse, 0x8e, RZ ;  /* 0x0000008e03197824 */ /* 0x042fe200078e02ff */
[----:B------:R-:W-:Y:S01]  /*4430*/  STS.U16 [R2+0x4480], R51 ;  /* 0x0044803302007388 */ /* 0x000fe20000000400 */
[C---:B------:R-:W-:Y:S01]  /*4440*/  IMAD R21, R3.reuse, 0x47, RZ ;  /* 0x0000004703157824 */ /* 0x040fe200078e02ff */
[----:B-----5:R-:W1:Y:S02]  /*4450*/  LDC R46, c[0x0][0x248] ;  /* 0x00009200ff2e7b82 */ /* 0x020e640000000800 */
[----:B------:R5:W-:Y:S04]  /*4460*/  STS.U16 [R2+0x4880], R45 ;  /* 0x0048802d02007388 */ /* 0x000be80000000400 */
[----:B------:R-:W-:Y:S01]  /*4470*/  STS.U16 [R2+0x4c80], R76 ;  /* 0x004c804c02007388 */ /* 0x000fe20000000400 */
[----:B------:R-:W-:Y:S01]  /*4480*/  IMAD R23, R3, 0x7e, RZ ;  /* 0x0000007e03177824 */ /* 0x000fe200078e02ff */
[----:B---3--:R-:W3:Y:S02]  /*4490*/  LDC R48, c[0x0][0x248] ;  /* 0x00009200ff307b82 */ /* 0x008ee40000000800 */
[----:B------:R-:W-:Y:S04]  /*44a0*/  STS.U16 [R2+0x5080], R7 ;  /* 0x0050800702007388 */ /* 0x000fe80000000400 */
        /* <DEDUP_REMOVED lines=26> */
[----:B------:R1:W-:Y:S01]  /*4650*/  STS.U16 [R2+0x80], R176 ;  /* 0x000080b002007388 */ /* 0x0003e20000000400 */
[----:B------:R-:W-:Y:S01]  /*4660*/  LEA.HI.X.SX32 R127, R239, R121, 0x1, P0 ;  /* 0x00000079ef7f7211 */ /* 0x000fe200000f0eff */
[C---:B0-----:R-:W-:Y:S01]  /*4670*/  IMAD R13, R3.reuse, 0x5e, RZ ;  /* 0x0000005e030d7824 */ /* 0x041fe200078e02ff */
[----:B------:R-:W-:Y:S01]  /*4680*/  LEA R215, R3, -R3, 0x4 ;  /* 0x8000000303d77211 */ /* 0x000fe200078e20ff */
[----:B------:R-:W-:Y:S04]  /*4690*/  STS.U16 [R0+0x100], R174 ;  /* 0x000100ae00007388 */ /* 0x000fe80000000400 */
[----:B------:R0:W4:Y:S01]  /*46a0*/  LDG.E.U16 R207, desc[UR60][R124.64] ;  /* 0x0000003c7ccf7981 */ /* 0x000122000c1e1500 */
[----:B------:R-:W-:Y:S01]  /*46b0*/  IADD3 R18, P2, R189, R120, RZ ;  /* 0x00000078bd127210 */ /* 0x000fe20007f5e0ff */
[----:B------:R-:W-:Y:S01]  /*46c0*/  IMAD R27, R3, 0x9e, RZ ;  /* 0x0000009e031b7824 */ /* 0x000fe200078e02ff */
[----:B-----5:R-:W5:Y:S01]  /*46d0*/  LDC R45, c[0x0][0x248] ;  /* 0x00009200ff2d7b82 */ /* 0x020f620000000800 */
[----:B------:R-:W-:Y:S01]  /*46e0*/  STS.U16 [R0+0x4100], R107 ;  /* 0x0041006b00007388 */ /* 0x000fe20000000400 */
[----:B-1----:R-:W-:-:S03]  /*46f0*/  LOP3.LUT R2, R197, 0x30, RZ, 0x3c, !PT ;  /* 0x00000030c5027812 */ /* 0x002fc600078e3cff */
[----:B------:R-:W-:Y:S01]  /*4700*/  STS.U16 [R0+0x4900], R106 ;  /* 0x0049006a00007388 */ /* 0x000fe20000000400 */
[----:B------:R-:W-:Y:S02]  /*4710*/  IMAD R29, R3, 0xae, RZ ;  /* 0x000000ae031d7824 */ /* 0x000fe400078e02ff */
[----:B------:R-:W1:Y:S01]  /*4720*/  LDC R51, c[0x0][0x248] ;  /* 0x00009200ff337b82 */ /* 0x000e620000000800 */
[----:B------:R-:W-:Y:S04]  /*4730*/  STS.U16 [R0+0x5100], R105 ;  /* 0x0051006900007388 */ /* 0x000fe80000000400 */
[----:B------:R-:W-:Y:S03]  /*4740*/  STS.U16 [R0+0x5900], R104 ;  /* 0x0059006800007388 */ /* 0x000fe60000000400 */
[----:B------:R-:W3:Y:S01]  /*4750*/  LDC R52, c[0x0][0x248] ;  /* 0x00009200ff347b82 */ /* 0x000ee20000000800 */
        /* <DEDUP_REMOVED lines=27> */
[----:B------:R-:W-:-:S02]  /*4910*/  IADD3 R2, R238, R2, RZ ;  /* 0x00000002ee027210 */ /* 0x000fc40007ffe0ff */
[----:B------:R-:W-:Y:S01]  /*4920*/  IADD3 R6, P0, R9, R120, RZ ;  /* 0x0000007809067210 */ /* 0x000fe20007f1e0ff */
[----:B------:R-:W4:Y:S04]  /*4930*/  LDG.E.U16 R126, desc[UR60][R126.64] ;  /* 0x0000003c7e7e7981 */ /* 0x000f28000c1e1500 */
[----:B------:R-:W4:Y:S01]  /*4940*/  LDG.E.U16 R128, desc[UR60][R128.64] ;  /* 0x0000003c80807981 */ /* 0x000f22000c1e1500 */
[----:B--2---:R-:W-:-:S04]  /*4950*/  LOP3.LUT R0, R197, 0x40, RZ, 0x3c, !PT ;  /* 0x00000040c5007812 */ /* 0x004fc800078e3cff */
[C---:B------:R-:W-:Y:S02]  /*4960*/  IADD3 R5, R238.reuse, R0, RZ ;  /* 0x00000000ee057210 */ /* 0x040fe40007ffe0ff */
[C---:B------:R-:W-:Y:S01]  /*4970*/  LOP3.LUT R0, R197.reuse, 0x50, RZ, 0x3c, !PT ;  /* 0x00000050c5007812 */ /* 0x040fe200078e3cff */
[----:B------:R-:W-:Y:S03]  /*4980*/  STS.U16 [R2+0x4180], R141 ;  /* 0x0041808d02007388 */ /* 0x000fe60000000400 */
[----:B------:R-:W-:Y:S01]  /*4990*/  IADD3 R11, R238, R0, RZ ;  /* 0x00000000ee0b7210 */ /* 0x000fe20007ffe0ff */
[----:B------:R-:W-:Y:S01]  /*49a0*/  STS.U16 [R2+0x4580], R143 ;  /* 0x0045808f02007388 */ /* 0x000fe20000000400 */
[----:B------:R-:W-:-:S03]  /*49b0*/  LOP3.LUT R0, R197, 0x60, RZ, 0x3c, !PT ;  /* 0x00000060c5007812 */ /* 0x000fc600078e3cff */
[----:B------:R-:W-:Y:S01]  /*49c0*/  STS.U16 [R2+0x4980], R145 ;  /* 0x0049809102007388 */ /* 0x000fe20000000400 */
[----:B0-----:R-:W-:-:S03]  /*49d0*/  IADD3 R124, P1, R237, R120, RZ ;  /* 0x00000078ed7c7210 */ /* 0x001fc60007f3e0ff */
[----:B------:R-:W-:Y:S01]  /*49e0*/  STS.U16 [R2+0x4d80], R147 ;  /* 0x004d809302007388 */ /* 0x000fe20000000400 */
[----:B------:R-:W-:-:S03]  /*49f0*/  IADD3 R0, R238, R0, RZ ;  /* 0x00000000ee007210 */ /* 0x000fc60007ffe0ff */
        /* <DEDUP_REMOVED lines=27> */
[----:B------:R-:W-:Y:S01]  /*4bb0*/  STS.U16 [R2+0x3d80], R64 ;  /* 0x003d804002007388 */ /* 0x000fe20000000400 */
[-C--:B------:R-:W-:Y:S01]  /*4bc0*/  LEA.HI.X.SX32 R125, R215, R121.reuse, 0x1, P1 ;  /* 0x00000079d77d7211 */ /* 0x080fe200008f0eff */
[----:B0-----:R-:W0:Y:S02]  /*4bd0*/  LDC R44, c[0x0][0x248] ;  /* 0x00009200ff2c7b82 */ /* 0x001e240000000800 */
        /* <DEDUP_REMOVED lines=31> */
[----:B------:R3:W-:Y:S01]  /*4dd0*/  STS.U16 [R5+0x7e00], R202 ;  /* 0x007e00ca05007388 */ /* 0x0007e20000000400 */
[----:B------:R-:W-:Y:S01]  /*4de0*/  IADD3 R16, P1, R191, R120, RZ ;  /* 0x00000078bf107210 */ /* 0x000fe20007f3e0ff */
[----:B--2---:R-:W2:Y:S02]  /*4df0*/  LDC R47, c[0x0][0x248] ;  /* 0x00009200ff2f7b82 */ /* 0x004ea40000000800 */
[----:B------:R-:W-:Y:S01]  /*4e00*/  STS.U16 [R11+0x280], R168 ;  /* 0x000280a80b007388 */ /* 0x000fe20000000400 */
[----:B------:R-:W-:Y:S01]  /*4e10*/  LEA.HI.X.SX32 R19, R13, R121, 0x1, P2 ;  /* 0x000000790d137211 */ /* 0x000fe200010f0eff */
[----:B-----5:R-:W-:-:S02]  /*4e20*/  IMAD R45, R45, 0x14c, RZ ;  /* 0x0000014c2d2d7824 */ /* 0x020fc400078e02ff */
[----:B-1----:R-:W-:Y:S01]  /*4e30*/  IMAD R51, R51, 0x17c, RZ ;  /* 0x0000017c33337824 */ /* 0x002fe200078e02ff */
[----:B------:R-:W5:Y:S01]  /*4e40*/  LDG.E.U16 R124, desc[UR60][R124.64] ;  /* 0x0000003c7c7c7981 */ /* 0x000f62000c1e1500 */
[----:B---3--:R-:W-:Y:S01]  /*4e50*/  IMAD R5, R3, 0x27, RZ ;  /* 0x0000002703057824 */ /* 0x008fe200078e02ff */
[----:B------:R-:W1:Y:S02]  /*4e60*/  LDC R50, c[0x0][0x248] ;  /* 0x00009200ff327b82 */ /* 0x000e640000000800 */
[----:B------:R-:W-:Y:S02]  /*4e70*/  STS.U16 [R11+0x680], R154 ;  /* 0x0006809a0b007388 */ /* 0x000fe40000000400 */
[-C--:B------:R-:W-:Y:S01]  /*4e80*/  LEA.HI.X.SX32 R7, R5, R121.reuse, 0x1, P0 ;  /* 0x0000007905077211 */ /* 0x080fe200000f0eff */
[----:B------:R-:W-:Y:S01]  /*4e90*/  IMAD R5, R3, 0x2f, RZ ;  /* 0x0000002f03057824 */ /* 0x000fe200078e02ff */
[----:B------:R-:W-:Y:S02]  /*4ea0*/  STS.U16 [R11+0xa80], R142 ;  /* 0x000a808e0b007388 */ /* 0x000fe40000000400 */
[----:B------:R-:W3:Y:S02]  /*4eb0*/  LDC R49, c[0x0][0x248] ;  /* 0x00009200ff317b82 */ /* 0x000ee40000000800 */
[----:B------:R-:W-:Y:S04]  /*4ec0*/  STS.U16 [R11+0xe80], R42 ;  /* 0x000e802a0b007388 */ /* 0x000fe80000000400 */
[----:B------:R-:W-:Y:S02]  /*4ed0*/  STS.U16 [R11+0x1280], R41 ;  /* 0x001280290b007388 */ /* 0x000fe40000000400 */
[----:B------:R-:W4:Y:S02]  /*4ee0*/  LDC R54, c[0x0][0x248] ;  /* 0x00009200ff367b82 */ /* 0x000f240000000800 */
        /* <DEDUP_REMOVED lines=12> */
[----:B------:R0:W-:Y:S04]  /*4fb0*/  STS.U16 [R11+0x3680], R32 ;  /* 0x003680200b007388 */ /* 0x0001e80000000400 */
        /* <DEDUP_REMOVED lines=17> */
[----:B------:R-:W-:Y:S01]  /*50d0*/  STS.U16 [R11+0x7e80], R231 ;  /* 0x007e80e70b007388 */ /* 0x000fe20000000400 */
[----:B------:R-:W-:Y:S01]  /*50e0*/  LEA.HI.X.SX32 R17, R9, R121, 0x1, P1 ;  /* 0x0000007909117211 */ /* 0x000fe200008f0eff */
[----:B0-----:R-:W0:Y:S02]  /*50f0*/  LDC R32, c[0x0][0x248] ;  /* 0x00009200ff207b82 */ /* 0x001e240000000800 */
[----:B------:R2:W-:Y:S01]  /*5100*/  STS.U16 [R0+0x1300], R10 ;  /* 0x0013000a00007388 */ /* 0x0005e20000000400 */
[----:B------:R-:W-:Y:S01]  /*5110*/  IMAD R9, R3, 0x37, RZ ;  /* 0x0000003703097824 */ /* 0x000fe200078e02ff */
[----:B------:R-:W-:-:S04]  /*5120*/  IADD3 R12, P1, R15, R120, RZ ;  /* 0x000000780f0c7210 */ /* 0x000fc80007f3e0ff */
[----:B------:R-:W1:Y:S01]  /*5130*/  LDC R38, c[0x0][0x248] ;  /* 0x00009200ff267b82 */ /* 0x000e620000000800 */
[----:B--2---:R-:W-:-:S04]  /*5140*/  IADD3 R10, P0, R13, R120, RZ ;  /* 0x000000780d0a7210 */ /* 0x004fc80007f1e0ff */
[-C--:B------:R-:W-:Y:S01]  /*5150*/  LEA.HI.X.SX32 R11, R5, R121.reuse, 0x1, P0 ;  /* 0x00000079050b7211 */ /* 0x080fe200000f0eff */
[----:B------:R-:W-:Y:S01]  /*5160*/  STS.U16 [R0+0x300], R166 ;  /* 0x000300a600007388 */ /* 0x000fe20000000400 */
[----:B------:R-:W-:Y:S01]  /*5170*/  LEA.HI.X.SX32 R13, R9, R121, 0x1, P1 ;  /* 0x00000079090d7211 */ /* 0x000fe200008f0eff */
[----:B------:R-:W2:Y:S02]  /*5180*/  LDC R42, c[0x0][0x248] ;  /* 0x00009200ff2a7b82 */ /* 0x000ea40000000800 */
[----:B------:R-:W-:Y:S01]  /*5190*/  STS.U16 [R0+0xb00], R140 ;  /* 0x000b008c00007388 */ /* 0x000fe20000000400 */
[----:B------:R-:W-:-:S03]  /*51a0*/  IADD3 R8, P0, R187, R120, RZ ;  /* 0x00000078bb087210 */ /* 0x000fc60007f1e0ff */
[----:B------:R3:W-:Y:S02]  /*51b0*/  STS.U16 [R0+0x1b00], R14 ;  /* 0x001b000e00007388 */ /* 0x0007e40000000400 */
[----:B------:R-:W4:Y:S02]  /*51c0*/  LDC R40, c[0x0][0x248] ;  /* 0x00009200ff287b82 */ /* 0x000f240000000800 */
[----:B------:R-:W-:Y:S04]  /*51d0*/  STS.U16 [R0+0x700], R199 ;  /* 0x000700c700007388 */ /* 0x000fe80000000400 */
[----:B------:R-:W-:Y:S04]  /*51e0*/  STS.U16 [R0+0xf00], R201 ;  /* 0x000f00c900007388 */ /* 0x000fe80000000400 */
[----:B------:R-:W-:Y:S04]  /*51f0*/  STS.U16 [R0+0x1700], R234 ;  /* 0x001700ea00007388 */ /* 0x000fe80000000400 */
[----:B------:R-:W-:Y:S04]  /*5200*/  STS.U16 [R0+0x1f00], R236 ;  /* 0x001f00ec00007388 */ /* 0x000fe80000000400 */
[----:B------:R3:W5:Y:S01]  /*5210*/  LDG.E.U16 R4, desc[UR60][R10.64] ;  /* 0x0000003c0a047981 */ /* 0x000762000c1e1500 */
[----:B------:R-:W-:Y:S01]  /*5220*/  LEA.HI.X.SX32 R9, R15, R121, 0x1, P0 ;  /* 0x000000790f097211 */ /* 0x000fe200000f0eff */
[----:B------:R-:W-:-:S02]  /*5230*/  IMAD R31, R3, 0xbe, RZ ;  /* 0x000000be031f7824 */ /* 0x000fc400078e02ff */
[----:B------:R-:W5:Y:S01]  /*5240*/  LDG.E.U16 R2, desc[UR60][R6.64] ;  /* 0x0000003c06027981 */ /* 0x000f62000c1e1500 */
[----:B------:R-:W-:-:S03]  /*5250*/  IMAD R33, R3, 0xce, RZ ;  /* 0x000000ce03217824 */ /* 0x000fc600078e02ff */
[----:B------:R-:W5:Y:S01]  /*5260*/  LDG.E.U16 R5, desc[UR60][R16.64] ;  /* 0x0000003c10057981 */ /* 0x000f62000c1e1500 */
[----:B---3--:R-:W-:Y:S02]  /*5270*/  IADD3 R10, P1, R25, R120, RZ ;  /* 0x00000078190a7210 */ /* 0x008fe40007f3e0ff */
[----:B------:R-:W-:Y:S01]  /*5280*/  LEA R15, R3, -R3, 0x6 ;  /* 0x80000003030f7211 */ /* 0x000fe200078e30ff */
[----:B------:R-:W3:Y:S01]  /*5290*/  LDG.E.U16 R9, desc[UR60][R8.64] ;  /* 0x0000003c08097981 */ /* 0x000ee2000c1e1500 */
[----:B------:R-:W-:-:S03]  /*52a0*/  LEA.HI.X.SX32 R11, R21, R121, 0x1, P1 ;  /* 0x00000079150b7211 */ /* 0x000fc600008f0eff */
[----:B------:R0:W3:Y:S01]  /*52b0*/  LDG.E.U16 R7, desc[UR60][R18.64] ;  /* 0x0000003c12077981 */ /* 0x0000e2000c1e1500 */
[----:B------:R-:W-:Y:S01]  /*52c0*/  IADD3 R14, P0, R23, R120, RZ ;  /* 0x00000078170e7210 */ /* 0x000fe20007f1e0ff */
[----:B------:R-:W-:Y:S02]  /*52d0*/  IMAD R21, R3, 0x5f, RZ ;  /* 0x0000005f03157824 */ /* 0x000fe400078e02ff */
[----:B------:R1:W3:Y:S01]  /*52e0*/  LDG.E.U16 R6, desc[UR60][R12.64] ;  /* 0x0000003c0c067981 */ /* 0x0002e2000c1e1500 */
[----:B------:R-:W-:-:S03]  /*52f0*/  LEA.HI.X.SX32 R15, R15, R121, 0x1, P0 ;  /* 0x000000790f0f7211 */ /* 0x000fc600000f0eff */
[----:B------:R2:W3:Y:S01]  /*5300*/  LDG.E.U16 R20, desc[UR60][R10.64] ;  /* 0x0000003c0a147981 */ /* 0x0004e2000c1e1500 */
[----:B0-----:R-:W0:Y:S01]  /*5310*/  LDC R18, c[0x0][0x248] ;  /* 0x00009200ff127b82 */ /* 0x001e220000000800 */
[-C--:B------:R-:W-:Y:S02]  /*5320*/  IADD3 R16, P2, R194, R120.reuse, RZ ;  /* 0x00000078c2107210 */ /* 0x080fe40007f5e0ff */
[----:B------:R4:W3:Y:S01]  /*5330*/  LDG.E.U16 R8, desc[UR60][R14.64] ;  /* 0x0000003c0e087981 */ /* 0x0008e2000c1e1500 */
[----:B-1----:R-:W-:Y:S01]  /*5340*/  IMAD R13, R3, 0x4f, RZ ;  /* 0x0000004f030d7824 */ /* 0x002fe200078e02ff */
[-C--:B------:R-:W-:Y:S02]  /*5350*/  IADD3 R12, P0, R27, R120.reuse, RZ ;  /* 0x000000781b0c7210 */ /* 0x080fe40007f1e0ff */
[----:B--2---:R-:W-:Y:S02]  /*5360*/  IADD3 R10, P1, R31, R120, RZ ;  /* 0x000000781f0a7210 */ /* 0x004fe40007f3e0ff */
[----:B------:R-:W-:-:S02]  /*5370*/  LEA.HI.X.SX32 R13, R13, R121, 0x1, P0 ;  /* 0x000000790d0d7211 */ /* 0x000fc400000f0eff */
[-C--:B------:R-:W-:Y:S02]  /*5380*/  LEA.HI.X.SX32 R11, R21, R121.reuse, 0x1, P1 ;  /* 0x00000079150b7211 */ /* 0x080fe400008f0eff */
[----:B------:R-:W1:Y:S01]  /*5390*/  LDC R21, c[0x0][0x248] ;  /* 0x00009200ff157b82 */ /* 0x000e620000000800 */
[-C--:B------:R-:W-:Y:S01]  /*53a0*/  LEA.HI.X.SX32 R17, R23, R121.reuse, 0x1, P2 ;  /* 0x0000007917117211 */ /* 0x080fe200010f0eff */
[----:B------:R2:W3:Y:S01]  /*53b0*/  LDG.E.U16 R22, desc[UR60][R12.64] ;  /* 0x0000003c0c167981 */ /* 0x0004e2000c1e1500 */
[----:B------:R-:W-:Y:S01]  /*53c0*/  IMAD R19, R3, 0x57, RZ ;  /* 0x0000005703137824 */ /* 0x000fe200078e02ff */
[-C--:B----4-:R-:W-:Y:S01]  /*53d0*/  IADD3 R14, P0, R29, R120.reuse, RZ ;  /* 0x000000781d0e7210 */ /* 0x090fe20007f1e0ff */
[C---:B------:R-:W-:Y:S01]  /*53e0*/  IMAD R23, R3.reuse, 0x67, RZ ;  /* 0x0000006703177824 */ /* 0x040fe200078e02ff */
[----:B------:R4:W3:Y:S01]  /*53f0*/  LDG.E.U16 R39, desc[UR60][R16.64] ;  /* 0x0000003c10277981 */ /* 0x0008e2000c1e1500 */
[----:B------:R-:W-:Y:S01]  /*5400*/  IMAD R35, R3, 0xde, RZ ;  /* 0x000000de03237824 */ /* 0x000fe200078e02ff */
[----:B------:R-:W-:Y:S01]  /*5410*/  LEA.HI.X.SX32 R15, R19, R121, 0x1, P0 ;  /* 0x00000079130f7211 */ /* 0x000fe200000f0eff */
[----:B------:R-:W-:Y:S01]  /*5420*/  IMAD R37, R3, 0xfe, RZ ;  /* 0x000000fe03257824 */ /* 0x000fe200078e02ff */
[----:B------:R1:W3:Y:S01]  /*5430*/  LDG.E.U16 R26, desc[UR60][R10.64] ;  /* 0x0000003c0a1a7981 */ /* 0x0002e2000c1e1500 */
[----:B--2---:R-:W-:Y:S01]  /*5440*/  IADD3 R12, P2, R33, R120, RZ ;  /* 0x00000078210c7210 */ /* 0x004fe20007f5e0ff */
[----:B----4-:R-:W-:-:S03]  /*5450*/  IMAD R17, R3, 0x6f, RZ ;  /* 0x0000006f03117824 */ /* 0x010fc600078e02ff */
[-C--:B------:R-:W-:Y:S01]  /*5460*/  LEA.HI.X.SX32 R13, R23, R121.reuse, 0x1, P2 ;  /* 0x00000079170d7211 */ /* 0x080fe200010f0eff */
[----:B------:R-:W-:Y:S01]  /*5470*/  IMAD R23, R3, 0xee, RZ ;  /* 0x000000ee03177824 */ /* 0x000fe200078e02ff */
[-C--:B------:R-:W-:Y:S01]  /*5480*/  IADD3 R16, P0, R35, R120.reuse, RZ ;  /* 0x0000007823107210 */ /* 0x080fe20007f1e0ff */
[----:B0-----:R-:W-:Y:S01]  /*5490*/  IMAD R41, R18, 0x10c, RZ ;  /* 0x0000010c12297824 */ /* 0x001fe200078e02ff */
[----:B------:R0:W2:Y:S01]  /*54a0*/  LDG.E.U16 R24, desc[UR60][R14.64] ;  /* 0x0000003c0e187981 */ /* 0x0000a2000c1e1500 */
[----:B------:R-:W-:Y:S01]  /*54b0*/  IMAD R19, R3, 0x77, RZ ;  /* 0x0000007703137824 */ /* 0x000fe200078e02ff */
[----:B------:R-:W-:Y:S01]  /*54c0*/  LEA.HI.X.SX32 R17, R17, R121, 0x1, P0 ;  /* 0x0000007911117211 */ /* 0x000fe200000f0eff */
[----:B-1----:R-:W-:Y:S01]  /*54d0*/  IMAD R21, R21, 0x11c, RZ ;  /* 0x0000011c15157824 */ /* 0x002fe200078e02ff */
[----:B------:R1:W4:Y:S01]  /*54e0*/  LDG.E.U16 R28, desc[UR60][R12.64] ;  /* 0x0000003c0c1c7981 */ /* 0x000322000c1e1500 */
[-C--:B------:R-:W-:Y:S01]  /*54f0*/  IADD3 R10, P0, R23, R120.reuse, RZ ;  /* 0x00000078170a7210 */ /* 0x080fe20007f1e0ff */
[----:B------:R-:W1:Y:S02]  /*5500*/  LDC R18, c[0x0][0x248] ;  /* 0x00009200ff127b82 */ /* 0x000e640000000800 */
[----:B------:R1:W4:Y:S01]  /*5510*/  LDG.E.U16 R30, desc[UR60][R16.64] ;  /* 0x0000003c101e7981 */ /* 0x000322000c1e1500 */
[----:B0-----:R-:W-:Y:S01]  /*5520*/  LEA R15, R3, -R3, 0x7 ;  /* 0x80000003030f7211 */ /* 0x001fe200078e38ff */
[----:B-1----:R-:W-:Y:S01]  /*5530*/  IMAD R13, R32, 0x10e, RZ ;  /* 0x0000010e200d7824 */ /* 0x002fe200078e02ff */
[----:B------:R-:W-:-:S02]  /*5540*/  IADD3 R12, P1, R37, R120, RZ ;  /* 0x00000078250c7210 */ /* 0x000fc40007f3e0ff */
[-C--:B------:R-:W-:Y:S02]  /*5550*/  IADD3 R14, P2, R41, R120.reuse, RZ ;  /* 0x00000078290e7210 */ /* 0x080fe40007f5e0ff */
[-C--:B------:R-:W-:Y:S01]  /*5560*/  LEA.HI.X.SX32 R11, R19, R121.reuse, 0x1, P0 ;  /* 0x00000079130b7211 */ /* 0x080fe200000f0eff */
[----:B------:R-:W-:Y:S01]  /*5570*/  IMAD R17, R3, 0x87, RZ ;  /* 0x0000008703117824 */ /* 0x000fe200078e02ff */
[-C--:B------:R-:W-:Y:S02]  /*5580*/  IADD3 R16, P0, R13, R120.reuse, RZ ;  /* 0x000000780d107210 */ /* 0x080fe40007f1e0ff */
[-C--:B------:R-:W-:Y:S01]  /*5590*/  LEA.HI.X.SX32 R13, R15, R121.reuse, 0x1, P1 ;  /* 0x000000790f0d7211 */ /* 0x080fe200008f0eff */
[----:B------:R0:W4:Y:S01]  /*55a0*/  LDG.E.U16 R32, desc[UR60][R10.64] ;  /* 0x0000003c0a207981 */ /* 0x000122000c1e1500 */
[-C--:B------:R-:W-:Y:S02]  /*55b0*/  LEA.HI.X.SX32 R15, R232, R121.reuse, 0x1, P2 ;  /* 0x00000079e80f7211 */ /* 0x080fe400010f0eff */
[----:B------:R-:W-:Y:S01]  /*55c0*/  LEA.HI.X.SX32 R17, R17, R121, 0x1, P0 ;  /* 0x0000007911117211 */ /* 0x000fe200000f0eff */
[----:B------:R1:W4:Y:S04]  /*55d0*/  LDG.E.U16 R34, desc[UR60][R12.64] ;  /* 0x0000003c0c227981 */ /* 0x000328000c1e1500 */
[----:B------:R1:W2:Y:S01]  /*55e0*/  LDG.E.U16 R41, desc[UR60][R14.64] ;  /* 0x0000003c0e297981 */ /* 0x0002a2000c1e1500 */
[----:B0-----:R-:W-:Y:S01]  /*55f0*/  IMAD R11, R38, 0x11e, RZ ;  /* 0x0000011e260b7824 */ /* 0x001fe200078e02ff */
[----:B------:R-:W-:-:S02]  /*5600*/  IADD3 R10, P0, R21, R120, RZ ;  /* 0x00000078150a7210 */ /* 0x000fc40007f1e0ff */
[----:B------:R0:W4:Y:S02]  /*5610*/  LDG.E.U16 R36, desc[UR60][R16.64] ;  /* 0x0000003c10247981 */ /* 0x000124000c1e1500 */
[----:B-1----:R-:W-:Y:S01]  /*5620*/  IADD3 R12, P1, R11, R120, RZ ;  /* 0x000000780b0c7210 */ /* 0x002fe20007f3e0ff */
[----:B------:R-:W-:Y:S01]  /*5630*/  IMAD R15, R42, 0x12e, RZ ;  /* 0x0000012e2a0f7824 */ /* 0x000fe200078e02ff */
[----:B------:R-:W-:Y:S01]  /*5640*/  LEA.HI.X.SX32 R11, R25, R121, 0x1, P0 ;  /* 0x00000079190b7211 */ /* 0x000fe200000f0eff */
[----:B0-----:R-:W-:-:S03]  /*5650*/  IMAD R17, R3, 0x97, RZ ;  /* 0x0000009703117824 */ /* 0x001fc600078e02ff */
[-C--:B------:R-:W-:Y:S01]  /*5660*/  IADD3 R16, P0, R15, R120.reuse, RZ ;  /* 0x000000780f107210 */ /* 0x080fe20007f1e0ff */
[----:B------:R-:W-:Y:S01]  /*5670*/  IMAD R13, R3, 0x8f, RZ ;  /* 0x0000008f030d7824 */ /* 0x000fe200078e02ff */
[----:B------:R0:W4:Y:S01]  /*5680*/  LDG.E.U16 R25, desc[UR60][R10.64] ;  /* 0x0000003c0a197981 */ /* 0x000122000c1e1500 */
[----:B------:R-:W-:Y:S01]  /*5690*/  IMAD R19, R40, 0x12c, RZ ;  /* 0x0000012c28137824 */ /* 0x000fe200078e02ff */
[-C--:B------:R-:W-:Y:S02]  /*56a0*/  LEA.HI.X.SX32 R17, R17, R121.reuse, 0x1, P0 ;  /* 0x0000007911117211 */ /* 0x080fe400000f0eff */
[----:B------:R-:W-:Y:S02]  /*56b0*/  LEA.HI.X.SX32 R13, R13, R121, 0x1, P1 ;  /* 0x000000790d0d7211 */ /* 0x000fe400008f0eff */
[----:B------:R-:W-:Y:S01]  /*56c0*/  IADD3 R14, P2, R19, R120, RZ ;  /* 0x00000078130e7210 */ /* 0x000fe20007f5e0ff */
[----:B------:R1:W4:Y:S01]  /*56d0*/  LDG.E.U16 R40, desc[UR60][R16.64] ;  /* 0x0000003c10287981 */ /* 0x000322000c1e1500 */
[----:B0-----:R-:W-:-:S03]  /*56e0*/  IMAD R11, R44, 0x13e, RZ ;  /* 0x0000013e2c0b7824 */ /* 0x001fc600078e02ff */
[----:B------:R0:W4:Y:S01]  /*56f0*/  LDG.E.U16 R38, desc[UR60][R12.64] ;  /* 0x0000003c0c267981 */ /* 0x000122000c1e1500 */
[----:B------:R-:W-:Y:S01]  /*5700*/  IMAD R19, R3, 0x9f, RZ ;  /* 0x0000009f03137824 */ /* 0x000fe200078e02ff */
[----:B------:R-:W-:Y:S01]  /*5710*/  LEA.HI.X.SX32 R15, R230, R121, 0x1, P2 ;  /* 0x00000079e60f7211 */ /* 0x000fe200010f0eff */
[----:B-1----:R-:W-:-:S04]  /*5720*/  IMAD R17, R46, 0x14e, RZ ;  /* 0x0000014e2e117824 */ /* 0x002fc800078e02ff */
[----:B------:R1:W4:Y:S01]  /*5730*/  LDG.E.U16 R43, desc[UR60][R14.64] ;  /* 0x0000003c0e2b7981 */ /* 0x000322000c1e1500 */
[----:B------:R-:W-:Y:S01]  /*5740*/  IMAD R21, R3, 0xa7, RZ ;  /* 0x000000a703157824 */ /* 0x000fe200078e02ff */
[-C--:B0-----:R-:W-:Y:S01]  /*5750*/  IADD3 R12, P1, R11, R120.reuse, RZ ;  /* 0x000000780b0c7210 */ /* 0x081fe20007f3e0ff */
[----:B------:R-:W-:Y:S01]  /*5760*/  IMAD R47, R47, 0x15c, RZ ;  /* 0x0000015c2f2f7824 */ /* 0x000fe200078e02ff */
[-C--:B------:R-:W-:Y:S01]  /*5770*/  IADD3 R16, P2, R17, R120.reuse, RZ ;  /* 0x0000007811107210 */ /* 0x080fe20007f5e0ff */
[----:B------:R-:W-:Y:S01]  /*5780*/  IMAD R53, R18, 0x13c, RZ ;  /* 0x0000013c12357824 */ /* 0x000fe200078e02ff */
[-C--:B------:R-:W-:Y:S02]  /*5790*/  LEA.HI.X.SX32 R13, R19, R121.reuse, 0x1, P1 ;  /* 0x00000079130d7211 */ /* 0x080fe400008f0eff */
[-C--:B------:R-:W-:Y:S02]  /*57a0*/  IADD3 R18, P1, R47, R120.reuse, RZ ;  /* 0x000000782f127210 */ /* 0x080fe40007f3e0ff */
[----:B------:R-:W-:Y:S01]  /*57b0*/  LEA.HI.X.SX32 R17, R21, R121, 0x1, P2 ;  /* 0x0000007915117211 */ /* 0x000fe200010f0eff */
[----:B------:R0:W4:Y:S01]  /*57c0*/  LDG.E.U16 R42, desc[UR60][R12.64] ;  /* 0x0000003c0c2a7981 */ /* 0x000122000c1e1500 */
[----:B------:R-:W0:Y:S01]  /*57d0*/  LDC R21, c[0x0][0x248] ;  /* 0x00009200ff157b82 */ /* 0x000e220000000800 */
[----:B------:R-:W-:-:S02]  /*57e0*/  IADD3 R10, P0, R53, R120, RZ ;  /* 0x00000078350a7210 */ /* 0x000fc40007f1e0ff */
[-C--:B------:R-:W-:Y:S01]  /*57f0*/  LEA.HI.X.SX32 R19, R29, R121.reuse, 0x1, P1 ;  /* 0x000000791d137211 */ /* 0x080fe200008f0eff */
[----:B------:R-:W-:Y:S01]  /*5800*/  IMAD R47, R48, 0x15e, RZ ;  /* 0x0000015e302f7824 */ /* 0x000fe200078e02ff */
[----:B------:R-:W-:Y:S01]  /*5810*/  LEA.HI.X.SX32 R11, R27, R121, 0x1, P0 ;  /* 0x000000791b0b7211 */ /* 0x000fe200000f0eff */
[----:B------:R-:W-:Y:S01]  /*5820*/  IMAD R49, R49, 0x16c, RZ ;  /* 0x0000016c31317824 */ /* 0x000fe200078e02ff */
[----:B------:R-:W4:Y:S01]  /*5830*/  LDG.E.U16 R44, desc[UR60][R16.64] ;  /* 0x0000003c102c7981 */ /* 0x000f22000c1e1500 */
[----:B------:R-:W0:Y:S01]  /*5840*/  LDC R53, c[0x0][0x248] ;  /* 0x00009200ff357b82 */ /* 0x000e220000000800 */
[----:B-1----:R-:W-:Y:S02]  /*5850*/  IADD3 R14, P0, R45, R120, RZ ;  /* 0x000000782d0e7210 */ /* 0x002fe40007f1e0ff */
[----:B------:R1:W4:Y:S01]  /*5860*/  LDG.E.U16 R45, desc[UR60][R18.64] ;  /* 0x0000003c122d7981 */ /* 0x000322000c1e1500 */
[----:B0-----:R-:W-:-:S03]  /*5870*/  IMAD R13, R50, 0x16e, RZ ;  /* 0x0000016e320d7824 */ /* 0x001fc600078e02ff */
[----:B------:R0:W4:Y:S01]  /*5880*/  LDG.E.U16 R27, desc[UR60][R10.64] ;  /* 0x0000003c0a1b7981 */ /* 0x000122000c1e1500 */
[----:B------:R-:W0:Y:S08]  /*5890*/  LDC R50, c[0x0][0x248] ;  /* 0x00009200ff327b82 */ /* 0x000e300000000800 */
[----:B-1----:R-:W1:Y:S01]  /*58a0*/  LDC R18, c[0x0][0x248] ;  /* 0x00009200ff127b82 */ /* 0x002e620000000800 */
[----:B------:R-:W-:Y:S01]  /*58b0*/  LEA.HI.X.SX32 R15, R228, R121, 0x1, P0 ;  /* 0x00000079e40f7211 */ /* 0x000fe200000f0eff */
[----:B0-----:R-:W-:Y:S01]  /*58c0*/  IMAD R11, R3, 0xaf, RZ ;  /* 0x000000af030b7824 */ /* 0x001fe200078e02ff */
[----:B------:R-:W-:-:S02]  /*58d0*/  IADD3 R10, P0, R47, R120, RZ ;  /* 0x000000782f0a7210 */ /* 0x000fc40007f1e0ff */
[-C--:B------:R-:W-:Y:S01]  /*58e0*/  IADD3 R12, P1, R49, R120.reuse, RZ ;  /* 0x00000078310c7210 */ /* 0x080fe20007f3e0ff */
[----:B------:R0:W4:Y:S01]  /*58f0*/  LDG.E.U16 R29, desc[UR60][R14.64] ;  /* 0x0000003c0e1d7981 */ /* 0x000122000c1e1500 */
[-C--:B------:R-:W-:Y:S01]  /*5900*/  LEA.HI.X.SX32 R11, R11, R121.reuse, 0x1, P0 ;  /* 0x000000790b0b7211 */ /* 0x080fe200000f0eff */
[----:B------:R-:W-:Y:S01]  /*5910*/  IMAD R21, R21, 0x17e, RZ ;  /* 0x0000017e15157824 */ /* 0x000fe200078e02ff */
[-C--:B------:R-:W-:Y:S01]  /*5920*/  IADD3 R16, P0, R51, R120.reuse, RZ ;  /* 0x0000007833107210 */ /* 0x080fe20007f1e0ff */
[----:B------:R-:W-:Y:S02]  /*5930*/  IMAD R19, R52, 0x18c, RZ ;  /* 0x0000018c34137824 */ /* 0x000fe400078e02ff */
[----:B------:R1:W4:Y:S01]  /*5940*/  LDG.E.U16 R46, desc[UR60][R10.64] ;  /* 0x0000003c0a2e7981 */ /* 0x000322000c1e1500 */
[----:B0-----:R-:W-:Y:S01]  /*5950*/  IMAD R15, R3, 0xb7, RZ ;  /* 0x000000b7030f7824 */ /* 0x001fe200078e02ff */
[-C--:B------:R-:W-:Y:S01]  /*5960*/  IADD3 R14, P2, R13, R120.reuse, RZ ;  /* 0x000000780d0e7210 */ /* 0x080fe20007f5e0ff */
[----:B------:R-:W-:Y:S01]  /*5970*/  IMAD R53, R53, 0x19c, RZ ;  /* 0x0000019c35357824 */ /* 0x000fe200078e02ff */
[-C--:B------:R-:W-:Y:S01]  /*5980*/  LEA.HI.X.SX32 R13, R226, R121.reuse, 0x1, P1 ;  /* 0x00000079e20d7211 */ /* 0x080fe200008f0eff */
[----:B------:R-:W-:Y:S01]  /*5990*/  IMAD R59, R50, 0x1cc, RZ ;  /* 0x000001cc323b7824 */ /* 0x000fe200078e02ff */
[-C--:B------:R-:W-:Y:S01]  /*59a0*/  LEA.HI.X.SX32 R15, R15, R121.reuse, 0x1, P2 ;  /* 0x000000790f0f7211 */ /* 0x080fe200010f0eff */
[----:B-1----:R-:W-:Y:S01]  /*59b0*/  IMAD R11, R3, 0xbf, RZ ;  /* 0x000000bf030b7824 */ /* 0x002fe200078e02ff */
[-C--:B------:R-:W-:Y:S01]  /*59c0*/  LEA.HI.X.SX32 R17, R31, R121.reuse, 0x1, P0 ;  /* 0x000000791f117211 */ /* 0x080fe200000f0eff */
[----:B------:R-:W-:Y:S01]  /*59d0*/  IMAD R55, R55, 0x1dc, RZ ;  /* 0x000001dc37377824 */ /* 0x000fe200078e02ff */
[-C--:B------:R-:W-:Y:S01]  /*59e0*/  IADD3 R10, P0, R21, R120.reuse, RZ ;  /* 0x00000078150a7210 */ /* 0x080fe20007f1e0ff */
[----:B------:R0:W4:Y:S01]  /*59f0*/  LDG.E.U16 R31, desc[UR60][R12.64] ;  /* 0x0000003c0c1f7981 */ /* 0x000122000c1e1500 */
[----:B------:R-:W-:Y:S01]  /*5a00*/  IMAD R57, R57, 0x1fc, RZ ;  /* 0x000001fc39397824 */ /* 0x000fe200078e02ff */
[----:B------:R-:W1:Y:S01]  /*5a10*/  LDC R21, c[0x0][0x248] ;  /* 0x00009200ff157b82 */ /* 0x000e620000000800 */
[----:B------:R-:W-:Y:S01]  /*5a20*/  LEA.HI.X.SX32 R11, R11, R121, 0x1, P0 ;  /* 0x000000790b0b7211 */ /* 0x000fe200000f0eff */
[----:B------:R0:W4:Y:S04]  /*5a30*/  LDG.E.U16 R47, desc[UR60][R14.64] ;  /* 0x0000003c0e2f7981 */ /* 0x000128000c1e1500 */
[----:B------:R0:W4:Y:S02]  /*5a40*/  LDG.E.U16 R49, desc[UR60][R16.64] ;  /* 0x0000003c10317981 */ /* 0x000124000c1e1500 */
[----:B0-----:R-:W-:Y:S01]  /*5a50*/  IMAD R13, R54, 0x1ac, RZ ;  /* 0x000001ac360d7824 */ /* 0x001fe200078e02ff */
[-C--:B------:R-:W-:Y:S01]  /*5a60*/  IADD3 R12, P1, R19, R120.reuse, RZ ;  /* 0x00000078130c7210 */ /* 0x080fe20007f3e0ff */
[----:B------:R-:W-:Y:S01]  /*5a70*/  IMAD R19, R18, 0x1bc, RZ ;  /* 0x000001bc12137824 */ /* 0x000fe200078e02ff */
[----:B------:R0:W4:Y:S01]  /*5a80*/  LDG.E.U16 R48, desc[UR60][R10.64] ;  /* 0x0000003c0a307981 */ /* 0x000122000c1e1500 */
[-C--:B------:R-:W-:Y:S01]  /*5a90*/  IADD3 R14, P0, R53, R120.reuse, RZ ;  /* 0x00000078350e7210 */ /* 0x080fe20007f1e0ff */
[----:B------:R-:W1:Y:S01]  /*5aa0*/  LDC R50, c[0x0][0x248] ;  /* 0x00009200ff327b82 */ /* 0x000e620000000800 */
[----:B------:R-:W-:-:S02]  /*5ab0*/  IADD3 R16, P2, R13, R120, RZ ;  /* 0x000000780d107210 */ /* 0x000fc40007f5e0ff */
[-C--:B------:R-:W-:Y:S02]  /*5ac0*/  LEA.HI.X.SX32 R13, R224, R121.reuse, 0x1, P1 ;  /* 0x00000079e00d7211 */ /* 0x080fe400008f0eff */
[-C--:B------:R-:W-:Y:S01]  /*5ad0*/  IADD3 R18, P1, R19, R120.reuse, RZ ;  /* 0x0000007813127210 */ /* 0x080fe20007f3e0ff */
[----:B0-----:R-:W-:Y:S01]  /*5ae0*/  IMAD R11, R56, 0x1ec, RZ ;  /* 0x000001ec380b7824 */ /* 0x001fe200078e02ff */
[-C--:B------:R-:W-:Y:S01]  /*5af0*/  LEA.HI.X.SX32 R15, R33, R121.reuse, 0x1, P0 ;  /* 0x00000079210f7211 */ /* 0x080fe200000f0eff */
[----:B------:R-:W0:Y:S01]  /*5b00*/  LDC R52, c[0x0][0x248] ;  /* 0x00009200ff347b82 */ /* 0x000e220000000800 */
[-C--:B------:R-:W-:Y:S01]  /*5b10*/  LEA.HI.X.SX32 R17, R222, R121.reuse, 0x1, P2 ;  /* 0x00000079de117211 */ /* 0x080fe200010f0eff */
[----:B------:R1:W4:Y:S01]  /*5b20*/  LDG.E.U16 R33, desc[UR60][R12.64] ;  /* 0x0000003c0c217981 */ /* 0x000322000c1e1500 */
[-C--:B------:R-:W-:Y:S02]  /*5b30*/  IADD3 R10, P0, R59, R120.reuse, RZ ;  /* 0x000000783b0a7210 */ /* 0x080fe40007f1e0ff */
[----:B------:R-:W-:Y:S01]  /*5b40*/  LEA.HI.X.SX32 R19, R35, R121, 0x1, P1 ;  /* 0x0000007923137211 */ /* 0x000fe200008f0eff */
[----:B------:R-:W4:Y:S02]  /*5b50*/  LDG.E.U16 R51, desc[UR60][R16.64] ;  /* 0x0000003c10337981 */ /* 0x000f24000c1e1500 */
[----:B------:R-:W5:Y:S02]  /*5b60*/  LDC R54, c[0x0][0x248] ;  /* 0x00009200ff367b82 */ /* 0x000f640000000800 */
[----:B------:R1:W4:Y:S02]  /*5b70*/  LDG.E.U16 R35, desc[UR60][R14.64] ;  /* 0x0000003c0e237981 */ /* 0x000324000c1e1500 */
[----:B-1----:R-:W-:-:S02]  /*5b80*/  IADD3 R12, P1, R55, R120, RZ ;  /* 0x00000078370c7210 */ /* 0x002fc40007f3e0ff */
[----:B------:R1:W4:Y:S02]  /*5b90*/  LDG.E.U16 R53, desc[UR60][R18.64] ;  /* 0x0000003c12357981 */ /* 0x000324000c1e1500 */
[----:B------:R-:W5:Y:S01]  /*5ba0*/  LDC R56, c[0x0][0x248] ;  /* 0x00009200ff387b82 */ /* 0x000f620000000800 */
[-C--:B------:R-:W-:Y:S02]  /*5bb0*/  IADD3 R14, P2, R11, R120.reuse, RZ ;  /* 0x000000780b0e7210 */ /* 0x080fe40007f5e0ff */
[----:B------:R-:W-:Y:S02]  /*5bc0*/  LEA.HI.X.SX32 R11, R220, R121, 0x1, P0 ;  /* 0x00000079dc0b7211 */ /* 0x000fe400000f0eff */
[----:B------:R-:W-:-:S03]  /*5bd0*/  IADD3 R16, P0, R57, R120, RZ ;  /* 0x0000007839107210 */ /* 0x000fc60007f1e0ff */
[----:B-1----:R-:W1:Y:S01]  /*5be0*/  LDC R18, c[0x0][0x248] ;  /* 0x00009200ff127b82 */ /* 0x002e620000000800 */
[-C--:B------:R-:W-:Y:S01]  /*5bf0*/  LEA.HI.X.SX32 R13, R23, R121.reuse, 0x1, P1 ;  /* 0x00000079170d7211 */ /* 0x080fe200008f0eff */
[----:B------:R0:W4:Y:S01]  /*5c00*/  LDG.E.U16 R55, desc[UR60][R10.64] ;  /* 0x0000003c0a377981 */ /* 0x000122000c1e1500 */
[-C--:B------:R-:W-:Y:S02]  /*5c10*/  LEA.HI.X.SX32 R15, R218, R121.reuse, 0x1, P2 ;  /* 0x00000079da0f7211 */ /* 0x080fe400010f0eff */
[----:B------:R-:W-:Y:S01]  /*5c20*/  LEA.HI.X.SX32 R17, R37, R121, 0x1, P0 ;  /* 0x0000007925117211 */ /* 0x000fe200000f0eff */
[----:B------:R0:W4:Y:S02]  /*5c30*/  LDG.E.U16 R57, desc[UR60][R12.64] ;  /* 0x0000003c0c397981 */ /* 0x000124000c1e1500 */
[----:B------:R-:W5:Y:S02]  /*5c40*/  LDC R23, c[0x0][0x248] ;  /* 0x00009200ff177b82 */ /* 0x000f640000000800 */
[----:B------:R1:W4:Y:S04]  /*5c50*/  LDG.E.U16 R59, desc[UR60][R14.64] ;  /* 0x0000003c0e3b7981 */ /* 0x000328000c1e1500 */
[----:B------:R1:W4:Y:S01]  /*5c60*/  LDG.E.U16 R61, desc[UR60][R16.64] ;  /* 0x0000003c103d7981 */ /* 0x000322000c1e1500 */
[----:B------:R-:W-:-:S02]  /*5c70*/  IMAD R37, R21, 0x18e, RZ ;  /* 0x0000018e15257824 */ /* 0x000fc400078e02ff */
[----:B0-----:R-:W-:Y:S02]  /*5c80*/  IMAD R11, R50, 0x19e, RZ ;  /* 0x0000019e320b7824 */ /* 0x001fe400078e02ff */
[----:B------:R-:W-:Y:S01]  /*5c90*/  IMAD R19, R3, 0xc7, RZ ;  /* 0x000000c703137824 */ /* 0x000fe200078e02ff */
[-C--:B------:R-:W-:Y:S01]  /*5ca0*/  IADD3 R10, P0, R37, R120.reuse, RZ ;  /* 0x00000078250a7210 */ /* 0x080fe20007f1e0ff */
[----:B------:R-:W-:Y:S02]  /*5cb0*/  IMAD R13, R52, 0x1ae, RZ ;  /* 0x000001ae340d7824 */ /* 0x000fe400078e02ff */
[----:B-1----:R-:W-:Y:S01]  /*5cc0*/  IMAD R37, R18, 0x1be, RZ ;  /* 0x000001be12257824 */ /* 0x002fe200078e02ff */
[-C--:B------:R-:W-:Y:S01]  /*5cd0*/  IADD3 R12, P1, R11, R120.reuse, RZ ;  /* 0x000000780b0c7210 */ /* 0x080fe20007f3e0ff */
[----:B------:R-:W-:Y:S01]  /*5ce0*/  IMAD R21, R3, 0xcf, RZ ;  /* 0x000000cf03157824 */ /* 0x000fe200078e02ff */
[-C--:B------:R-:W-:Y:S01]  /*5cf0*/  LEA.HI.X.SX32 R11, R19, R121.reuse, 0x1, P0 ;  /* 0x00000079130b7211 */ /* 0x080fe200000f0eff */
[----:B------:R-:W-:Y:S01]  /*5d00*/  IMAD R15, R3, 0xd7, RZ ;  /* 0x000000d7030f7824 */ /* 0x000fe200078e02ff */
[-C--:B------:R-:W-:Y:S01]  /*5d10*/  IADD3 R14, P2, R13, R120.reuse, RZ ;  /* 0x000000780d0e7210 */ /* 0x080fe20007f5e0ff */
[----:B------:R-:W-:Y:S01]  /*5d20*/  IMAD R17, R3, 0xdf, RZ ;  /* 0x000000df03117824 */ /* 0x000fe200078e02ff */
[----:B------:R-:W-:Y:S01]  /*5d30*/  IADD3 R16, P0, R37, R120, RZ ;  /* 0x0000007825107210 */ /* 0x000fe20007f1e0ff */
[----:B-----5:R-:W-:Y:S01]  /*5d40*/  IMAD R23, R23, 0x1ce, RZ ;  /* 0x000001ce17177824 */ /* 0x020fe200078e02ff */
[-C--:B------:R-:W-:Y:S01]  /*5d50*/  LEA.HI.X.SX32 R13, R21, R121.reuse, 0x1, P1 ;  /* 0x00000079150d7211 */ /* 0x080fe200008f0eff */
[----:B------:R0:W5:Y:S01]  /*5d60*/  LDG.E.U16 R18, desc[UR60][R10.64] ;  /* 0x0000003c0a127981 */ /* 0x000162000c1e1500 */
[-C--:B------:R-:W-:Y:S01]  /*5d70*/  LEA.HI.X.SX32 R15, R15, R121.reuse, 0x1, P2 ;  /* 0x000000790f0f7211 */ /* 0x080fe200010f0eff */
[----:B------:R-:W-:Y:S01]  /*5d80*/  IMAD R19, R3, 0xe7, RZ ;  /* 0x000000e703137824 */ /* 0x000fe200078e02ff */
[----:B------:R-:W-:Y:S01]  /*5d90*/  LEA.HI.X.SX32 R17, R17, R121, 0x1, P0 ;  /* 0x0000007911117211 */ /* 0x000fe200000f0eff */
[----:B------:R-:W-:Y:S01]  /*5da0*/  IMAD R63, R54, 0x1de, RZ ;  /* 0x000001de363f7824 */ /* 0x000fe200078e02ff */
[----:B------:R1:W5:Y:S01]  /*5db0*/  LDG.E.U16 R37, desc[UR60][R12.64] ;  /* 0x0000003c0c257981 */ /* 0x000362000c1e1500 */
[----:B------:R-:W-:-:S02]  /*5dc0*/  IMAD R65, R56, 0x1ee, RZ ;  /* 0x000001ee38417824 */ /* 0x000fc400078e02ff */
[----:B------:R-:W-:Y:S01]  /*5dd0*/  IMAD R67, R58, 0x1fe, RZ ;  /* 0x000001fe3a437824 */ /* 0x000fe200078e02ff */
[----:B------:R3:W5:Y:S01]  /*5de0*/  LDG.E.U16 R50, desc[UR60][R14.64] ;  /* 0x0000003c0e327981 */ /* 0x000762000c1e1500 */
[-C--:B0-----:R-:W-:Y:S01]  /*5df0*/  IADD3 R10, P0, R23, R120.reuse, RZ ;  /* 0x00000078170a7210 */ /* 0x081fe20007f1e0ff */
[C---:B------:R-:W-:Y:S02]  /*5e00*/  IMAD R21, R3.reuse, 0xef, RZ ;  /* 0x000000ef03157824 */ /* 0x040fe400078e02ff */
[----:B------:R0:W5:Y:S01]  /*5e10*/  LDG.E.U16 R52, desc[UR60][R16.64] ;  /* 0x0000003c10347981 */ /* 0x000162000c1e1500 */
[----:B------:R-:W-:Y:S01]  /*5e20*/  IMAD R23, R3, 0xf7, RZ ;  /* 0x000000f703177824 */ /* 0x000fe200078e02ff */
[----:B------:R-:W-:Y:S02]  /*5e30*/  LEA.HI.X.SX32 R11, R19, R121, 0x1, P0 ;  /* 0x00000079130b7211 */ /* 0x000fe400000f0eff */
[-C--:B-1----:R-:W-:Y:S02]  /*5e40*/  IADD3 R12, P1, R63, R120.reuse, RZ ;  /* 0x000000783f0c7210 */ /* 0x082fe40007f3e0ff */
[----:B---3--:R-:W-:Y:S01]  /*5e50*/  IADD3 R14, P2, R65, R120, RZ ;  /* 0x00000078410e7210 */ /* 0x008fe20007f5e0ff */
[----:B------:R-:W3:Y:S01]  /*5e60*/  LDG.E.U16 R10, desc[UR60][R10.64] ;  /* 0x0000003c0a0a7981 */ /* 0x000ee2000c1e1500 */
[----:B------:R-:W-:-:S02]  /*5e70*/  LEA R3, R3, -R3, 0x8 ;  /* 0x8000000303037211 */ /* 0x000fc400078e40ff */
[----:B0-----:R-:W-:Y:S02]  /*5e80*/  IADD3 R16, P0, R67, R120, RZ ;  /* 0x0000007843107210 */ /* 0x001fe40007f1e0ff */
[-C--:B------:R-:W-:Y:S02]  /*5e90*/  LEA.HI.X.SX32 R13, R21, R121.reuse, 0x1, P1 ;  /* 0x00000079150d7211 */ /* 0x080fe400008f0eff */
[-C--:B------:R-:W-:Y:S02]  /*5ea0*/  LEA.HI.X.SX32 R15, R23, R121.reuse, 0x1, P2 ;  /* 0x00000079170f7211 */ /* 0x080fe400010f0eff */
[----:B------:R-:W-:Y:S01]  /*5eb0*/  LEA.HI.X.SX32 R17, R3, R121, 0x1, P0 ;  /* 0x0000007903117211 */ /* 0x000fe200000f0eff */
[----:B------:R-:W3:Y:S04]  /*5ec0*/  LDG.E.U16 R12, desc[UR60][R12.64] ;  /* 0x0000003c0c0c7981 */ /* 0x000ee8000c1e1500 */
[----:B------:R-:W3:Y:S04]  /*5ed0*/  LDG.E.U16 R14, desc[UR60][R14.64] ;  /* 0x0000003c0e0e7981 */ /* 0x000ee8000c1e1500 */
[----:B------:R-:W3:Y:S01]  /*5ee0*/  LDG.E.U16 R16, desc[UR60][R16.64] ;  /* 0x0000003c10107981 */ /* 0x000ee2000c1e1500 */
[----:B------:R-:W-:-:S04]  /*5ef0*/  LOP3.LUT R197, R197, 0x70, RZ, 0x3c, !PT ;  /* 0x00000070c5c57812 */ /* 0x000fc800078e3cff */
[----:B------:R-:W-:Y:S01]  /*5f00*/  IADD3 R197, R238, R197, RZ ;  /* 0x000000c5eec57210 */ /* 0x000fe20007ffe0ff */
[----:B------:R-:W-:Y:S04]  /*5f10*/  STS.U16 [R0+0x2300], R205 ;  /* 0x002300cd00007388 */ /* 0x000fe80000000400 */
[----:B------:R-:W-:Y:S04]  /*5f20*/  STS.U16 [R0+0x2700], R5 ;  /* 0x0027000500007388 */ /* 0x000fe80000000400 */
[----:B------:R-:W-:Y:S04]  /*5f30*/  STS.U16 [R0+0x2b00], R207 ;  /* 0x002b00cf00007388 */ /* 0x000fe80000000400 */
[----:B------:R0:W-:Y:S04]  /*5f40*/  STS.U16 [R0+0x2f00], R7 ;  /* 0x002f000700007388 */ /* 0x0001e80000000400 */
[----:B------:R-:W-:Y:S04]  /*5f50*/  STS.U16 [R0+0x3300], R209 ;  /* 0x003300d100007388 */ /* 0x000fe80000000400 */
[----:B------:R-:W-:Y:S01]  /*5f60*/  STS.U16 [R0+0x3700], R9 ;  /* 0x0037000900007388 */ /* 0x000fe20000000400 */
[----:B0-----:R-:W-:-:S03]  /*5f70*/  MOV R7, 0x3f800000 ;  /* 0x3f80000000077802 */ /* 0x001fc60000000f00 */
[----:B------:R-:W-:Y:S04]  /*5f80*/  STS.U16 [R0+0x3b00], R211 ;  /* 0x003b00d300007388 */ /* 0x000fe80000000400 */
[----:B------:R-:W-:Y:S04]  /*5f90*/  STS.U16 [R0+0x3f00], R39 ;  /* 0x003f002700007388 */ /* 0x000fe80000000400 */
[----:B--2---:R-:W-:Y:S04]  /*5fa0*/  STS.U16 [R0+0x4300], R41 ;  /* 0x0043002900007388 */ /* 0x004fe80000000400 */
[----:B----4-:R-:W-:Y:S04]  /*5fb0*/  STS.U16 [R0+0x4700], R25 ;  /* 0x0047001900007388 */ /* 0x010fe80000000400 */
        /* <DEDUP_REMOVED lines=14> */
[----:B------:R1:W-:Y:S01]  /*60a0*/  STS.U16 [R197+0x1380], R2 ;  /* 0x00138002c5007388 */ /* 0x0003e20000000400 */
[----:B0-----:R-:W-:-:S02]  /*60b0*/  MOV R0, 0x3f800000 ;  /* 0x3f80000000007802 */ /* 0x001fc40000000f00 */
[----:B-1----:R-:W-:-:S03]  /*60c0*/  MOV R2, 0x3f800000 ;  /* 0x3f80000000027802 */ /* 0x002fc60000000f00 */
[----:B------:R-:W-:Y:S04]  /*60d0*/  STL [R1+0x218], R0 ;  /* 0x0002180001007387 */ /* 0x000fe80000100800 */
[----:B------:R-:W-:Y:S04]  /*60e0*/  STL [R1+0x220], R7 ;  /* 0x0002200701007387 */ /* 0x000fe80000100800 */
[----:B------:R-:W-:Y:S04]  /*60f0*/  STL [R1+0x224], R2 ;  /* 0x0002240201007387 */ /* 0x000fe80000100800 */
[----:B------:R-:W-:Y:S04]  /*6100*/  STL [R1], RZ ;  /* 0x000000ff01007387 */ /* 0x000fe80000100800 */
[----:B------:R-:W-:Y:S04]  /*6110*/  STL [R1+0x21c], R0 ;  /* 0x00021c0001007387 */ /* 0x000fe80000100800 */
[----:B------:R-:W-:Y:S04]  /*6120*/  STL [R1+0x4], RZ ;  /* 0x000004ff01007387 */ /* 0x000fe80000100800 */
        /* <DEDUP_REMOVED lines=125> */
[----:B------:R-:W-:Y:S04]  /*6900*/  STS.U16 [R197+0x1f80], R8 ;  /* 0x001f8008c5007388 */ /* 0x000fe80000000400 */
[----:B------:R-:W-:Y:S04]  /*6910*/  STS.U16 [R197+0x2380], R20 ;  /* 0x00238014c5007388 */ /* 0x000fe80000000400 */
[----:B------:R-:W-:Y:S04]  /*6920*/  STS.U16 [R197+0x2780], R22 ;  /* 0x00278016c5007388 */ /* 0x000fe80000000400 */
[----:B-----5:R-:W-:Y:S04]  /*6930*/  STS.U16 [R197+0x6380], R18 ;  /* 0x00638012c5007388 */ /* 0x020fe80000000400 */
[----:B---3--:R-:W-:Y:S04]  /*6940*/  STS.U16 [R197+0x7380], R10 ;  /* 0x0073800ac5007388 */ /* 0x008fe80000000400 */
[----:B------:R-:W-:Y:S04]  /*6950*/  STS.U16 [R197+0x7780], R12 ;  /* 0x0077800cc5007388 */ /* 0x000fe80000000400 */
[----:B------:R-:W-:Y:S04]  /*6960*/  STS.U16 [R197+0x7b80], R14 ;  /* 0x007b800ec5007388 */ /* 0x000fe80000000400 */
[----:B------:R-:W-:Y:S04]  /*6970*/  STS.U16 [R197+0x7f80], R16 ;  /* 0x007f8010c5007388 */ /* 0x000fe80000000400 */
[----:B------:R-:W-:Y:S01]  /*6980*/  STL [R1+0x1fc], RZ ;  /* 0x0001fcff01007387 */ /* 0x000fe20000100800 */
[----:B------:R-:W-:-:S02]  /*6990*/  ISETP.GE.AND P0, PT, R242, 0x1, PT ;  /* 0x00000001f200780c */ /* 0x000fc40003f06270 */
[----:B------:R-:W-:Y:S02]  /*69a0*/  CS2R R54, SRZ ;  /* 0x0000000000367805 */ /* 0x000fe4000001ff00 */
[----:B------:R-:W-:Y:S01]  /*69b0*/  MOV R5, 0xff800000 ;  /* 0xff80000000057802 */ /* 0x000fe20000000f00 */
[----:B------:R-:W-:Y:S01]  /*69c0*/  STS.U16 [R197+0x380], R122 ;  /* 0x0003807ac5007388 */ /* 0x000fe20000000400 */
[----:B------:R-:W-:Y:S02]  /*69d0*/  MOV R3, 0xff800000 ;  /* 0xff80000000037802 */ /* 0x000fe40000000f00 */
[----:B------:R-:W-:Y:S02]  /*69e0*/  CS2R R56, SRZ ;  /* 0x0000000000387805 */ /* 0x000fe4000001ff00 */
[----:B------:R-:W-:Y:S01]  /*69f0*/  CS2R R58, SRZ ;  /* 0x00000000003a7805 */ /* 0x000fe2000001ff00 */
[----:B------:R-:W-:Y:S01]  /*6a00*/  STS.U16 [R197+0x780], R124 ;  /* 0x0007807cc5007388 */ /* 0x000fe20000000400 */
[----:B------:R-:W-:-:S02]  /*6a10*/  CS2R R60, SRZ ;  /* 0x00000000003c7805 */ /* 0x000fc4000001ff00 */
[----:B------:R-:W-:Y:S02]  /*6a20*/  CS2R R62, SRZ ;  /* 0x00000000003e7805 */ /* 0x000fe4000001ff00 */
[----:B------:R-:W-:Y:S01]  /*6a30*/  CS2R R64, SRZ ;  /* 0x0000000000407805 */ /* 0x000fe2000001ff00 */
[----:B------:R-:W-:Y:S01]  /*6a40*/  STS.U16 [R197+0xb80], R126 ;  /* 0x000b807ec5007388 */ /* 0x000fe20000000400 */
[----:B------:R-:W-:Y:S02]  /*6a50*/  CS2R R66, SRZ ;  /* 0x0000000000427805 */ /* 0x000fe4000001ff00 */
[----:B------:R-:W-:Y:S02]  /*6a60*/  CS2R R68, SRZ ;  /* 0x0000000000447805 */ /* 0x000fe4000001ff00 */
[----:B------:R-:W-:Y:S01]  /*6a70*/  CS2R R70, SRZ ;  /* 0x0000000000467805 */ /* 0x000fe2000001ff00 */
[----:B------:R-:W-:Y:S01]  /*6a80*/  STS.U16 [R197+0xf80], R128 ;  /* 0x000f8080c5007388 */ /* 0x000fe20000000400 */
[----:B------:R-:W-:-:S02]  /*6a90*/  CS2R R72, SRZ ;  /* 0x0000000000487805 */ /* 0x000fc4000001ff00 */
[----:B------:R-:W-:Y:S02]  /*6aa0*/  CS2R R74, SRZ ;  /* 0x00000000004a7805 */ /* 0x000fe4000001ff00 */
[----:B------:R-:W-:Y:S01]  /*6ab0*/  CS2R R76, SRZ ;  /* 0x00000000004c7805 */ /* 0x000fe2000001ff00 */
[----:B------:R0:W-:Y:S01]  /*6ac0*/  STS.U16 [R197+0x1780], R4 ;  /* 0x00178004c5007388 */ /* 0x0001e20000000400 */
[----:B------:R-:W-:Y:S02]  /*6ad0*/  CS2R R78, SRZ ;  /* 0x00000000004e7805 */ /* 0x000fe4000001ff00 */
[----:B------:R-:W-:Y:S02]  /*6ae0*/  CS2R R80, SRZ ;  /* 0x0000000000507805 */ /* 0x000fe4000001ff00 */
[----:B------:R-:W-:Y:S01]  /*6af0*/  CS2R R82, SRZ ;  /* 0x0000000000527805 */ /* 0x000fe2000001ff00 */
[----:B------:R1:W-:Y:S01]  /*6b00*/  STS.U16 [R197+0x1b80], R6 ;  /* 0x001b8006c5007388 */ /* 0x0003e20000000400 */
[----:B------:R-:W-:-:S02]  /*6b10*/  CS2R R84, SRZ ;  /* 0x0000000000547805 */ /* 0x000fc4000001ff00 */
[----:B------:R-:W-:Y:S02]  /*6b20*/  CS2R R86, SRZ ;  /* 0x0000000000567805 */ /* 0x000fe4000001ff00 */
[----:B------:R-:W-:Y:S01]  /*6b30*/  CS2R R88, SRZ ;  /* 0x0000000000587805 */ /* 0x000fe2000001ff00 */
[----:B------:R2:W-:Y:S01]  /*6b40*/  STS.U16 [R197+0x2b80], R24 ;  /* 0x002b8018c5007388 */ /* 0x0005e20000000400 */
[----:B------:R-:W-:Y:S02]  /*6b50*/  CS2R R90, SRZ ;  /* 0x00000000005a7805 */ /* 0x000fe4000001ff00 */
[----:B0-----:R-:W-:Y:S02]  /*6b60*/  MOV R4, 0xff800000 ;  /* 0xff80000000047802 */ /* 0x001fe40000000f00 */
[----:B------:R-:W-:Y:S01]  /*6b70*/  CS2R R92, SRZ ;  /* 0x00000000005c7805 */ /* 0x000fe2000001ff00 */
[----:B------:R0:W-:Y:S01]  /*6b80*/  STS.U16 [R197+0x2f80], R26 ;  /* 0x002f801ac5007388 */ /* 0x0001e20000000400 */
[----:B------:R-:W-:-:S02]  /*6b90*/  CS2R R94, SRZ ;  /* 0x00000000005e7805 */ /* 0x000fc4000001ff00 */
[----:B-1----:R-:W-:Y:S02]  /*6ba0*/  MOV R6, 0xff800000 ;  /* 0xff80000000067802 */ /* 0x002fe40000000f00 */
[----:B------:R-:W-:Y:S01]  /*6bb0*/  CS2R R96, SRZ ;  /* 0x0000000000607805 */ /* 0x000fe2000001ff00 */
[----:B------:R1:W-:Y:S01]  /*6bc0*/  STS.U16 [R197+0x3380], R28 ;  /* 0x0033801cc5007388 */ /* 0x0003e20000000400 */
[----:B------:R-:W-:Y:S02]  /*6bd0*/  CS2R R98, SRZ ;  /* 0x0000000000627805 */ /* 0x000fe4000001ff00 */
[----:B--2---:R-:W-:Y:S02]  /*6be0*/  CS2R R24, SRZ ;  /* 0x0000000000187805 */ /* 0x004fe4000001ff00 */
[----:B------:R-:W-:Y:S01]  /*6bf0*/  CS2R R100, SRZ ;  /* 0x0000000000647805 */ /* 0x000fe2000001ff00 */
[----:B------:R2:W-:Y:S01]  /*6c00*/  STS.U16 [R197+0x3780], R30 ;  /* 0x0037801ec5007388 */ /* 0x0005e20000000400 */
[----:B------:R-:W-:-:S02]  /*6c10*/  CS2R R102, SRZ ;  /* 0x0000000000667805 */ /* 0x000fc4000001ff00 */
[----:B0-----:R-:W-:Y:S02]  /*6c20*/  CS2R R26, SRZ ;  /* 0x00000000001a7805 */ /* 0x001fe4000001ff00 */
[----:B------:R-:W-:Y:S01]  /*6c30*/  CS2R R104, SRZ ;  /* 0x0000000000687805 */ /* 0x000fe2000001ff00 */
[----:B------:R0:W-:Y:S01]  /*6c40*/  STS.U16 [R197+0x3b80], R32 ;  /* 0x003b8020c5007388 */ /* 0x0001e20000000400 */
[----:B------:R-:W-:Y:S02]  /*6c50*/  CS2R R106, SRZ ;  /* 0x00000000006a7805 */ /* 0x000fe4000001ff00 */
[----:B-1----:R-:W-:Y:S02]  /*6c60*/  CS2R R28, SRZ ;  /* 0x00000000001c7805 */ /* 0x002fe4000001ff00 */
[----:B------:R-:W-:Y:S01]  /*6c70*/  CS2R R108, SRZ ;  /* 0x00000000006c7805 */ /* 0x000fe2000001ff00 */
[----:B------:R1:W-:Y:S01]  /*6c80*/  STS.U16 [R197+0x3f80], R34 ;  /* 0x003f8022c5007388 */ /* 0x0003e20000000400 */
[----:B------:R-:W-:-:S02]  /*6c90*/  CS2R R110, SRZ ;  /* 0x00000000006e7805 */ /* 0x000fc4000001ff00 */
[----:B--2---:R-:W-:Y:S02]  /*6ca0*/  CS2R R30, SRZ ;  /* 0x00000000001e7805 */ /* 0x004fe4000001ff00 */
[----:B------:R-:W-:Y:S01]  /*6cb0*/  CS2R R112, SRZ ;  /* 0x0000000000707805 */ /* 0x000fe2000001ff00 */
[----:B------:R-:W-:Y:S01]  /*6cc0*/  STS.U16 [R197+0x4380], R36 ;  /* 0x00438024c5007388 */ /* 0x000fe20000000400 */
[----:B------:R-:W-:Y:S02]  /*6cd0*/  CS2R R114, SRZ ;  /* 0x0000000000727805 */ /* 0x000fe4000001ff00 */
[----:B0-----:R-:W-:Y:S02]  /*6ce0*/  CS2R R32, SRZ ;  /* 0x0000000000207805 */ /* 0x001fe4000001ff00 */
[----:B------:R-:W-:Y:S01]  /*6cf0*/  CS2R R116, SRZ ;  /* 0x0000000000747805 */ /* 0x000fe2000001ff00 */
[----:B------:R0:W-:Y:S01]  /*6d00*/  STS.U16 [R197+0x4780], R38 ;  /* 0x00478026c5007388 */ /* 0x0001e20000000400 */
[----:B------:R-:W-:-:S02]  /*6d10*/  CS2R R118, SRZ ;  /* 0x0000000000767805 */ /* 0x000fc4000001ff00 */
[----:B-1----:R-:W-:Y:S02]  /*6d20*/  CS2R R34, SRZ ;  /* 0x0000000000227805 */ /* 0x002fe4000001ff00 */
[----:B------:R-:W-:Y:S01]  /*6d30*/  CS2R R120, SRZ ;  /* 0x0000000000787805 */ /* 0x000fe2000001ff00 */
[----:B------:R1:W-:Y:S01]  /*6d40*/  STS.U16 [R197+0x4b80], R40 ;  /* 0x004b8028c5007388 */ /* 0x0003e20000000400 */
[----:B------:R-:W-:Y:S02]  /*6d50*/  CS2R R122, SRZ ;  /* 0x00000000007a7805 */ /* 0x000fe4000001ff00 */
[----:B------:R-:W-:Y:S02]  /*6d60*/  CS2R R124, SRZ ;  /* 0x00000000007c7805 */ /* 0x000fe4000001ff00 */
        /* <DEDUP_REMOVED lines=9> */
[----:B------:R-:W-:Y:S01]  /*6e00*/  STS.U16 [R197+0x5780], R46 ;  /* 0x0057802ec5007388 */ /* 0x000fe20000000400 */
[----:B------:R-:W-:-:S02]  /*6e10*/  CS2R R136, SRZ ;  /* 0x0000000000887805 */ /* 0x000fc4000001ff00 */
[----:B--2---:R-:W-:Y:S02]  /*6e20*/  CS2R R42, SRZ ;  /* 0x00000000002a7805 */ /* 0x004fe4000001ff00 */
[----:B------:R-:W-:Y:S01]  /*6e30*/  CS2R R138, SRZ ;  /* 0x00000000008a7805 */ /* 0x000fe2000001ff00 */
[----:B------:R1:W-:Y:S01]  /*6e40*/  STS.U16 [R197+0x5b80], R47 ;  /* 0x005b802fc5007388 */ /* 0x0003e20000000400 */
[----:B------:R-:W-:Y:S02]  /*6e50*/  CS2R R140, SRZ ;  /* 0x00000000008c7805 */ /* 0x000fe4000001ff00 */
[----:B0-----:R-:W-:Y:S02]  /*6e60*/  CS2R R44, SRZ ;  /* 0x00000000002c7805 */ /* 0x001fe4000001ff00 */
[----:B------:R-:W-:Y:S01]  /*6e70*/  CS2R R142, SRZ ;  /* 0x00000000008e7805 */ /* 0x000fe2000001ff00 */
[----:B------:R0:W-:Y:S01]  /*6e80*/  STS.U16 [R197+0x5f80], R48 ;  /* 0x005f8030c5007388 */ /* 0x0001e20000000400 */
[----:B------:R-:W-:-:S02]  /*6e90*/  CS2R R144, SRZ ;  /* 0x0000000000907805 */ /* 0x000fc4000001ff00 */
[----:B------:R-:W-:Y:S02]  /*6ea0*/  CS2R R146, SRZ ;  /* 0x0000000000927805 */ /* 0x000fe4000001ff00 */
[----:B------:R-:W-:Y:S01]  /*6eb0*/  CS2R R148, SRZ ;  /* 0x0000000000947805 */ /* 0x000fe2000001ff00 */
[----:B------:R2:W-:Y:S01]  /*6ec0*/  STS.U16 [R197+0x6780], R37 ;  /* 0x00678025c5007388 */ /* 0x0005e20000000400 */
[----:B------:R-:W-:Y:S02]  /*6ed0*/  CS2R R150, SRZ ;  /* 0x0000000000967805 */ /* 0x000fe4000001ff00 */
[----:B-1----:R-:W-:Y:S01]  /*6ee0*/  CS2R R46, SRZ ;  /* 0x00000000002e7805 */ /* 0x002fe2000001ff00 */
[----:B------:R1:W-:Y:S01]  /*6ef0*/  STS.U16 [R197+0x6b80], R50 ;  /* 0x006b8032c5007388 */ /* 0x0003e20000000400 */
[----:B0-----:R-:W-:-:S03]  /*6f00*/  CS2R R48, SRZ ;  /* 0x0000000000307805 */ /* 0x001fc6000001ff00 */
[----:B------:R0:W-:Y:S01]  /*6f10*/  STS.U16 [R197+0x6f80], R52 ;  /* 0x006f8034c5007388 */ /* 0x0001e20000000400 */
[----:B--2---:R-:W-:Y:S02]  /*6f20*/  CS2R R36, SRZ ;  /* 0x0000000000247805 */ /* 0x004fe4000001ff00 */
[----:B-1----:R-:W-:Y:S02]  /*6f30*/  CS2R R50, SRZ ;  /* 0x0000000000327805 */ /* 0x002fe4000001ff00 */
[----:B0-----:R-:W-:Y:S01]  /*6f40*/  CS2R R52, SRZ ;  /* 0x0000000000347805 */ /* 0x001fe2000001ff00 */
[----:B------:R-:W-:Y:S06]  /*6f50*/  @!P0 BRA `(.L_x_0) ;  /* 0x000000d4002c8947 */ /* 0x000fec0003800000 */
[----:B------:R-:W0:Y:S01]  /*6f60*/  LDC R7, c[0x0][0x268] ;  /* 0x00009a00ff077b82 */ /* 0x000e220000000800 */
[----:B------:R-:W-:Y:S02]  /*6f70*/  SHF.R.U32.HI R0, RZ, 0x6, R233 ;  /* 0x00000006ff007819 */ /* 0x000fe400000116e9 */
[----:B------:R-:W-:Y:S02]  /*6f80*/  CS2R R108, SRZ ;  /* 0x00000000006c7805 */ /* 0x000fe4000001ff00 */
[----:B------:R-:W-:Y:S02]  /*6f90*/  SHF.R.U32.HI R4, RZ, 0x4, R238 ;  /* 0x00000004ff047819 */ /* 0x000fe400000116ee */
[----:B------:R-:W-:Y:S02]  /*6fa0*/  CS2R R110, SRZ ;  /* 0x00000000006e7805 */ /* 0x000fe4000001ff00 */
[----:B------:R-:W-:Y:S02]  /*6fb0*/  SGXT.U32 R0, R0, 0x1 ;  /* 0x000000010000781a */ /* 0x000fe40000000000 */
[----:B------:R-:W-:-:S02]  /*6fc0*/  CS2R R112, SRZ ;  /* 0x0000000000707805 */ /* 0x000fc4000001ff00 */
[----:B------:R-:W-:Y:S01]  /*6fd0*/  ISETP.NE.U32.AND P0, PT, R182, RZ, PT ;  /* 0x000000ffb600720c */ /* 0x000fe20003f05070 */
[----:B------:R-:W1:Y:S01]  /*6fe0*/  LDC.64 R2, c[0x0][0x260] ;  /* 0x00009800ff027b82 */ /* 0x000e620000000a00 */
[----:B------:R-:W-:Y:S02]  /*6ff0*/  SGXT.U32 R10, R4, 0xe ;  /* 0x0000000e040a781a */ /* 0x000fe40000000000 */
[----:B------:R-:W-:Y:S02]  /*7000*/  CS2R R114, SRZ ;  /* 0x0000000000727805 */ /* 0x000fe4000001ff00 */
[----:B------:R-:W-:Y:S02]  /*7010*/  SEL R13, RZ, 0x90, !P0 ;  /* 0x00000090ff0d7807 */ /* 0x000fe40004000000 */
[----:B------:R-:W-:Y:S02]  /*7020*/  CS2R R116, SRZ ;  /* 0x0000000000747805 */ /* 0x000fe4000001ff00 */
[----:B------:R-:W-:-:S02]  /*7030*/  IADD3 R4, P0, R10, 0x80, RZ ;  /* 0x000000800a047810 */ /* 0x000fc40007f1e0ff */
[----:B------:R-:W-:Y:S02]  /*7040*/  CS2R R118, SRZ ;  /* 0x0000000000767805 */ /* 0x000fe4000001ff00 */
[----:B------:R-:W-:Y:S01]  /*7050*/  LEA R15, R182, R180, 0x7 ;  /* 0x000000b4b60f7211 */ /* 0x000fe200078e38ff */
[----:B------:R-:W2:Y:S01]  /*7060*/  LDC R8, c[0x0][0x258] ;  /* 0x00009600ff087b82 */ /* 0x000ea20000000800 */
[----:B------:R-:W-:Y:S02]  /*7070*/  R2UR UR4, R4 ;  /* 0x00000000040472ca */ /* 0x000fe400000e0000 */
[----:B------:R-:W-:Y:S02]  /*7080*/  CS2R R120, SRZ ;  /* 0x0000000000787805 */ /* 0x000fe4000001ff00 */
[----:B------:R-:W-:Y:S02]  /*7090*/  MOV R4, RZ ;  /* 0x000000ff00047202 */ /* 0x000fe40000000f00 */
[----:B------:R-:W-:-:S02]  /*70a0*/  CS2R R122, SRZ ;  /* 0x00000000007a7805 */ /* 0x000fc4000001ff00 */
[----:B------:R-:W-:Y:S02]  /*70b0*/  LOP3.LUT R13, R13, R180, RZ, 0x3c, !PT ;  /* 0x000000b40d0d7212 */ /* 0x000fe400078e3cff */
[----:B------:R-:W-:Y:S02]  /*70c0*/  CS2R R124, SRZ ;  /* 0x00000000007c7805 */ /* 0x000fe4000001ff00 */
[----:B------:R-:W-:Y:S01]  /*70d0*/  IADD3.X R4, R4, 0x40000040, RZ, P0, !PT ;  /* 0x4000004004047810 */ /* 0x000fe200007fe4ff */
[----:B0-----:R-:W-:Y:S01]  /*70e0*/  IMAD R9, R0, R7, RZ ;  /* 0x0000000700097224 */ /* 0x001fe200078e02ff */
[----:B------:R-:W-:Y:S01]  /*70f0*/  IADD3 R0, R238, 0x10000, RZ ;  /* 0x00010000ee007810 */ /* 0x000fe20007ffe0ff */
[----:B------:R-:W0:Y:S01]  /*7100*/  LDC.64 R216, c[0x0][0x218] ;  /* 0x00008600ffd87b82 */ /* 0x000e220000000a00 */
[----:B------:R-:W-:Y:S02]  /*7110*/  R2UR UR5, R4 ;  /* 0x00000000040572ca */ /* 0x000fe400000e0000 */
[----:B------:R-:W-:-:S02]  /*7120*/  CS2R R126, SRZ ;  /* 0x00000000007e7805 */ /* 0x000fc4000001ff00 */
[C---:B------:R-:W-:Y:S02]  /*7130*/  LEA R11, R7.reuse, R9, 0x1 ;  /* 0x00000009070b7211 */ /* 0x040fe400078e08ff */
[----:B------:R-:W-:Y:S02]  /*7140*/  CS2R R128, SRZ ;  /* 0x0000000000807805 */ /* 0x000fe4000001ff00 */
[----:B------:R-:W-:Y:S01]  /*7150*/  SHF.R.U32.HI R0, RZ, 0x4, R0 ;  /* 0x00000004ff007819 */ /* 0x000fe20000011600 */
[----:B-1----:R1:W-:Y:S01]  /*7160*/  STL [R1+0x228], R3 ;  /* 0x0002280301007387 */ /* 0x0023e20000100800 */
[----:B------:R-:W-:Y:S01]  /*7170*/  LEA R17, R7, R11, 0x1 ;  /* 0x0000000b07117211 */ /* 0x000fe200078e08ff */
[----:B------:R-:W3:Y:S01]  /*7180*/  LDC.64 R98, c[0x0][0x220] ;  /* 0x00008800ff627b82 */ /* 0x000ee20000000a00 */
[----:B------:R-:W-:Y:S02]  /*7190*/  MOV R6, R2 ;  /* 0x0000000200067202 */ /* 0x000fe40000000f00 */
[----:B------:R-:W-:-:S02]  /*71a0*/  CS2R R130, SRZ ;  /* 0x0000000000827805 */ /* 0x000fc4000001ff00 */
[----:B------:R-:W-:Y:S02]  /*71b0*/  LEA R19, R7, R17, 0x1 ;  /* 0x0000001107137211 */ /* 0x000fe400078e08ff */
[----:B------:R-:W-:Y:S02]  /*71c0*/  CS2R R132, SRZ ;  /* 0x0000000000847805 */ /* 0x000fe4000001ff00 */
[----:B------:R-:W-:Y:S01]  /*71d0*/  MOV R5, R3 ;  /* 0x0000000300057202 */ /* 0x000fe20000000f00 */
[----:B--2---:R-:W-:Y:S01]  /*71e0*/  IMAD R185, R185, R8, RZ ;  /* 0x00000008b9b97224 */ /* 0x004fe200078e02ff */
[----:B------:R-:W-:Y:S01]  /*71f0*/  LEA R21, R7, R19, 0x1 ;  /* 0x0000001307157211 */ /* 0x000fe200078e08ff */
[----:B-1----:R-:W1:Y:S01]  /*7200*/  LDC.64 R2, c[0x0][0x250] ;  /* 0x00009400ff027b82 */ /* 0x002e620000000a00 */
[----:B------:R-:W-:Y:S01]  /*7210*/  SGXT.U32 R0, R0, 0xe ;  /* 0x0000000e0000781a */ /* 0x000fe20000000000 */
[----:B------:R-:W-:Y:S01]  /*7220*/  IMAD R195, R195, R5, RZ ;  /* 0x00000005c3c37224 */ /* 0x000fe200078e02ff */
[C---:B------:R-:W-:Y:S01]  /*7230*/  LEA R23, R7.reuse, R21, 0x1 ;  /* 0x0000001507177211 */ /* 0x040fe200078e08ff */
[----:B------:R-:W-:Y:S01]  /*7240*/  UIADD3.64 UR10, UR4, 0x180, URZ ;  /* 0x00000180040a7897 */ /* 0x000fe2000fffe03f */
[C---:B------:R-:W-:Y:S01]  /*7250*/  R2UR UR54, R0.reuse ;  /* 0x00000000003672ca */ /* 0x040fe200000e0000 */
[----:B------:R-:W-:Y:S01]  /*7260*/  UIADD3.64 UR14, UR4, 0x200, URZ ;  /* 0x00000200040e7897 */ /* 0x000fe2000fffe03f */
[C---:B------:R-:W-:Y:S01]  /*7270*/  LEA R25, R7.reuse, R23, 0x1 ;  /* 0x0000001707197211 */ /* 0x040fe200078e08ff */
[----:B------:R-:W-:Y:S01]  /*7280*/  UIADD3.64 UR10, UR4, 0x280, URZ ;  /* 0x00000280040a7897 */ /* 0x000fe2000fffe03f */
[----:B------:R-:W-:Y:S01]  /*7290*/  IADD3 R0, P1, R0, 0x2, RZ ;  /* 0x0000000200007810 */ /* 0x000fe20007f3e0ff */
[----:B------:R-:W-:Y:S01]  /*72a0*/  UIADD3.64 UR10, UR4, 0x780, URZ ;  /* 0x00000780040a7897 */ /* 0x000fe2000fffe03f */
[C---:B------:R-:W-:Y:S01]  /*72b0*/  LEA R27, R7.reuse, R25, 0x1 ;  /* 0x00000019071b7211 */ /* 0x040fe200078e08ff */
[----:B------:R-:W-:Y:S01]  /*72c0*/  UIADD3.64 UR14, UR4, 0x800, URZ ;  /* 0x00000800040e7897 */ /* 0x000fe2000fffe03f */
[----:B------:R-:W-:Y:S01]  /*72d0*/  R2UR UR6, R0 ;  /* 0x00000000000672ca */ /* 0x000fe200000e0000 */
[----:B------:R-:W-:Y:S01]  /*72e0*/  IMAD R0, R240, R6, RZ ;  /* 0x00000006f0007224 */ /* 0x000fe200078e02ff */
[C---:B------:R-:W-:Y:S01]  /*72f0*/  LEA R29, R7.reuse, R27, 0x1 ;  /* 0x0000001b071d7211 */ /* 0x040fe200078e08ff */
[----:B------:R-:W-:Y:S01]  /*7300*/  UIADD3.64 UR10, UR4, 0x880, URZ ;  /* 0x00000880040a7897 */ /* 0x000fe2000fffe03f */
[----:B------:R-:W-:Y:S01]  /*7310*/  MOV R6, RZ ;  /* 0x000000ff00067202 */ /* 0x000fe20000000f00 */
[----:B------:R-:W-:Y:S01]  /*7320*/  UIADD3.64 UR14, UR4, 0x900, URZ ;  /* 0x00000900040e7897 */ /* 0x000fe2000fffe03f */
[C---:B------:R-:W-:Y:S01]  /*7330*/  LEA R31, R7.reuse, R29, 0x1 ;  /* 0x0000001d071f7211 */ /* 0x040fe200078e08ff */
[----:B------:R-:W-:Y:S01]  /*7340*/  UIADD3.64 UR10, UR4, 0x980, URZ ;  /* 0x00000980040a7897 */ /* 0x000fe2000fffe03f */
[----:B------:R-:W-:Y:S01]  /*7350*/  IADD3.X R4, R6, 0x40000040, RZ, P1, !PT ;  /* 0x4000004006047810 */ /* 0x000fe20000ffe4ff */
[----:B------:R-:W-:Y:S01]  /*7360*/  UIADD3.64 UR14, UR4, 0xa00, URZ ;  /* 0x00000a00040e7897 */ /* 0x000fe2000fffe03f */
[C---:B------:R-:W-:Y:S01]  /*7370*/  LEA R33, R7.reuse, R31, 0x1 ;  /* 0x0000001f07217211 */ /* 0x040fe200078e08ff */
[----:B-1----:R-:W-:Y:S01]  /*7380*/  IMAD R2, R240, R2, RZ ;  /* 0x00000002f0027224 */ /* 0x002fe200078e02ff */
[C---:B------:R-:W-:Y:S01]  /*7390*/  SHF.L.U32 R5, R0.reuse, 0x1, RZ ;  /* 0x0000000100057819 */ /* 0x040fe200000006ff */
[----:B------:R-:W-:Y:S01]  /*73a0*/  IMAD.HI R0, R0, 0x2, RZ ;  /* 0x0000000200007827 */ /* 0x000fe200078e02ff */
[----:B------:R-:W-:Y:S01]  /*73b0*/  LEA R35, R7, R33, 0x1 ;  /* 0x0000002107237211 */ /* 0x000fe200078e08ff */
[----:B------:R-:W-:Y:S01]  /*73c0*/  UIADD3.64 UR10, UR4, 0xa80, URZ ;  /* 0x00000a80040a7897 */ /* 0x000fe2000fffe03f */
[----:B0-----:R-:W-:Y:S01]  /*73d0*/  LEA R216, P0, R2, R216, 0x1 ;  /* 0x000000d802d87211 */ /* 0x001fe200078008ff */
[----:B------:R-:W-:Y:S01]  /*73e0*/  IMAD R153, R3, 0xa, RZ ;  /* 0x0000000a03997824 */ /* 0x000fe200078e02ff */
[----:B------:R-:W-:Y:S01]  /*73f0*/  LEA R37, R7, R35, 0x1 ;  /* 0x0000002307257211 */ /* 0x000fe200078e08ff */
[----:B------:R-:W-:Y:S01]  /*7400*/  IMAD R154, R3, 0xb, RZ ;  /* 0x0000000b039a7824 */ /* 0x000fe200078e02ff */
[C---:B------:R-:W-:Y:S01]  /*7410*/  SHF.L.U32 R6, R195.reuse, 0x1, RZ ;  /* 0x00000001c3067819 */ /* 0x040fe200000006ff */
[----:B------:R-:W-:Y:S01]  /*7420*/  IMAD.HI R195, R195, 0x2, RZ ;  /* 0x00000002c3c37827 */ /* 0x000fe200078e02ff */
[----:B------:R-:W-:Y:S01]  /*7430*/  LEA R39, R7, R37, 0x1 ;  /* 0x0000002507277211 */ /* 0x000fe200078e08ff */
[----:B------:R-:W-:Y:S01]  /*7440*/  UIADD3.64 UR14, UR4, 0xb00, URZ ;  /* 0x00000b00040e7897 */ /* 0x000fe2000fffe03f */
[----:B------:R-:W-:Y:S01]  /*7450*/  R2UR UR7, R4 ;  /* 0x00000000040772ca */ /* 0x000fe200000e0000 */
[----:B------:R-:W-:Y:S01]  /*7460*/  IMAD R155, R3, 0xc, RZ ;  /* 0x0000000c039b7824 */ /* 0x000fe200078e02ff */
[----:B------:R-:W-:Y:S01]  /*7470*/  LEA R41, R7, R39, 0x1 ;  /* 0x0000002707297211 */ /* 0x000fe200078e08ff */
[C---:B------:R-:W-:Y:S01]  /*7480*/  IMAD R156, R3.reuse, 0xd, RZ ;  /* 0x0000000d039c7824 */ /* 0x040fe200078e02ff */
[----:B------:R-:W-:Y:S01]  /*7490*/  LEA.HI.X.SX32 R4, R2, R217, 0x1, P0 ;  /* 0x000000d902047211 */ /* 0x000fe200000f0eff */
[----:B------:R-:W-:Y:S01]  /*74a0*/  IMAD R157, R3, 0xe, RZ ;  /* 0x0000000e039d7824 */ /* 0x000fe200078e02ff */
[----:B------:R-:W-:Y:S01]  /*74b0*/  LEA R43, R7, R41, 0x1 ;  /* 0x00000029072b7211 */ /* 0x000fe200078e08ff */
[----:B------:R-:W-:Y:S01]  /*74c0*/  IMAD R161, R3, 0x12, RZ ;  /* 0x0000001203a17824 */ /* 0x000fe200078e02ff */
[----:B------:R-:W-:Y:S01]  /*74d0*/  LEA R218, P0, R185, R216, 0x1 ;  /* 0x000000d8b9da7211 */ /* 0x000fe200078008ff */
[----:B------:R-:W-:Y:S01]  /*74e0*/  IMAD R162, R3, 0x13, RZ ;  /* 0x0000001303a27824 */ /* 0x000fe200078e02ff */
[----:B------:R-:W-:Y:S01]  /*74f0*/  LEA R45, R7, R43, 0x1 ;  /* 0x0000002b072d7211 */ /* 0x000fe200078e08ff */
[C---:B------:R-:W-:Y:S01]  /*7500*/  IMAD R163, R3.reuse, 0x14, RZ ;  /* 0x0000001403a37824 */ /* 0x040fe200078e02ff */
[----:B---3--:R-:W-:Y:S01]  /*7510*/  IADD3 R6, P1, P2, R6, R98, R5 ;  /* 0x0000006206067210 */ /* 0x008fe20007a3e005 */
[----:B------:R-:W-:Y:S01]  /*7520*/  IMAD R164, R3, 0x15, RZ ;  /* 0x0000001503a47824 */ /* 0x000fe200078e02ff */
[----:B------:R-:W-:Y:S01]  /*7530*/  LEA R47, R7, R45, 0x1 ;  /* 0x0000002d072f7211 */ /* 0x000fe200078e08ff */
[C---:B------:R-:W-:Y:S01]  /*7540*/  IMAD R165, R3.reuse, 0x16, RZ ;  /* 0x0000001603a57824 */ /* 0x040fe200078e02ff */
[----:B------:R-:W-:Y:S01]  /*7550*/  LEA R2, R8, R185, 0x7 ;  /* 0x000000b908027211 */ /* 0x000fe200078e38ff */
[----:B------:R-:W-:Y:S01]  /*7560*/  IMAD R166, R3, 0x17, RZ ;  /* 0x0000001703a67824 */ /* 0x000fe200078e02ff */
[----:B------:R-:W-:Y:S01]  /*7570*/  LEA R49, R7, R47, 0x1 ;  /* 0x0000002f07317211 */ /* 0x000fe200078e08ff */
[----:B------:R-:W-:Y:S01]  /*7580*/  IMAD R167, R3, 0x18, RZ ;  /* 0x0000001803a77824 */ /* 0x000fe200078e02ff */
[----:B------:R-:W-:Y:S01]  /*7590*/  LEA.HI.X.SX32 R219, R185, R4, 0x1, P0 ;  /* 0x00000004b9db7211 */ /* 0x000fe200000f0eff */
[----:B------:R-:W-:Y:S01]  /*75a0*/  IMAD R168, R3, 0x19, RZ ;  /* 0x0000001903a87824 */ /* 0x000fe200078e02ff */
[----:B------:R-:W-:Y:S01]  /*75b0*/  LEA R51, R7, R49, 0x1 ;  /* 0x0000003107337211 */ /* 0x000fe200078e08ff */
[----:B------:R-:W-:Y:S01]  /*75c0*/  IMAD R169, R3, 0x1a, RZ ;  /* 0x0000001a03a97824 */ /* 0x000fe200078e02ff */
[----:B------:R-:W-:Y:S01]  /*75d0*/  IADD3.X R0, R195, R99, R0, P1, P2 ;  /* 0x00000063c3007210 */ /* 0x000fe20000fe4400 */
[----:B------:R-:W-:Y:S01]  /*75e0*/  IMAD R170, R3, 0x1b, RZ ;  /* 0x0000001b03aa7824 */ /* 0x000fe200078e02ff */
[----:B------:R-:W-:Y:S01]  /*75f0*/  LEA R53, R7, R51, 0x1 ;  /* 0x0000003307357211 */ /* 0x000fe200078e08ff */
[----:B------:R-:W-:Y:S01]  /*7600*/  IMAD R171, R3, 0x1c, RZ ;  /* 0x0000001c03ab7824 */ /* 0x000fe200078e02ff */
[----:B------:R-:W-:Y:S01]  /*7610*/  LEA R102, P0, R9, R6, 0x1 ;  /* 0x0000000609667211 */ /* 0x000fe200078008ff */
[----:B------:R-:W-:Y:S01]  /*7620*/  IMAD R172, R3, 0x1d, RZ ;  /* 0x0000001d03ac7824 */ /* 0x000fe200078e02ff */
[----:B------:R-:W-:Y:S01]  /*7630*/  LEA R55, R7, R53, 0x1 ;  /* 0x0000003507377211 */ /* 0x000fe200078e08ff */
[C---:B------:R-:W-:Y:S01]  /*7640*/  IMAD R173, R3.reuse, 0x1e, RZ ;  /* 0x0000001e03ad7824 */ /* 0x040fe200078e02ff */
[C---:B------:R-:W-:Y:S01]  /*7650*/  LEA R216, P1, R2.reuse, R216, 0x1 ;  /* 0x000000d802d87211 */ /* 0x040fe200078208ff */
[----:B------:R-:W-:Y:S01]  /*7660*/  IMAD R177, R3, 0x22, RZ ;  /* 0x0000002203b17824 */ /* 0x000fe200078e02ff */
[----:B------:R-:W-:Y:S01]  /*7670*/  LEA R57, R7, R55, 0x1 ;  /* 0x0000003707397211 */ /* 0x000fe200078e08ff */
[----:B------:R-:W-:Y:S01]  /*7680*/  IMAD R178, R3, 0x23, RZ ;  /* 0x0000002303b27824 */ /* 0x000fe200078e02ff */
[----:B------:R-:W-:Y:S01]  /*7690*/  LEA.HI.X.SX32 R103, R9, R0, 0x1, P0 ;  /* 0x0000000009677211 */ /* 0x000fe200000f0eff */
[----:B------:R-:W-:Y:S01]  /*76a0*/  IMAD R179, R3, 0x24, RZ ;  /* 0x0000002403b37824 */ /* 0x000fe200078e02ff */
[----:B------:R-:W-:Y:S01]  /*76b0*/  LEA R59, R7, R57, 0x1 ;  /* 0x00000039073b7211 */ /* 0x000fe200078e08ff */
[----:B------:R-:W-:Y:S01]  /*76c0*/  IMAD R180, R3, 0x25, RZ ;  /* 0x0000002503b47824 */ /* 0x000fe200078e02ff */
[----:B------:R-:W-:Y:S01]  /*76d0*/  LEA.HI.X.SX32 R217, R2, R4, 0x1, P1 ;  /* 0x0000000402d97211 */ /* 0x000fe200008f0eff */
[----:B------:R0:W-:Y:S01]  /*76e0*/  STL.64 [R1+0x628], R102 ;  /* 0x0006286601007387 */ /* 0x0001e20000100a00 */
[----:B------:R-:W-:Y:S01]  /*76f0*/  LEA R61, R7, R59, 0x1 ;  /* 0x0000003b073d7211 */ /* 0x000fe200078e08ff */
[----:B------:R-:W-:Y:S01]  /*7700*/  IMAD R181, R3, 0x26, RZ ;  /* 0x0000002603b57824 */ /* 0x000fe200078e02ff */
[-C--:B------:R-:W-:Y:S01]  /*7710*/  LEA R106, P1, R11, R6.reuse, 0x1 ;  /* 0x000000060b6a7211 */ /* 0x080fe200078208ff */
[----:B------:R-:W-:Y:S01]  /*7720*/  IMAD R182, R3, 0x27, RZ ;  /* 0x0000002703b67824 */ /* 0x000fe200078e02ff */
[----:B------:R-:W-:Y:S01]  /*7730*/  LEA R63, R7, R61, 0x1 ;  /* 0x0000003d073f7211 */ /* 0x000fe200078e08ff */
[----:B------:R-:W-:Y:S01]  /*7740*/  IMAD R183, R3, 0x28, RZ ;  /* 0x0000002803b77824 */ /* 0x000fe200078e02ff */
[----:B------:R-:W-:Y:S01]  /*7750*/  LEA R104, P0, R17, R6, 0x1 ;  /* 0x0000000611687211 */ /* 0x000fe200078008ff */
[----:B------:R-:W-:Y:S01]  /*7760*/  IMAD R184, R3, 0x29, RZ ;  /* 0x0000002903b87824 */ /* 0x000fe200078e02ff */
[----:B------:R-:W-:Y:S01]  /*7770*/  LEA R65, R7, R63, 0x1 ;  /* 0x0000003f07417211 */ /* 0x000fe200078e08ff */
[----:B------:R-:W-:Y:S01]  /*7780*/  IMAD R185, R3, 0x2a, RZ ;  /* 0x0000002a03b97824 */ /* 0x000fe200078e02ff */
[----:B------:R-:W-:Y:S01]  /*7790*/  LEA.HI.X.SX32 R107, R11, R0, 0x1, P1 ;  /* 0x000000000b6b7211 */ /* 0x000fe200008f0eff */
[----:B------:R-:W-:Y:S01]  /*77a0*/  IMAD R186, R3, 0x2b, RZ ;  /* 0x0000002b03ba7824 */ /* 0x000fe200078e02ff */
[----:B0-----:R-:W-:Y:S01]  /*77b0*/  LEA R102, P2, R19, R6, 0x1 ;  /* 0x0000000613667211 */ /* 0x001fe200078408ff */
[----:B------:R-:W-:Y:S01]  /*77c0*/  IMAD R187, R3, 0x2c, RZ ;  /* 0x0000002c03bb7824 */ /* 0x000fe200078e02ff */
[----:B------:R-:W-:Y:S01]  /*77d0*/  LEA R67, R7, R65, 0x1 ;  /* 0x0000004107437211 */ /* 0x000fe200078e08ff */
[----:B------:R0:W-:Y:S01]  /*77e0*/  STL.64 [R1+0x620], R106 ;  /* 0x0006206a01007387 */ /* 0x0001e20000100a00 */
[-C--:B------:R-:W-:Y:S01]  /*77f0*/  LEA.HI.X.SX32 R105, R17, R0.reuse, 0x1, P0 ;  /* 0x0000000011697211 */ /* 0x080fe200000f0eff */
[----:B------:R-:W-:Y:S01]  /*7800*/  IMAD R188, R3, 0x2d, RZ ;  /* 0x0000002d03bc7824 */ /* 0x000fe200078e02ff */
[----:B------:R-:W-:Y:S01]  /*7810*/  LEA.HI.X.SX32 R103, R19, R0, 0x1, P2 ;  /* 0x0000000013677211 */ /* 0x000fe200010f0eff */
[----:B------:R-:W-:Y:S01]  /*7820*/  IMAD R189, R3, 0x2e, RZ ;  /* 0x0000002e03bd7824 */ /* 0x000fe200078e02ff */
[----:B------:R-:W-:Y:S01]  /*7830*/  LEA R69, R7, R67, 0x1 ;  /* 0x0000004307457211 */ /* 0x000fe200078e08ff */
[----:B------:R1:W-:Y:S01]  /*7840*/  STL.64 [R1+0x618], R104 ;  /* 0x0006186801007387 */ /* 0x0003e20000100a00 */
[C---:B------:R-:W-:Y:S01]  /*7850*/  LEA R152, R3.reuse, R3, 0x3 ;  /* 0x0000000303987211 */ /* 0x040fe200078e18ff */
[----:B------:R-:W-:Y:S01]  /*7860*/  IMAD R190, R3, 0x2f, RZ ;  /* 0x0000002f03be7824 */ /* 0x000fe200078e02ff */
[----:B------:R-:W-:Y:S01]  /*7870*/  LEA R71, R7, R69, 0x1 ;  /* 0x0000004507477211 */ /* 0x000fe200078e08ff */
[----:B------:R2:W-:Y:S01]  /*7880*/  STL.64 [R1+0x610], R102 ;  /* 0x0006106601007387 */ /* 0x0005e20000100a00 */
[C---:B------:R-:W-:Y:S01]  /*7890*/  LEA R158, R3.reuse, -R3, 0x4 ;  /* 0x80000003039e7211 */ /* 0x040fe200078e20ff */
[----:B------:R-:W-:Y:S01]  /*78a0*/  IMAD R191, R3, 0x30, RZ ;  /* 0x0000003003bf7824 */ /* 0x000fe200078e02ff */
[----:B0-----:R-:W-:Y:S01]  /*78b0*/  LEA R106, P0, R21, R6, 0x1 ;  /* 0x00000006156a7211 */ /* 0x001fe200078008ff */
[----:B------:R-:W-:Y:S01]  /*78c0*/  IMAD R192, R3, 0x31, RZ ;  /* 0x0000003103c07824 */ /* 0x000fe200078e02ff */
[----:B------:R-:W-:Y:S01]  /*78d0*/  LEA R73, R7, R71, 0x1 ;  /* 0x0000004707497211 */ /* 0x000fe200078e08ff */
[----:B------:R-:W-:Y:S01]  /*78e0*/  IMAD R193, R3, 0x32, RZ ;  /* 0x0000003203c17824 */ /* 0x000fe200078e02ff */
[----:B------:R-:W-:Y:S01]  /*78f0*/  LEA.HI.X.SX32 R107, R21, R0, 0x1, P0 ;  /* 0x00000000156b7211 */ /* 0x000fe200000f0eff */
[----:B------:R-:W-:Y:S01]  /*7900*/  IMAD R194, R3, 0x33, RZ ;  /* 0x0000003303c27824 */ /* 0x000fe200078e02ff */
[-C--:B-1----:R-:W-:Y:S01]  /*7910*/  LEA R104, P1, R23, R6.reuse, 0x1 ;  /* 0x0000000617687211 */ /* 0x082fe200078208ff */
[----:B------:R-:W-:Y:S01]  /*7920*/  IMAD R195, R3, 0x34, RZ ;  /* 0x0000003403c37824 */ /* 0x000fe200078e02ff */
[----:B------:R-:W-:Y:S01]  /*7930*/  LEA R75, R7, R73, 0x1 ;  /* 0x00000049074b7211 */ /* 0x000fe200078e08ff */
[----:B------:R-:W-:Y:S01]  /*7940*/  STL.64 [R1+0x608], R106 ;  /* 0x0006086a01007387 */ /* 0x000fe20000100a00 */
[----:B--2---:R-:W-:Y:S01]  /*7950*/  LEA R102, P2, R25, R6, 0x1 ;  /* 0x0000000619667211 */ /* 0x004fe200078408ff */
[----:B------:R-:W-:Y:S01]  /*7960*/  IMAD R196, R3, 0x35, RZ ;  /* 0x0000003503c47824 */ /* 0x000fe200078e02ff */
[-C--:B------:R-:W-:Y:S01]  /*7970*/  LEA.HI.X.SX32 R105, R23, R0.reuse, 0x1, P1 ;  /* 0x0000000017697211 */ /* 0x080fe200008f0eff */
[----:B------:R-:W-:Y:S01]  /*7980*/  IMAD R197, R3, 0x36, RZ ;  /* 0x0000003603c57824 */ /* 0x000fe200078e02ff */
[----:B------:R-:W-:Y:S01]  /*7990*/  LEA.HI.X.SX32 R103, R25, R0, 0x1, P2 ;  /* 0x0000000019677211 */ /* 0x000fe200010f0eff */
[----:B------:R-:W-:Y:S01]  /*79a0*/  IMAD R198, R3, 0x37, RZ ;  /* 0x0000003703c67824 */ /* 0x000fe200078e02ff */
[----:B------:R-:W-:Y:S01]  /*79b0*/  LEA R22, P2, R31, R6, 0x1 ;  /* 0x000000061f167211 */ /* 0x000fe200078408ff */
[----:B------:R0:W-:Y:S01]  /*79c0*/  STL.64 [R1+0x600], R104 ;  /* 0x0006006801007387 */ /* 0x0001e20000100a00 */
[----:B------:R-:W-:Y:S01]  /*79d0*/  LEA R77, R7, R75, 0x1 ;  /* 0x0000004b074d7211 */ /* 0x000fe200078e08ff */
[----:B------:R-:W-:Y:S01]  /*79e0*/  IMAD R199, R3, 0x38, RZ ;  /* 0x0000003803c77824 */ /* 0x000fe200078e02ff */
[----:B------:R-:W-:Y:S01]  /*79f0*/  LEA.HI.X.SX32 R23, R31, R0, 0x1, P2 ;  /* 0x000000001f177211 */ /* 0x000fe200010f0eff */
[----:B------:R1:W-:Y:S01]  /*7a00*/  STL.64 [R1+0x5f8], R102 ;  /* 0x0005f86601007387 */ /* 0x0003e20000100a00 */
[----:B------:R-:W-:Y:S01]  /*7a10*/  LEA R79, R7, R77, 0x1 ;  /* 0x0000004d074f7211 */ /* 0x000fe200078e08ff */
[----:B------:R-:W-:Y:S01]  /*7a20*/  IMAD R200, R3, 0x39, RZ ;  /* 0x0000003903c87824 */ /* 0x000fe200078e02ff */
[-C--:B------:R-:W-:Y:S01]  /*7a30*/  LEA R26, P2, R37, R6.reuse, 0x1 ;  /* 0x00000006251a7211 */ /* 0x080fe200078408ff */
[----:B------:R-:W-:Y:S01]  /*7a40*/  STL.64 [R1+0x5e0], R22 ;  /* 0x0005e01601007387 */ /* 0x000fe20000100a00 */
[----:B------:R-:W-:Y:S01]  /*7a50*/  LEA R81, R7, R79, 0x1 ;  /* 0x0000004f07517211 */ /* 0x000fe200078e08ff */
[C---:B------:R-:W-:Y:S01]  /*7a60*/  IMAD R201, R3.reuse, 0x3a, RZ ;  /* 0x0000003a03c97824 */ /* 0x040fe200078e02ff */
[C---:B------:R-:W-:Y:S01]  /*7a70*/  SHF.L.U32 R159, R3.reuse, 0x4, RZ ;  /* 0x00000004039f7819 */ /* 0x040fe200000006ff */
[----:B------:R-:W-:Y:S01]  /*7a80*/  IMAD R202, R3, 0x3b, RZ ;  /* 0x0000003b03ca7824 */ /* 0x000fe200078e02ff */
[-C--:B0-----:R-:W-:Y:S01]  /*7a90*/  LEA R104, P0, R27, R6.reuse, 0x1 ;  /* 0x000000061b687211 */ /* 0x081fe200078008ff */
[----:B------:R-:W-:Y:S01]  /*7aa0*/  IMAD R203, R3, 0x3c, RZ ;  /* 0x0000003c03cb7824 */ /* 0x000fe200078e02ff */
[----:B------:R-:W-:Y:S01]  /*7ab0*/  LEA R83, R7, R81, 0x1 ;  /* 0x0000005107537211 */ /* 0x000fe200078e08ff */
[----:B------:R-:W-:Y:S01]  /*7ac0*/  IMAD R204, R3, 0x3d, RZ ;  /* 0x0000003d03cc7824 */ /* 0x000fe200078e02ff */
[----:B-1----:R-:W-:Y:S01]  /*7ad0*/  LEA R102, P1, R29, R6, 0x1 ;  /* 0x000000061d667211 */ /* 0x002fe200078208ff */
[----:B------:R-:W-:Y:S01]  /*7ae0*/  IMAD R205, R3, 0x3e, RZ ;  /* 0x0000003e03cd7824 */ /* 0x000fe200078e02ff */
[----:B------:R-:W-:-:S02]  /*7af0*/  LEA.HI.X.SX32 R105, R27, R0, 0x1, P0 ;  /* 0x000000001b697211 */ /* 0x000fc400000f0eff */
[----:B------:R-:W-:Y:S02]  /*7b00*/  CS2R R106, SRZ ;  /* 0x00000000006a7805 */ /* 0x000fe4000001ff00 */
[----:B------:R-:W-:Y:S02]  /*7b10*/  LEA.HI.X.SX32 R103, R29, R0, 0x1, P1 ;  /* 0x000000001d677211 */ /* 0x000fe400008f0eff */
[----:B------:R-:W-:Y:S02]  /*7b20*/  CS2R R134, SRZ ;  /* 0x0000000000867805 */ /* 0x000fe4000001ff00 */
[----:B------:R-:W-:Y:S01]  /*7b30*/  LEA R28, P1, R35, R6, 0x1 ;  /* 0x00000006231c7211 */ /* 0x000fe200078208ff */
[----:B------:R0:W-:Y:S01]  /*7b40*/  STL.64 [R1+0x5f0], R104 ;  /* 0x0005f06801007387 */ /* 0x0001e20000100a00 */
[----:B------:R-:W-:Y:S02]  /*7b50*/  LEA.HI.X.SX32 R27, R37, R0, 0x1, P2 ;  /* 0x00000000251b7211 */ /* 0x000fe400010f0eff */
[----:B------:R-:W-:-:S02]  /*7b60*/  CS2R R136, SRZ ;  /* 0x0000000000887805 */ /* 0x000fc4000001ff00 */
[----:B------:R-:W-:Y:S01]  /*7b70*/  LEA R30, P2, R43, R6, 0x1 ;  /* 0x000000062b1e7211 */ /* 0x000fe200078408ff */
[----:B------:R1:W-:Y:S01]  /*7b80*/  STL.64 [R1+0x5e8], R102 ;  /* 0x0005e86601007387 */ /* 0x0003e20000100a00 */
[-C--:B------:R-:W-:Y:S02]  /*7b90*/  LEA.HI.X.SX32 R29, R35, R0.reuse, 0x1, P1 ;  /* 0x00000000231d7211 */ /* 0x080fe400008f0eff */
[----:B------:R-:W-:Y:S02]  /*7ba0*/  CS2R R138, SRZ ;  /* 0x00000000008a7805 */ /* 0x000fe4000001ff00 */
[----:B------:R-:W-:Y:S01]  /*7bb0*/  LEA R85, R7, R83, 0x1 ;  /* 0x0000005307557211 */ /* 0x000fe200078e08ff */
[----:B------:R-:W-:Y:S01]  /*7bc0*/  STL.64 [R1+0x5c8], R26 ;  /* 0x0005c81a01007387 */ /* 0x000fe20000100a00 */
[----:B------:R-:W-:Y:S02]  /*7bd0*/  LEA.HI.X.SX32 R31, R43, R0, 0x1, P2 ;  /* 0x000000002b1f7211 */ /* 0x000fe400010f0eff */
[----:B------:R-:W-:-:S02]  /*7be0*/  CS2R R140, SRZ ;  /* 0x00000000008c7805 */ /* 0x000fc4000001ff00 */
[----:B------:R-:W-:Y:S02]  /*7bf0*/  LEA R87, R7, R85, 0x1 ;  /* 0x0000005507577211 */ /* 0x000fe400078e08ff */
[----:B0-----:R-:W-:Y:S02]  /*7c00*/  CS2R R104, SRZ ;  /* 0x0000000000687805 */ /* 0x001fe4000001ff00 */
[----:B------:R-:W-:Y:S02]  /*7c10*/  LEA R32, P1, R41, R6, 0x1 ;  /* 0x0000000629207211 */ /* 0x000fe400078208ff */
[----:B------:R-:W-:Y:S02]  /*7c20*/  CS2R R142, SRZ ;  /* 0x00000000008e7805 */ /* 0x000fe4000001ff00 */
[----:B------:R-:W-:Y:S02]  /*7c30*/  LEA R89, R7, R87, 0x1 ;  /* 0x0000005707597211 */ /* 0x000fe400078e08ff */
[----:B------:R-:W-:-:S02]  /*7c40*/  CS2R R144, SRZ ;  /* 0x0000000000907805 */ /* 0x000fc4000001ff00 */
[----:B-1----:R-:W-:Y:S02]  /*7c50*/  LEA R102, P0, R33, R6, 0x1 ;  /* 0x0000000621667211 */ /* 0x002fe400078008ff */
[----:B------:R-:W-:Y:S02]  /*7c60*/  CS2R R146, SRZ ;  /* 0x0000000000927805 */ /* 0x000fe4000001ff00 */
[----:B------:R-:W-:Y:S02]  /*7c70*/  LEA R91, R7, R89, 0x1 ;  /* 0x00000059075b7211 */ /* 0x000fe400078e08ff */
[----:B------:R-:W-:Y:S02]  /*7c80*/  CS2R R148, SRZ ;  /* 0x0000000000947805 */ /* 0x000fe4000001ff00 */
[----:B------:R-:W-:Y:S02]  /*7c90*/  LEA.HI.X.SX32 R103, R33, R0, 0x1, P0 ;  /* 0x0000000021677211 */ /* 0x000fe400000f0eff */
[----:B------:R-:W-:-:S02]  /*7ca0*/  CS2R R150, SRZ ;  /* 0x0000000000967805 */ /* 0x000fc4000001ff00 */
[----:B------:R-:W-:Y:S01]  /*7cb0*/  LEA R34, P0, R39, R6, 0x1 ;  /* 0x0000000627227211 */ /* 0x000fe200078008ff */
[----:B------:R-:W-:Y:S01]  /*7cc0*/  UIADD3.64 UR10, UR4, 0xb80, URZ ;  /* 0x00000b80040a7897 */ /* 0x000fe2000fffe03f */
[-C--:B------:R-:W-:Y:S01]  /*7cd0*/  LEA.HI.X.SX32 R33, R41, R0.reuse, 0x1, P1 ;  /* 0x0000000029217211 */ /* 0x080fe200008f0eff */
[----:B------:R0:W-:Y:S01]  /*7ce0*/  STL.64 [R1+0x5d8], R102 ;  /* 0x0005d86601007387 */ /* 0x0001e20000100a00 */
[----:B------:R-:W-:Y:S01]  /*7cf0*/  LEA.HI.X.SX32 R35, R39, R0, 0x1, P0 ;  /* 0x0000000027237211 */ /* 0x000fe200000f0eff */
[----:B------:R-:W-:Y:S01]  /*7d00*/  UIADD3.64 UR14, UR4, 0xc00, URZ ;  /* 0x00000c00040e7897 */ /* 0x000fe2000fffe03f */
[----:B------:R-:W-:Y:S01]  /*7d10*/  LEA R38, P0, R45, R6, 0x1 ;  /* 0x000000062d267211 */ /* 0x000fe200078008ff */
[----:B------:R-:W-:Y:S01]  /*7d20*/  STL.64 [R1+0x5d0], R28 ;  /* 0x0005d01c01007387 */ /* 0x000fe20000100a00 */
[----:B------:R-:W-:Y:S01]  /*7d30*/  LEA R93, R7, R91, 0x1 ;  /* 0x0000005b075d7211 */ /* 0x000fe200078e08ff */
[----:B------:R-:W-:Y:S01]  /*7d40*/  UIADD3.64 UR10, UR4, 0xc80, URZ ;  /* 0x00000c80040a7897 */ /* 0x000fe2000fffe03f */
[----:B------:R-:W-:Y:S01]  /*7d50*/  LEA.HI.X.SX32 R39, R45, R0, 0x1, P0 ;  /* 0x000000002d277211 */ /* 0x000fe200000f0eff */
[----:B------:R-:W-:Y:S01]  /*7d60*/  STL.64 [R1+0x5b0], R30 ;  /* 0x0005b01e01007387 */ /* 0x000fe20000100a00 */
[-C--:B------:R-:W-:Y:S01]  /*7d70*/  LEA R36, P1, R47, R6.reuse, 0x1 ;  /* 0x000000062f247211 */ /* 0x080fe200078208ff */
[----:B------:R-:W-:Y:S01]  /*7d80*/  UIADD3.64 UR14, UR4, 0xd00, URZ ;  /* 0x00000d00040e7897 */ /* 0x000fe2000fffe03f */
[----:B------:R-:W-:Y:S01]  /*7d90*/  LEA R42, P0, R51, R6, 0x1 ;  /* 0x00000006332a7211 */ /* 0x000fe200078008ff */
[----:B------:R1:W-:Y:S01]  /*7da0*/  STL.64 [R1+0x5c0], R34 ;  /* 0x0005c02201007387 */ /* 0x0003e20000100a00 */
[----:B------:R-:W-:-:S02]  /*7db0*/  LEA R5, R7, R93, 0x1 ;  /* 0x0000005d07057211 */ /* 0x000fc400078e08ff */
[----:B0-----:R-:W-:Y:S02]  /*7dc0*/  CS2R R102, SRZ ;  /* 0x0000000000667805 */ /* 0x001fe4000001ff00 */
[-C--:B------:R-:W-:Y:S01]  /*7dd0*/  LEA.HI.X.SX32 R37, R47, R0.reuse, 0x1, P1 ;  /* 0x000000002f257211 */ /* 0x080fe200008f0eff */
[----:B------:R-:W-:Y:S01]  /*7de0*/  STL.64 [R1+0x5b8], R32 ;  /* 0x0005b82001007387 */ /* 0x000fe20000100a00 */
[----:B------:R-:W-:Y:S01]  /*7df0*/  LEA.HI.X.SX32 R43, R51, R0, 0x1, P0 ;  /* 0x00000000332b7211 */ /* 0x000fe200000f0eff */
[----:B------:R-:W-:Y:S01]  /*7e00*/  UIADD3.64 UR18, UR4, 0xd80, URZ ;  /* 0x00000d8004127897 */ /* 0x000fe2000fffe03f */
[----:B------:R-:W-:Y:S01]  /*7e10*/  LEA R95, R7, R5, 0x1 ;  /* 0x00000005075f7211 */ /* 0x000fe200078e08ff */
[----:B------:R-:W-:Y:S01]  /*7e20*/  UIADD3.64 UR10, UR4, 0xe00, URZ ;  /* 0x00000e00040a7897 */ /* 0x000fe2000fffe03f */
[-C--:B------:R-:W-:Y:S01]  /*7e30*/  LEA R40, P1, R53, R6.reuse, 0x1 ;  /* 0x0000000635287211 */ /* 0x080fe200078208ff */
[----:B------:R-:W-:Y:S01]  /*7e40*/  UIADD3.64 UR14, UR4, 0xe80, URZ ;  /* 0x00000e80040e7897 */ /* 0x000fe2000fffe03f */
[----:B------:R-:W-:Y:S01]  /*7e50*/  LEA R97, R7, R95, 0x1 ;  /* 0x0000005f07617211 */ /* 0x000fe200078e08ff */
[----:B------:R-:W-:Y:S01]  /*7e60*/  UIADD3.64 UR18, UR6, 0x1fe, URZ ;  /* 0x000001fe06127897 */ /* 0x000fe2000fffe03f */
[-C--:B-1----:R-:W-:Y:S01]  /*7e70*/  LEA R34, P2, R49, R6.reuse, 0x1 ;  /* 0x0000000631227211 */ /* 0x082fe200078408ff */
[----:B------:R-:W-:Y:S01]  /*7e80*/  UIADD3.64 UR22, UR6, 0x200, URZ ;  /* 0x0000020006167897 */ /* 0x000fe2000fffe03f */
[----:B------:R-:W-:Y:S01]  /*7e90*/  LEA R46, P0, R57, R6, 0x1 ;  /* 0x00000006392e7211 */ /* 0x000fe200078008ff */
[----:B------:R-:W-:Y:S01]  /*7ea0*/  UIADD3.64 UR26, UR6, 0x202, URZ ;  /* 0x00000202061a7897 */ /* 0x000fe2000fffe03f */
[-C--:B------:R-:W-:Y:S01]  /*7eb0*/  LEA.HI.X.SX32 R35, R49, R0.reuse, 0x1, P2 ;  /* 0x0000000031237211 */ /* 0x080fe200010f0eff */
[----:B------:R-:W-:Y:S01]  /*7ec0*/  UMOV UR55, 0x40000040 ;  /* 0x4000004000377882 */ /* 0x000fe20000000000 */
[----:B------:R-:W-:Y:S01]  /*7ed0*/  LEA R99, R7, R97, 0x1 ;  /* 0x0000006107637211 */ /* 0x000fe200078e08ff */
[----:B------:R-:W-:Y:S01]  /*7ee0*/  UIADD3.64 UR8, UR4, 0x80, URZ ;  /* 0x0000008004087897 */ /* 0x000fe2000fffe03f */
[-C--:B------:R-:W-:Y:S01]  /*7ef0*/  LEA.HI.X.SX32 R41, R53, R0.reuse, 0x1, P1 ;  /* 0x0000000035297211 */ /* 0x080fe200008f0eff */
[----:B------:R-:W-:Y:S01]  /*7f00*/  STL.64 [R1+0x598], R34 ;  /* 0x0005982201007387 */ /* 0x000fe20000100a00 */
[----:B------:R-:W-:Y:S01]  /*7f10*/  LEA.HI.X.SX32 R47, R57, R0, 0x1, P0 ;  /* 0x00000000392f7211 */ /* 0x000fe200000f0eff */
[----:B------:R-:W-:Y:S01]  /*7f20*/  UIADD3.64 UR12, UR4, 0x100, URZ ;  /* 0x00000100040c7897 */ /* 0x000fe2000fffe03f */
[----:B------:R-:W-:Y:S01]  /*7f30*/  LEA R101, R7, R99, 0x1 ;  /* 0x0000006307657211 */ /* 0x000fe200078e08ff */
[----:B------:R0:W-:Y:S01]  /*7f40*/  STL.64 [R1+0x5a8], R38 ;  /* 0x0005a82601007387 */ /* 0x0001e20000100a00 */
[-C--:B------:R-:W-:Y:S01]  /*7f50*/  LEA R44, P1, R59, R6.reuse, 0x1 ;  /* 0x000000063b2c7211 */ /* 0x080fe200078208ff */
[----:B------:R-:W-:Y:S01]  /*7f60*/  UIADD3.64 UR16, UR4, 0x300, URZ ;  /* 0x0000030004107897 */ /* 0x000fe2000fffe03f */
[----:B------:R-:W-:Y:S01]  /*7f70*/  LEA R9, R7, R101, 0x1 ;  /* 0x0000006507097211 */ /* 0x000fe200078e08ff */
[----:B------:R-:W-:Y:S01]  /*7f80*/  STL.64 [R1+0x5a0], R36 ;  /* 0x0005a02401007387 */ /* 0x000fe20000100a00 */
[----:B------:R-:W-:Y:S01]  /*7f90*/  LEA R50, P0, R63, R6, 0x1 ;  /* 0x000000063f327211 */ /* 0x000fe200078008ff */
[----:B------:R-:W-:Y:S01]  /*7fa0*/  UIADD3.64 UR20, UR4, 0x380, URZ ;  /* 0x0000038004147897 */ /* 0x000fe2000fffe03f */
[-C--:B------:R-:W-:Y:S01]  /*7fb0*/  LEA.HI.X.SX32 R45, R59, R0.reuse, 0x1, P1 ;  /* 0x000000003b2d7211 */ /* 0x080fe200008f0eff */
[----:B------:R-:W-:Y:S01]  /*7fc0*/  UIADD3.64 UR24, UR4, 0x400, URZ ;  /* 0x0000040004187897 */ /* 0x000fe2000fffe03f */
[----:B------:R-:W-:Y:S01]  /*7fd0*/  LEA R11, R7, R9, 0x1 ;  /* 0x00000009070b7211 */ /* 0x000fe200078e08ff */
[----:B------:R-:W-:Y:S01]  /*7fe0*/  UIADD3.64 UR28, UR4, 0x480, URZ ;  /* 0x00000480041c7897 */ /* 0x000fe2000fffe03f */
[----:B------:R-:W-:Y:S01]  /*7ff0*/  LEA.HI.X.SX32 R51, R63, R0, 0x1, P0 ;  /* 0x000000003f337211 */ /* 0x000fe200000f0eff */
[----:B------:R-:W-:Y:S01]  /*8000*/  UIADD3.64 UR32, UR4, 0x500, URZ ;  /* 0x0000050004207897 */ /* 0x000fe2000fffe03f */
[----:B0-----:R-:W-:Y:S01]  /*8010*/  LEA R38, P2, R55, R6, 0x1 ;  /* 0x0000000637267211 */ /* 0x001fe200078408ff */
[----:B------:R-:W-:Y:S01]  /*8020*/  UIADD3.64 UR36, UR4, 0x580, URZ ;  /* 0x0000058004247897 */ /* 0x000fe2000fffe03f */
[----:B------:R-:W-:Y:S01]  /*8030*/  LEA R17, R7, R11, 0x1 ;  /* 0x0000000b07117211 */ /* 0x000fe200078e08ff */
[----:B------:R-:W-:Y:S01]  /*8040*/  UIADD3.64 UR40, UR4, 0x600, URZ ;  /* 0x0000060004287897 */ /* 0x000fe2000fffe03f */
[----:B------:R-:W-:Y:S01]  /*8050*/  LEA.HI.X.SX32 R39, R55, R0, 0x1, P2 ;  /* 0x0000000037277211 */ /* 0x000fe200010f0eff */
[----:B------:R-:W-:Y:S01]  /*8060*/  UIADD3.64 UR44, UR4, 0x680, URZ ;  /* 0x00000680042c7897 */ /* 0x000fe2000fffe03f */
[-C--:B------:R-:W-:Y:S01]  /*8070*/  LEA R48, P1, R65, R6.reuse, 0x1 ;  /* 0x0000000641307211 */ /* 0x080fe200078208ff */
[----:B------:R-:W-:Y:S01]  /*8080*/  UIADD3.64 UR48, UR4, 0x700, URZ ;  /* 0x0000070004307897 */ /* 0x000fe2000fffe03f */
[----:B------:R-:W-:Y:S01]  /*8090*/  LEA R19, R7, R17, 0x1 ;  /* 0x0000001107137211 */ /* 0x000fe200078e08ff */
[----:B------:R-:W-:Y:S01]  /*80a0*/  STL.64 [R1+0x580], R38 ;  /* 0x0005802601007387 */ /* 0x000fe20000100a00 */
[----:B------:R-:W-:Y:S01]  /*80b0*/  LEA R54, P0, R69, R6, 0x1 ;  /* 0x0000000645367211 */ /* 0x000fe200078008ff */
[----:B------:R-:W-:Y:S01]  /*80c0*/  UIADD3.64 UR56, UR4, 0xf00, URZ ;  /* 0x00000f0004387897 */ /* 0x000fe2000fffe03f */
[-C--:B------:R-:W-:Y:S01]  /*80d0*/  LEA.HI.X.SX32 R49, R65, R0.reuse, 0x1, P1 ;  /* 0x0000000041317211 */ /* 0x080fe200008f0eff */
[----:B------:R0:W-:Y:S01]  /*80e0*/  STL.64 [R1+0x590], R42 ;  /* 0x0005902a01007387 */ /* 0x0001e20000100a00 */
[----:B------:R-:W-:Y:S01]  /*80f0*/  LEA R21, R7, R19, 0x1 ;  /* 0x0000001307157211 */ /* 0x000fe200078e08ff */
[----:B------:R-:W-:Y:S01]  /*8100*/  UIADD3.64 UR10, UR6, 0x2, URZ ;  /* 0x00000002060a7897 */ /* 0x000fe2000fffe03f */
[----:B------:R-:W-:Y:S01]  /*8110*/  LEA.HI.X.SX32 R55, R69, R0, 0x1, P0 ;  /* 0x0000000045377211 */ /* 0x000fe200000f0eff */
[----:B------:R-:W-:Y:S01]  /*8120*/  STL.64 [R1+0x588], R40 ;  /* 0x0005882801007387 */ /* 0x000fe20000100a00 */
[----:B------:R-:W-:Y:S01]  /*8130*/  LEA R23, R7, R21, 0x1 ;  /* 0x0000001507177211 */ /* 0x000fe200078e08ff */
[----:B------:R-:W-:Y:S01]  /*8140*/  UIADD3.64 UR14, UR6, 0x4, URZ ;  /* 0x00000004060e7897 */ /* 0x000fe2000fffe03f */
[-C--:B------:R-:W-:Y:S01]  /*8150*/  LEA R52, P1, R71, R6.reuse, 0x1 ;  /* 0x0000000647347211 */ /* 0x080fe200078208ff */
[----:B------:R-:W-:Y:S01]  /*8160*/  UIADD3.64 UR18, UR6, 0x204, URZ ;  /* 0x0000020406127897 */ /* 0x000fe2000fffe03f */
[-C--:B------:R-:W-:Y:S01]  /*8170*/  LEA R58, P0, R75, R6.reuse, 0x1 ;  /* 0x000000064b3a7211 */ /* 0x080fe200078008ff */
[----:B------:R-:W-:Y:S01]  /*8180*/  UIADD3.64 UR22, UR6, 0x3fe, URZ ;  /* 0x000003fe06167897 */ /* 0x000fe2000fffe03f */
[----:B------:R-:W-:Y:S01]  /*8190*/  LEA R25, R7, R23, 0x1 ;  /* 0x0000001707197211 */ /* 0x000fe200078e08ff */
[----:B------:R-:W-:Y:S01]  /*81a0*/  UIADD3.64 UR26, UR6, 0x400, URZ ;  /* 0x00000400061a7897 */ /* 0x000fe2000fffe03f */
[----:B0-----:R-:W-:Y:S01]  /*81b0*/  LEA R42, P2, R61, R6, 0x1 ;  /* 0x000000063d2a7211 */ /* 0x001fe200078408ff */
[----:B------:R-:W-:Y:S01]  /*81c0*/  UIADD3.64 UR30, UR6, 0x402, URZ ;  /* 0x00000402061e7897 */ /* 0x000fe2000fffe03f */
[-C--:B------:R-:W-:Y:S01]  /*81d0*/  LEA.HI.X.SX32 R53, R71, R0.reuse, 0x1, P1 ;  /* 0x0000000047357211 */ /* 0x080fe200008f0eff */
[----:B------:R-:W-:Y:S01]  /*81e0*/  UIADD3.64 UR34, UR6, 0x404, URZ ;  /* 0x0000040406227897 */ /* 0x000fe2000fffe03f */
[-C--:B------:R-:W-:Y:S01]  /*81f0*/  LEA.HI.X.SX32 R43, R61, R0.reuse, 0x1, P2 ;  /* 0x000000003d2b7211 */ /* 0x080fe200010f0eff */
[----:B------:R-:W-:Y:S01]  /*8200*/  UIADD3.64 UR38, UR6, 0x5fe, URZ ;  /* 0x000005fe06267897 */ /* 0x000fe2000fffe03f */
[----:B------:R-:W-:Y:S01]  /*8210*/  LEA.HI.X.SX32 R59, R75, R0, 0x1, P0 ;  /* 0x000000004b3b7211 */ /* 0x000fe200000f0eff */
[----:B------:R-:W-:Y:S01]  /*8220*/  UIADD3.64 UR42, UR6, 0x600, URZ ;  /* 0x00000600062a7897 */ /* 0x000fe2000fffe03f */
[----:B------:R-:W-:Y:S01]  /*8230*/  LEA R27, R7, R25, 0x1 ;  /* 0x00000019071b7211 */ /* 0x000fe200078e08ff */
[----:B------:R-:W-:Y:S01]  /*8240*/  STL.64 [R1+0x568], R42 ;  /* 0x0005682a01007387 */ /* 0x000fe20000100a00 */
[-C--:B------:R-:W-:Y:S01]  /*8250*/  LEA R56, P1, R77, R6.reuse, 0x1 ;  /* 0x000000064d387211 */ /* 0x080fe200078208ff */
[----:B------:R-:W-:Y:S01]  /*8260*/  UIADD3.64 UR46, UR6, 0x602, URZ ;  /* 0x00000602062e7897 */ /* 0x000fe2000fffe03f */
[----:B------:R-:W-:Y:S01]  /*8270*/  LEA R29, R7, R27, 0x1 ;  /* 0x0000001b071d7211 */ /* 0x000fe200078e08ff */
[----:B------:R0:W-:Y:S01]  /*8280*/  STL.64 [R1+0x578], R46 ;  /* 0x0005782e01007387 */ /* 0x0001e20000100a00 */
[----:B------:R-:W-:Y:S01]  /*8290*/  LEA R62, P0, R81, R6, 0x1 ;  /* 0x00000006513e7211 */ /* 0x000fe200078008ff */
[----:B------:R-:W-:Y:S01]  /*82a0*/  UIADD3.64 UR50, UR6, 0x604, URZ ;  /* 0x0000060406327897 */ /* 0x000fe2000fffe03f */
[----:B------:R-:W-:Y:S01]  /*82b0*/  LEA R31, R7, R29, 0x1 ;  /* 0x0000001d071f7211 */ /* 0x000fe200078e08ff */
[----:B------:R-:W-:Y:S01]  /*82c0*/  STL.64 [R1+0x570], R44 ;  /* 0x0005702c01007387 */ /* 0x000fe20000100a00 */
[----:B------:R-:W-:-:S02]  /*82d0*/  LEA.HI.X.SX32 R57, R77, R0, 0x1, P1 ;  /* 0x000000004d397211 */ /* 0x000fc400008f0eff */
[----:B------:R-:W-:Y:S02]  /*82e0*/  LEA.HI.X.SX32 R63, R81, R0, 0x1, P0 ;  /* 0x00000000513f7211 */ /* 0x000fe400000f0eff */
[----:B------:R-:W-:Y:S02]  /*82f0*/  CS2R R80, SRZ ;  /* 0x0000000000507805 */ /* 0x000fe4000001ff00 */
[----:B------:R-:W-:Y:S02]  /*8300*/  LEA R33, R7, R31, 0x1 ;  /* 0x0000001f07217211 */ /* 0x000fe400078e08ff */
[-C--:B------:R-:W-:Y:S02]  /*8310*/  LEA R60, P1, R83, R6.reuse, 0x1 ;  /* 0x00000006533c7211 */ /* 0x080fe400078208ff */
[----:B0-----:R-:W-:Y:S02]  /*8320*/  LEA R46, P2, R67, R6, 0x1 ;  /* 0x00000006432e7211 */ /* 0x001fe400078408ff */
[----:B------:R-:W-:-:S02]  /*8330*/  LEA R35, R7, R33, 0x1 ;  /* 0x0000002107237211 */ /* 0x000fc400078e08ff */
[-C--:B------:R-:W-:Y:S02]  /*8340*/  LEA.HI.X.SX32 R47, R67, R0.reuse, 0x1, P2 ;  /* 0x00000000432f7211 */ /* 0x080fe400010f0eff */
[----:B------:R-:W-:Y:S02]  /*8350*/  LEA.HI.X.SX32 R61, R83, R0, 0x1, P1 ;  /* 0x00000000533d7211 */ /* 0x000fe400008f0eff */
[----:B------:R-:W-:Y:S02]  /*8360*/  CS2R R82, SRZ ;  /* 0x0000000000527805 */ /* 0x000fe4000001ff00 */
[-C--:B------:R-:W-:Y:S01]  /*8370*/  LEA R66, P0, R87, R6.reuse, 0x1 ;  /* 0x0000000657427211 */ /* 0x080fe200078008ff */
[----:B------:R-:W-:Y:S01]  /*8380*/  STL.64 [R1+0x550], R46 ;  /* 0x0005502e01007387 */ /* 0x000fe20000100a00 */
[----:B------:R-:W-:Y:S02]  /*8390*/  LEA R64, P1, R89, R6, 0x1 ;  /* 0x0000000659407211 */ /* 0x000fe400078208ff */
[----:B------:R-:W-:Y:S01]  /*83a0*/  LEA R37, R7, R35, 0x1 ;  /* 0x0000002307257211 */ /* 0x000fe200078e08ff */
[----:B------:R0:W-:Y:S01]  /*83b0*/  STL.64 [R1+0x560], R50 ;  /* 0x0005603201007387 */ /* 0x0001e20000100a00 */
[----:B------:R-:W-:-:S02]  /*83c0*/  LEA.HI.X.SX32 R67, R87, R0, 0x1, P0 ;  /* 0x0000000057437211 */ /* 0x000fc400000f0eff */
[----:B------:R-:W-:Y:S02]  /*83d0*/  CS2R R86, SRZ ;  /* 0x0000000000567805 */ /* 0x000fe4000001ff00 */
[----:B------:R-:W-:Y:S01]  /*83e0*/  LEA.HI.X.SX32 R65, R89, R0, 0x1, P1 ;  /* 0x0000000059417211 */ /* 0x000fe200008f0eff */
[----:B------:R1:W-:Y:S01]  /*83f0*/  STL.64 [R1+0x558], R48 ;  /* 0x0005583001007387 */ /* 0x0003e20000100a00 */
[-C--:B------:R-:W-:Y:S02]  /*8400*/  LEA R70, P0, R93, R6.reuse, 0x1 ;  /* 0x000000065d467211 */ /* 0x080fe400078008ff */
[----:B------:R-:W-:Y:S02]  /*8410*/  CS2R R88, SRZ ;  /* 0x0000000000587805 */ /* 0x000fe4000001ff00 */
[----:B------:R-:W-:Y:S02]  /*8420*/  LEA R68, P1, R5, R6, 0x1 ;  /* 0x0000000605447211 */ /* 0x000fe400078208ff */
[----:B------:R-:W-:-:S02]  /*8430*/  LEA R39, R7, R37, 0x1 ;  /* 0x0000002507277211 */ /* 0x000fc400078e08ff */
[----:B------:R-:W-:Y:S02]  /*8440*/  LEA.HI.X.SX32 R71, R93, R0, 0x1, P0 ;  /* 0x000000005d477211 */ /* 0x000fe400000f0eff */
[----:B------:R-:W-:Y:S02]  /*8450*/  CS2R R92, SRZ ;  /* 0x00000000005c7805 */ /* 0x000fe4000001ff00 */
[----:B0-----:R-:W-:Y:S02]  /*8460*/  LEA R50, P2, R73, R6, 0x1 ;  /* 0x0000000649327211 */ /* 0x001fe400078408ff */
[-C--:B------:R-:W-:Y:S02]  /*8470*/  LEA.HI.X.SX32 R69, R5, R0.reuse, 0x1, P1 ;  /* 0x0000000005457211 */ /* 0x080fe400008f0eff */
[----:B------:R-:W-:Y:S02]  /*8480*/  LEA.HI.X.SX32 R51, R73, R0, 0x1, P2 ;  /* 0x0000000049337211 */ /* 0x000fe400010f0eff */
[----:B------:R-:W-:-:S02]  /*8490*/  LEA R41, R7, R39, 0x1 ;  /* 0x0000002707297211 */ /* 0x000fc400078e08ff */
[----:B------:R-:W-:Y:S01]  /*84a0*/  LEA R72, P0, R97, R6, 0x1 ;  /* 0x0000000661487211 */ /* 0x000fe200078008ff */
[----:B------:R-:W-:Y:S01]  /*84b0*/  STL.64 [R1+0x538], R50 ;  /* 0x0005383201007387 */ /* 0x000fe20000100a00 */
[----:B------:R-:W-:Y:S02]  /*84c0*/  LEA R43, R7, R41, 0x1 ;  /* 0x00000029072b7211 */ /* 0x000fe400078e08ff */
[----:B------:R-:W-:Y:S01]  /*84d0*/  LEA.HI.X.SX32 R73, R97, R0, 0x1, P0 ;  /* 0x0000000061497211 */ /* 0x000fe200000f0eff */
[----:B------:R0:W-:Y:S01]  /*84e0*/  STL.64 [R1+0x548], R54 ;  /* 0x0005483601007387 */ /* 0x0001e20000100a00 */
[----:B------:R-:W-:Y:S02]  /*84f0*/  LEA R45, R7, R43, 0x1 ;  /* 0x0000002b072d7211 */ /* 0x000fe400078e08ff */
[----:B------:R-:W-:Y:S02]  /*8500*/  CS2R R96, SRZ ;  /* 0x0000000000607805 */ /* 0x000fe4000001ff00 */
[----:B------:R-:W-:Y:S01]  /*8510*/  LEA R76, P0, R9, R6, 0x1 ;  /* 0x00000006094c7211 */ /* 0x000fe200078008ff */
[----:B------:R2:W-:Y:S01]  /*8520*/  STL.64 [R1+0x540], R52 ;  /* 0x0005403401007387 */ /* 0x0005e20000100a00 */
[----:B------:R-:W-:-:S02]  /*8530*/  LEA R47, R7, R45, 0x1 ;  /* 0x0000002d072f7211 */ /* 0x000fc400078e08ff */
[----:B------:R-:W-:Y:S02]  /*8540*/  LEA.HI.X.SX32 R77, R9, R0, 0x1, P0 ;  /* 0x00000000094d7211 */ /* 0x000fe400000f0eff */
[----:B-1----:R-:W-:Y:S02]  /*8550*/  LEA R49, R7, R47, 0x1 ;  /* 0x0000002f07317211 */ /* 0x002fe400078e08ff */
[----:B------:R-:W-:Y:S02]  /*8560*/  LEA R160, R3, R3, 0x4 ;  /* 0x0000000303a07211 */ /* 0x000fe400078e20ff */
[----:B0-----:R-:W-:Y:S02]  /*8570*/  LEA R54, P2, R79, R6, 0x1 ;  /* 0x000000064f367211 */ /* 0x001fe400078408ff */
[----:B------:R-:W-:Y:S02]  /*8580*/  LEA R51, R7, R49, 0x1 ;  /* 0x0000003107337211 */ /* 0x000fe400078e08ff */
[----:B------:R-:W-:-:S02]  /*8590*/  LEA.HI.X.SX32 R55, R79, R0, 0x1, P2 ;  /* 0x000000004f377211 */ /* 0x000fc400010f0eff */
[----:B------:R-:W-:Y:S02]  /*85a0*/  CS2R R78, SRZ ;  /* 0x00000000004e7805 */ /* 0x000fe4000001ff00 */
[----:B--2---:R-:W-:Y:S02]  /*85b0*/  LEA R53, R7, R51, 0x1 ;  /* 0x0000003307357211 */ /* 0x004fe400078e08ff */
[CC--:B------:R-:W-:Y:S01]  /*85c0*/  LEA R174, R3.reuse, -R3.reuse, 0x5 ;  /* 0x8000000303ae7211 */ /* 0x0c0fe200078e28ff */
[----:B------:R0:W-:Y:S01]  /*85d0*/  STL.64 [R1+0x520], R54 ;  /* 0x0005203601007387 */ /* 0x0001e20000100a00 */
[C---:B------:R-:W-:Y:S02]  /*85e0*/  SHF.L.U32 R175, R3.reuse, 0x5, RZ ;  /* 0x0000000503af7819 */ /* 0x040fe400000006ff */
[CC--:B------:R-:W-:Y:S01]  /*85f0*/  LEA R176, R3.reuse, R3.reuse, 0x5 ;  /* 0x0000000303b07211 */ /* 0x0c0fe200078e28ff */
[----:B------:R1:W-:Y:S01]  /*8600*/  STL.64 [R1+0x530], R58 ;  /* 0x0005303a01007387 */ /* 0x0003e20000100a00 */
[----:B------:R-:W-:-:S03]  /*8610*/  LEA R206, R3, -R3, 0x6 ;  /* 0x8000000303ce7211 */ /* 0x000fc600078e30ff */
[----:B------:R2:W-:Y:S01]  /*8620*/  STL.64 [R1+0x528], R56 ;  /* 0x0005283801007387 */ /* 0x0005e20000100a00 */
[----:B0-----:R-:W-:Y:S02]  /*8630*/  LEA R55, R7, R53, 0x1 ;  /* 0x0000003507377211 */ /* 0x001fe400078e08ff */
[----:B-1----:R-:W-:-:S04]  /*8640*/  LEA R58, P2, R85, R6, 0x1 ;  /* 0x00000006553a7211 */ /* 0x002fc800078408ff */
[----:B------:R-:W-:Y:S02]  /*8650*/  LEA.HI.X.SX32 R59, R85, R0, 0x1, P2 ;  /* 0x00000000553b7211 */ /* 0x000fe400010f0eff */
[----:B------:R-:W-:Y:S02]  /*8660*/  CS2R R84, SRZ ;  /* 0x0000000000547805 */ /* 0x000fe4000001ff00 */
[C---:B--2---:R-:W-:Y:S01]  /*8670*/  LEA R57, R7.reuse, R55, 0x1 ;  /* 0x0000003707397211 */ /* 0x044fe200078e08ff */
[----:B------:R0:W-:Y:S04]  /*8680*/  STL.64 [R1+0x508], R58 ;  /* 0x0005083a01007387 */ /* 0x0001e80000100a00 */
[----:B------:R1:W-:Y:S04]  /*8690*/  STL.64 [R1+0x518], R62 ;  /* 0x0005183e01007387 */ /* 0x0003e80000100a00 */
[----:B------:R2:W-:Y:S01]  /*86a0*/  STL.64 [R1+0x510], R60 ;  /* 0x0005103c01007387 */ /* 0x0005e20000100a00 */
[----:B0-----:R-:W-:-:S02]  /*86b0*/  LEA R59, R7, R57, 0x1 ;  /* 0x00000039073b7211 */ /* 0x001fc400078e08ff */
[----:B-1----:R-:W-:-:S04]  /*86c0*/  LEA R62, P2, R91, R6, 0x1 ;  /* 0x000000065b3e7211 */ /* 0x002fc800078408ff */
[----:B------:R-:W-:Y:S02]  /*86d0*/  LEA.HI.X.SX32 R63, R91, R0, 0x1, P2 ;  /* 0x000000005b3f7211 */ /* 0x000fe400010f0eff */
[----:B------:R-:W-:Y:S02]  /*86e0*/  CS2R R90, SRZ ;  /* 0x00000000005a7805 */ /* 0x000fe4000001ff00 */
[C---:B--2---:R-:W-:Y:S01]  /*86f0*/  LEA R61, R7.reuse, R59, 0x1 ;  /* 0x0000003b073d7211 */ /* 0x044fe200078e08ff */
[----:B------:R0:W-:Y:S04]  /*8700*/  STL.64 [R1+0x4f0], R62 ;  /* 0x0004f03e01007387 */ /* 0x0001e80000100a00 */
[----:B------:R1:W-:Y:S04]  /*8710*/  STL.64 [R1+0x500], R66 ;  /* 0x0005004201007387 */ /* 0x0003e80000100a00 */
[----:B------:R2:W-:Y:S04]  /*8720*/  STL.64 [R1+0x4f8], R64 ;  /* 0x0004f84001007387 */ /* 0x0005e80000100a00 */
[----:B------:R3:W-:Y:S01]  /*8730*/  STL.64 [R1+0x4e8], R70 ;  /* 0x0004e84601007387 */ /* 0x0007e20000100a00 */
[----:B0-----:R-:W-:-:S02]  /*8740*/  LEA R63, R7, R61, 0x1 ;  /* 0x0000003d073f7211 */ /* 0x001fc400078e08ff */
[C---:B-1----:R-:W-:Y:S01]  /*8750*/  LEA R66, P2, R95.reuse, R6, 0x1 ;  /* 0x000000065f427211 */ /* 0x042fe200078408ff */
[----:B------:R0:W-:Y:S03]  /*8760*/  STL.64 [R1+0x4e0], R68 ;  /* 0x0004e04401007387 */ /* 0x0001e60000100a00 */
[----:B------:R-:W-:Y:S02]  /*8770*/  LEA.HI.X.SX32 R67, R95, R0, 0x1, P2 ;  /* 0x000000005f437211 */ /* 0x000fe400010f0eff */
[----:B------:R-:W-:Y:S02]  /*8780*/  CS2R R94, SRZ ;  /* 0x00000000005e7805 */ /* 0x000fe4000001ff00 */
[----:B--2---:R-:W-:Y:S02]  /*8790*/  LEA R65, R7, R63, 0x1 ;  /* 0x0000003f07417211 */ /* 0x004fe400078e08ff */
[----:B---3--:R-:W-:Y:S01]  /*87a0*/  LEA R70, P1, R99, R6, 0x1 ;  /* 0x0000000663467211 */ /* 0x008fe200078208ff */
[----:B------:R1:W-:Y:S01]  /*87b0*/  STL.64 [R1+0x4d8], R66 ;  /* 0x0004d84201007387 */ /* 0x0003e20000100a00 */
[----:B------:R-:W-:-:S02]  /*87c0*/  LEA R5, R7, R65, 0x1 ;  /* 0x0000004107057211 */ /* 0x000fc400078e08ff */
[----:B------:R-:W-:Y:S02]  /*87d0*/  LEA.HI.X.SX32 R71, R99, R0, 0x1, P1 ;  /* 0x0000000063477211 */ /* 0x000fe400008f0eff */
[----:B------:R-:W-:Y:S02]  /*87e0*/  CS2R R98, SRZ ;  /* 0x0000000000627805 */ /* 0x000fe4000001ff00 */
[-C--:B0-----:R-:W-:Y:S02]  /*87f0*/  LEA R68, P2, R101, R6.reuse, 0x1 ;  /* 0x0000000665447211 */ /* 0x081fe400078408ff */
[----:B------:R-:W-:Y:S02]  /*8800*/  LEA R74, P1, R11, R6, 0x1 ;  /* 0x000000060b4a7211 */ /* 0x000fe400078208ff */
[----:B------:R-:W-:Y:S02]  /*8810*/  LEA.HI.X.SX32 R69, R101, R0, 0x1, P2 ;  /* 0x0000000065457211 */ /* 0x000fe400010f0eff */
[----:B------:R-:W-:-:S02]  /*8820*/  CS2R R100, SRZ ;  /* 0x0000000000647805 */ /* 0x000fc4000001ff00 */
[----:B------:R-:W-:Y:S02]  /*8830*/  LEA.HI.X.SX32 R75, R11, R0, 0x1, P1 ;  /* 0x000000000b4b7211 */ /* 0x000fe400008f0eff */
[C---:B-1----:R-:W-:Y:S01]  /*8840*/  LEA R67, R7.reuse, R5, 0x1 ;  /* 0x0000000507437211 */ /* 0x042fe200078e08ff */
        /* <DEDUP_REMOVED lines=8> */
[----:B--2---:R-:W-:Y:S02]  /*88d0*/  LEA R71, R7, R69, 0x1 ;  /* 0x0000004507477211 */ /* 0x004fe400078e08ff */
[----:B---3--:R-:W-:Y:S01]  /*88e0*/  LEA R76, P0, R19, R6, 0x1 ;  /* 0x00000006134c7211 */ /* 0x008fe200078008ff */
[----:B------:R1:W-:Y:S01]  /*88f0*/  STL.64 [R1+0x4a8], R72 ;  /* 0x0004a84801007387 */ /* 0x0003e20000100a00 */
[----:B------:R-:W-:-:S02]  /*8900*/  LEA R9, R7, R71, 0x1 ;  /* 0x0000004707097211 */ /* 0x000fc400078e08ff */
[----:B------:R-:W-:Y:S02]  /*8910*/  LEA.HI.X.SX32 R77, R19, R0, 0x1, P0 ;  /* 0x00000000134d7211 */ /* 0x000fe400000f0eff */
[----:B0-----:R-:W-:Y:S02]  /*8920*/  LEA R74, P1, R21, R6, 0x1 ;  /* 0x00000006154a7211 */ /* 0x001fe400078208ff */
[----:B------:R-:W-:Y:S01]  /*8930*/  LEA R11, R7, R9, 0x1 ;  /* 0x00000009070b7211 */ /* 0x000fe200078e08ff */
[----:B------:R0:W-:Y:S01]  /*8940*/  STL.64 [R1+0x4a0], R76 ;  /* 0x0004a04c01007387 */ /* 0x0001e20000100a00 */
[----:B------:R-:W-:Y:S02]  /*8950*/  LEA.HI.X.SX32 R75, R21, R0, 0x1, P1 ;  /* 0x00000000154b7211 */ /* 0x000fe400008f0eff */
[----:B------:R-:W-:Y:S02]  /*8960*/  LEA R17, R7, R11, 0x1 ;  /* 0x0000000b07117211 */ /* 0x000fe400078e08ff */
[----:B-1----:R-:W-:Y:S01]  /*8970*/  LEA R72, P2, R23, R6, 0x1 ;  /* 0x0000000617487211 */ /* 0x002fe200078408ff */
[----:B------:R1:W-:Y:S01]  /*8980*/  STL.64 [R1+0x498], R74 ;  /* 0x0004984a01007387 */ /* 0x0003e20000100a00 */
[----:B------:R-:W-:-:S02]  /*8990*/  LEA R19, R7, R17, 0x1 ;  /* 0x0000001107137211 */ /* 0x000fc400078e08ff */
[----:B------:R-:W-:Y:S02]  /*89a0*/  LEA.HI.X.SX32 R73, R23, R0, 0x1, P2 ;  /* 0x0000000017497211 */ /* 0x000fe400010f0eff */
[C---:B------:R-:W-:Y:S02]  /*89b0*/  LEA R20, P2, R29.reuse, R6, 0x1 ;  /* 0x000000061d147211 */ /* 0x040fe400078408ff */
[----:B0-----:R-:W-:Y:S01]  /*89c0*/  CS2R R76, SRZ ;  /* 0x00000000004c7805 */ /* 0x001fe2000001ff00 */
[----:B------:R0:W-:Y:S01]  /*89d0*/  STL.64 [R1+0x490], R72 ;  /* 0x0004904801007387 */ /* 0x0001e20000100a00 */
[----:B------:R-:W-:Y:S02]  /*89e0*/  LEA.HI.X.SX32 R21, R29, R0, 0x1, P2 ;  /* 0x000000001d157211 */ /* 0x000fe400010f0eff */
[-C--:B------:R-:W-:Y:S02]  /*89f0*/  LEA R24, P2, R35, R6.reuse, 0x1 ;  /* 0x0000000623187211 */ /* 0x080fe400078408ff */
[C---:B-1----:R-:W-:Y:S01]  /*8a00*/  LEA R74, P0, R25.reuse, R6, 0x1 ;  /* 0x00000006194a7211 */ /* 0x042fe200078008ff */
[----:B------:R1:W-:Y:S03]  /*8a10*/  STL.64 [R1+0x478], R20 ;  /* 0x0004781401007387 */ /* 0x0003e60000100a00 */
[----:B------:R-:W-:-:S02]  /*8a20*/  LEA.HI.X.SX32 R75, R25, R0, 0x1, P0 ;  /* 0x00000000194b7211 */ /* 0x000fc400000f0eff */
[----:B------:R-:W-:Y:S02]  /*8a30*/  LEA.HI.X.SX32 R25, R35, R0, 0x1, P2 ;  /* 0x0000000023197211 */ /* 0x000fe400010f0eff */
[-C--:B0-----:R-:W-:Y:S01]  /*8a40*/  LEA R72, P1, R27, R6.reuse, 0x1 ;  /* 0x000000061b487211 */ /* 0x081fe200078208ff */
[----:B------:R0:W-:Y:S01]  /*8a50*/  STL.64 [R1+0x488], R74 ;  /* 0x0004884a01007387 */ /* 0x0001e20000100a00 */
[----:B------:R-:W-:Y:S02]  /*8a60*/  LEA R28, P2, R41, R6, 0x1 ;  /* 0x00000006291c7211 */ /* 0x000fe400078408ff */
[----:B------:R-:W-:Y:S02]  /*8a70*/  LEA.HI.X.SX32 R73, R27, R0, 0x1, P1 ;  /* 0x000000001b497211 */ /* 0x000fe400008f0eff */
[----:B------:R-:W-:Y:S02]  /*8a80*/  LEA R26, P1, R33, R6, 0x1 ;  /* 0x00000006211a7211 */ /* 0x000fe400078208ff */
[-C--:B------:R-:W-:Y:S01]  /*8a90*/  LEA.HI.X.SX32 R29, R41, R0.reuse, 0x1, P2 ;  /* 0x00000000291d7211 */ /* 0x080fe200010f0eff */
[----:B------:R2:W-:Y:S01]  /*8aa0*/  STL.64 [R1+0x480], R72 ;  /* 0x0004804801007387 */ /* 0x0005e20000100a00 */
[----:B------:R-:W-:-:S02]  /*8ab0*/  LEA.HI.X.SX32 R27, R33, R0, 0x1, P1 ;  /* 0x00000000211b7211 */ /* 0x000fc400008f0eff */
[-C--:B------:R-:W-:Y:S01]  /*8ac0*/  LEA R30, P1, R39, R6.reuse, 0x1 ;  /* 0x00000006271e7211 */ /* 0x080fe200078208ff */
[----:B------:R-:W-:Y:S01]  /*8ad0*/  STL.64 [R1+0x460], R24 ;  /* 0x0004601801007387 */ /* 0x000fe20000100a00 */
[C---:B-1----:R-:W-:Y:S02]  /*8ae0*/  LEA R21, R7.reuse, R19, 0x1 ;  /* 0x0000001307157211 */ /* 0x042fe400078e08ff */
[----:B0-----:R-:W-:Y:S02]  /*8af0*/  CS2R R74, SRZ ;  /* 0x00000000004a7805 */ /* 0x001fe4000001ff00 */
[----:B------:R-:W-:Y:S02]  /*8b00*/  LEA R23, R7, R21, 0x1 ;  /* 0x0000001507177211 */ /* 0x000fe400078e08ff */
[----:B--2---:R-:W-:-:S04]  /*8b10*/  LEA R72, P0, R31, R6, 0x1 ;  /* 0x000000061f487211 */ /* 0x004fc800078008ff */
[----:B------:R-:W-:Y:S02]  /*8b20*/  LEA.HI.X.SX32 R73, R31, R0, 0x1, P0 ;  /* 0x000000001f497211 */ /* 0x000fe400000f0eff */
[----:B------:R-:W-:Y:S02]  /*8b30*/  LEA R32, P0, R37, R6, 0x1 ;  /* 0x0000000625207211 */ /* 0x000fe400078008ff */
[-C--:B------:R-:W-:Y:S01]  /*8b40*/  LEA.HI.X.SX32 R31, R39, R0.reuse, 0x1, P1 ;  /* 0x00000000271f7211 */ /* 0x080fe200008f0eff */
[----:B------:R0:W-:Y:S01]  /*8b50*/  STL.64 [R1+0x470], R72 ;  /* 0x0004704801007387 */ /* 0x0001e20000100a00 */
[----:B------:R-:W-:Y:S02]  /*8b60*/  LEA.HI.X.SX32 R33, R37, R0, 0x1, P0 ;  /* 0x0000000025217211 */ /* 0x000fe400000f0eff */
[-C--:B------:R-:W-:Y:S01]  /*8b70*/  LEA R36, P0, R43, R6.reuse, 0x1 ;  /* 0x000000062b247211 */ /* 0x080fe200078008ff */
[----:B------:R-:W-:Y:S01]  /*8b80*/  STL.64 [R1+0x468], R26 ;  /* 0x0004681a01007387 */ /* 0x000fe20000100a00 */
[----:B------:R-:W-:-:S02]  /*8b90*/  LEA R34, P1, R45, R6, 0x1 ;  /* 0x000000062d227211 */ /* 0x000fc400078208ff */
[----:B------:R-:W-:Y:S01]  /*8ba0*/  LEA.HI.X.SX32 R37, R43, R0, 0x1, P0 ;  /* 0x000000002b257211 */ /* 0x000fe200000f0eff */
[----:B------:R-:W-:Y:S01]  /*8bb0*/  STL.64 [R1+0x448], R28 ;  /* 0x0004481c01007387 */ /* 0x000fe20000100a00 */
[----:B------:R-:W-:Y:S02]  /*8bc0*/  LEA R40, P0, R49, R6, 0x1 ;  /* 0x0000000631287211 */ /* 0x000fe400078008ff */
[-C--:B------:R-:W-:Y:S01]  /*8bd0*/  LEA.HI.X.SX32 R35, R45, R0.reuse, 0x1, P1 ;  /* 0x000000002d237211 */ /* 0x080fe200008f0eff */
[----:B------:R1:W-:Y:S01]  /*8be0*/  STL.64 [R1+0x458], R32 ;  /* 0x0004582001007387 */ /* 0x0003e20000100a00 */
[----:B------:R-:W-:Y:S02]  /*8bf0*/  LEA.HI.X.SX32 R41, R49, R0, 0x1, P0 ;  /* 0x0000000031297211 */ /* 0x000fe400000f0eff */
[----:B0-----:R-:W-:Y:S02]  /*8c00*/  CS2R R72, SRZ ;  /* 0x0000000000487805 */ /* 0x001fe4000001ff00 */
[-C--:B------:R-:W-:Y:S01]  /*8c10*/  LEA R38, P1, R51, R6.reuse, 0x1 ;  /* 0x0000000633267211 */ /* 0x080fe200078208ff */
[----:B------:R-:W-:Y:S01]  /*8c20*/  STL.64 [R1+0x450], R30 ;  /* 0x0004501e01007387 */ /* 0x000fe20000100a00 */
[----:B------:R-:W-:-:S02]  /*8c30*/  LEA R44, P0, R55, R6, 0x1 ;  /* 0x00000006372c7211 */ /* 0x000fc400078008ff */
[-C--:B------:R-:W-:Y:S02]  /*8c40*/  LEA.HI.X.SX32 R39, R51, R0.reuse, 0x1, P1 ;  /* 0x0000000033277211 */ /* 0x080fe400008f0eff */
[----:B------:R-:W-:Y:S02]  /*8c50*/  LEA.HI.X.SX32 R45, R55, R0, 0x1, P0 ;  /* 0x00000000372d7211 */ /* 0x000fe400000f0eff */
[-C--:B------:R-:W-:Y:S02]  /*8c60*/  LEA R42, P1, R57, R6.reuse, 0x1 ;  /* 0x00000006392a7211 */ /* 0x080fe400078208ff */
[----:B-1----:R-:W-:Y:S02]  /*8c70*/  LEA R32, P2, R47, R6, 0x1 ;  /* 0x000000062f207211 */ /* 0x002fe400078408ff */
[----:B------:R-:W-:Y:S02]  /*8c80*/  LEA R25, R7, R23, 0x1 ;  /* 0x0000001707197211 */ /* 0x000fe400078e08ff */
[----:B------:R-:W-:-:S02]  /*8c90*/  LEA.HI.X.SX32 R33, R47, R0, 0x1, P2 ;  /* 0x000000002f217211 */ /* 0x000fc400010f0eff */
[----:B------:R-:W-:Y:S02]  /*8ca0*/  LEA.HI.X.SX32 R43, R57, R0, 0x1, P1 ;  /* 0x00000000392b7211 */ /* 0x000fe400008f0eff */
[-C--:B------:R-:W-:Y:S01]  /*8cb0*/  LEA R48, P0, R61, R6.reuse, 0x1 ;  /* 0x000000063d307211 */ /* 0x080fe200078008ff */
[----:B------:R-:W-:Y:S01]  /*8cc0*/  STL.64 [R1+0x430], R32 ;  /* 0x0004302001007387 */ /* 0x000fe20000100a00 */
[----:B------:R-:W-:Y:S02]  /*8cd0*/  LEA R46, P1, R63, R6, 0x1 ;  /* 0x000000063f2e7211 */ /* 0x000fe400078208ff */
[----:B------:R-:W-:Y:S01]  /*8ce0*/  LEA R27, R7, R25, 0x1 ;  /* 0x00000019071b7211 */ /* 0x000fe200078e08ff */
[----:B------:R0:W-:Y:S01]  /*8cf0*/  STL.64 [R1+0x440], R36 ;  /* 0x0004402401007387 */ /* 0x0001e20000100a00 */
[----:B------:R-:W-:Y:S02]  /*8d00*/  LEA.HI.X.SX32 R49, R61, R0, 0x1, P0 ;  /* 0x000000003d317211 */ /* 0x000fe400000f0eff */
[----:B------:R-:W-:-:S02]  /*8d10*/  CS2R R60, SRZ ;  /* 0x00000000003c7805 */ /* 0x000fc4000001ff00 */
[----:B------:R-:W-:Y:S01]  /*8d20*/  LEA.HI.X.SX32 R47, R63, R0, 0x1, P1 ;  /* 0x000000003f2f7211 */ /* 0x000fe200008f0eff */
[----:B------:R1:W-:Y:S01]  /*8d30*/  STL.64 [R1+0x438], R34 ;  /* 0x0004382201007387 */ /* 0x0003e20000100a00 */
[-C--:B------:R-:W-:Y:S02]  /*8d40*/  LEA R52, P0, R5, R6.reuse, 0x1 ;  /* 0x0000000605347211 */ /* 0x080fe400078008ff */
[----:B------:R-:W-:Y:S02]  /*8d50*/  CS2R R62, SRZ ;  /* 0x00000000003e7805 */ /* 0x000fe4000001ff00 */
[----:B------:R-:W-:Y:S02]  /*8d60*/  LEA R50, P1, R67, R6, 0x1 ;  /* 0x0000000643327211 */ /* 0x000fe400078208ff */
[----:B------:R-:W-:Y:S02]  /*8d70*/  LEA R29, R7, R27, 0x1 ;  /* 0x0000001b071d7211 */ /* 0x000fe400078e08ff */
[----:B------:R-:W-:-:S02]  /*8d80*/  LEA.HI.X.SX32 R51, R67, R0, 0x1, P1 ;  /* 0x0000000043337211 */ /* 0x000fc400008f0eff */
[----:B------:R-:W-:Y:S02]  /*8d90*/  CS2R R66, SRZ ;  /* 0x0000000000427805 */ /* 0x000fe4000001ff00 */
[----:B0-----:R-:W-:Y:S02]  /*8da0*/  LEA R36, P2, R53, R6, 0x1 ;  /* 0x0000000635247211 */ /* 0x001fe400078408ff */
[----:B------:R-:W-:Y:S02]  /*8db0*/  LEA R31, R7, R29, 0x1 ;  /* 0x0000001d071f7211 */ /* 0x000fe400078e08ff */
[-C--:B------:R-:W-:Y:S02]  /*8dc0*/  LEA.HI.X.SX32 R37, R53, R0.reuse, 0x1, P2 ;  /* 0x0000000035257211 */ /* 0x080fe400010f0eff */
[----:B------:R-:W-:Y:S02]  /*8dd0*/  LEA.HI.X.SX32 R53, R5, R0, 0x1, P0 ;  /* 0x0000000005357211 */ /* 0x000fe400000f0eff */
[----:B------:R-:W-:Y:S01]  /*8de0*/  LEA R33, R7, R31, 0x1 ;  /* 0x0000001f07217211 */ /* 0x000fe200078e08ff */
[----:B------:R0:W-:Y:S01]  /*8df0*/  STL.64 [R1+0x418], R36 ;  /* 0x0004182401007387 */ /* 0x0001e20000100a00 */
[----:B------:R-:W-:-:S02]  /*8e00*/  LEA R54, P0, R71, R6, 0x1 ;  /* 0x0000000647367211 */ /* 0x000fc400078008ff */
[----:B-1----:R-:W-:Y:S01]  /*8e10*/  LEA R35, R7, R33, 0x1 ;  /* 0x0000002107237211 */ /* 0x002fe200078e08ff */
[----:B------:R1:W-:Y:S01]  /*8e20*/  STL.64 [R1+0x428], R40 ;  /* 0x0004282801007387 */ /* 0x0003e20000100a00 */
[----:B------:R-:W-:Y:S02]  /*8e30*/  LEA.HI.X.SX32 R55, R71, R0, 0x1, P0 ;  /* 0x0000000047377211 */ /* 0x000fe400000f0eff */
[----:B------:R-:W-:Y:S02]  /*8e40*/  CS2R R70, SRZ ;  /* 0x0000000000467805 */ /* 0x000fe4000001ff00 */
[C---:B------:R-:W-:Y:S01]  /*8e50*/  LEA R56, P0, R17.reuse, R6, 0x1 ;  /* 0x0000000611387211 */ /* 0x040fe200078008ff */
[----:B------:R2:W-:Y:S03]  /*8e60*/  STL.64 [R1+0x420], R38 ;  /* 0x0004202601007387 */ /* 0x0005e60000100a00 */
[----:B------:R-:W-:-:S02]  /*8e70*/  LEA.HI.X.SX32 R57, R17, R0, 0x1, P0 ;  /* 0x0000000011397211 */ /* 0x000fc400000f0eff */
        /* <DEDUP_REMOVED lines=27> */
[----:B0-----:R-:W-:-:S04]  /*9030*/  LEA R50, P2, R11, R6, 0x1 ;  /* 0x000000060b327211 */ /* 0x001fc800078408ff */
[----:B------:R-:W-:Y:S02]  /*9040*/  LEA.HI.X.SX32 R51, R11, R0, 0x1, P2 ;  /* 0x000000000b337211 */ /* 0x000fe400010f0eff */
[----:B------:R-:W-:Y:S02]  /*9050*/  LEA R8, P2, R21, R6, 0x1 ;  /* 0x0000000615087211 */ /* 0x000fe400078408ff */
[----:B-1----:R-:W-:Y:S01]  /*9060*/  LEA R49, R7, R5, 0x1 ;  /* 0x0000000507317211 */ /* 0x002fe200078e08ff */
[----:B------:R0:W-:Y:S01]  /*9070*/  STL.64 [R1+0x3b8], R50 ;  /* 0x0003b83201007387 */ /* 0x0001e20000100a00 */
[----:B------:R-:W-:Y:S02]  /*9080*/  LEA.HI.X.SX32 R9, R21, R0, 0x1, P2 ;  /* 0x0000000015097211 */ /* 0x000fe400010f0eff */
[C---:B------:R-:W-:Y:S01]  /*9090*/  LEA R10, P2, R27.reuse, R6, 0x1 ;  /* 0x000000061b0a7211 */ /* 0x040fe200078408ff */
[----:B------:R1:W-:Y:S03]  /*90a0*/  STL.64 [R1+0x3c8], R54 ;  /* 0x0003c83601007387 */ /* 0x0003e60000100a00 */
[----:B------:R-:W-:Y:S01]  /*90b0*/  LEA.HI.X.SX32 R11, R27, R0, 0x1, P2 ;  /* 0x000000001b0b7211 */ /* 0x000fe200010f0eff */
[----:B------:R2:W-:Y:S04]  /*90c0*/  STL.64 [R1+0x3c0], R52 ;  /* 0x0003c03401007387 */ /* 0x0005e80000100a00 */
[----:B------:R-:W-:Y:S01]  /*90d0*/  STL.64 [R1+0x3b0], R56 ;  /* 0x0003b03801007387 */ /* 0x000fe20000100a00 */
[----:B0-----:R-:W-:-:S02]  /*90e0*/  LEA R51, R7, R49, 0x1 ;  /* 0x0000003107337211 */ /* 0x001fc400078e08ff */
[----:B-1----:R-:W-:-:S04]  /*90f0*/  LEA R54, P1, R19, R6, 0x1 ;  /* 0x0000000613367211 */ /* 0x002fc800078208ff */
[----:B------:R-:W-:Y:S02]  /*9100*/  LEA.HI.X.SX32 R55, R19, R0, 0x1, P1 ;  /* 0x0000000013377211 */ /* 0x000fe400008f0eff */
[----:B------:R-:W-:Y:S02]  /*9110*/  LEA R18, P1, R25, R6, 0x1 ;  /* 0x0000000619127211 */ /* 0x000fe400078208ff */
[----:B--2---:R-:W-:Y:S01]  /*9120*/  LEA R53, R7, R51, 0x1 ;  /* 0x0000003307357211 */ /* 0x004fe200078e08ff */
[----:B------:R0:W-:Y:S01]  /*9130*/  STL.64 [R1+0x3a8], R54 ;  /* 0x0003a83601007387 */ /* 0x0001e20000100a00 */
[----:B------:R-:W-:Y:S02]  /*9140*/  LEA.HI.X.SX32 R19, R25, R0, 0x1, P1 ;  /* 0x0000000019137211 */ /* 0x000fe400008f0eff */
[----:B------:R-:W-:Y:S01]  /*9150*/  LEA R17, R7, R53, 0x1 ;  /* 0x0000003507117211 */ /* 0x000fe200078e08ff */
[----:B------:R1:W-:Y:S01]  /*9160*/  STL.64 [R1+0x3a0], R8 ;  /* 0x0003a00801007387 */ /* 0x0003e20000100a00 */
[----:B0-----:R-:W-:-:S04]  /*9170*/  LEA R54, P0, R23, R6, 0x1 ;  /* 0x0000000617367211 */ /* 0x001fc800078008ff */
[----:B------:R-:W-:Y:S02]  /*9180*/  LEA.HI.X.SX32 R55, R23, R0, 0x1, P0 ;  /* 0x0000000017377211 */ /* 0x000fe400000f0eff */
[----:B------:R-:W-:Y:S02]  /*9190*/  LEA R20, P0, R29, R6, 0x1 ;  /* 0x000000061d147211 */ /* 0x000fe400078008ff */
[----:B-1----:R-:W-:Y:S01]  /*91a0*/  LEA R9, R7, R17, 0x1 ;  /* 0x0000001107097211 */ /* 0x002fe200078e08ff */
[----:B------:R0:W-:Y:S01]  /*91b0*/  STL.64 [R1+0x398], R54 ;  /* 0x0003983601007387 */ /* 0x0001e20000100a00 */
[----:B------:R-:W-:-:S03]  /*91c0*/  LEA.HI.X.SX32 R21, R29, R0, 0x1, P0 ;  /* 0x000000001d157211 */ /* 0x000fc600000f0eff */
[----:B------:R1:W-:Y:S04]  /*91d0*/  STL.64 [R1+0x390], R18 ;  /* 0x0003901201007387 */ /* 0x0003e80000100a00 */
[----:B------:R2:W-:Y:S04]  /*91e0*/  STL.64 [R1+0x388], R10 ;  /* 0x0003880a01007387 */ /* 0x0005e80000100a00 */
[----:B------:R3:W-:Y:S01]  /*91f0*/  STL.64 [R1+0x380], R20 ;  /* 0x0003801401007387 */ /* 0x0007e20000100a00 */
[----:B0-----:R-:W-:Y:S02]  /*9200*/  LEA R55, R7, R9, 0x1 ;  /* 0x0000000907377211 */ /* 0x001fe400078e08ff */
[----:B-1----:R-:W-:-:S02]  /*9210*/  LEA R18, P1, R31, R6, 0x1 ;  /* 0x000000061f127211 */ /* 0x002fc400078208ff */
[----:B------:R-:W-:Y:S02]  /*9220*/  LEA R57, R7, R55, 0x1 ;  /* 0x0000003707397211 */ /* 0x000fe400078e08ff */
[----:B--2---:R-:W-:Y:S02]  /*9230*/  LEA R10, P2, R33, R6, 0x1 ;  /* 0x00000006210a7211 */ /* 0x004fe400078408ff */
[-C--:B------:R-:W-:Y:S02]  /*9240*/  LEA.HI.X.SX32 R19, R31, R0.reuse, 0x1, P1 ;  /* 0x000000001f137211 */ /* 0x080fe400008f0eff */
[----:B------:R-:W-:Y:S02]  /*9250*/  LEA.HI.X.SX32 R11, R33, R0, 0x1, P2 ;  /* 0x00000000210b7211 */ /* 0x000fe400010f0eff */
[----:B---3--:R-:W-:Y:S01]  /*9260*/  LEA R20, P0, R35, R6, 0x1 ;  /* 0x0000000623147211 */ /* 0x008fe200078008ff */
[----:B------:R0:W-:Y:S01]  /*9270*/  STL.64 [R1+0x378], R18 ;  /* 0x0003781201007387 */ /* 0x0001e20000100a00 */
[----:B------:R-:W-:-:S02]  /*9280*/  LEA R25, R7, R57, 0x1 ;  /* 0x0000003907197211 */ /* 0x000fc400078e08ff */
[----:B------:R-:W-:Y:S01]  /*9290*/  LEA.HI.X.SX32 R21, R35, R0, 0x1, P0 ;  /* 0x0000000023157211 */ /* 0x000fe200000f0eff */
[----:B------:R1:W-:Y:S01]  /*92a0*/  STL.64 [R1+0x370], R10 ;  /* 0x0003700a01007387 */ /* 0x0003e20000100a00 */
[----:B------:R-:W-:Y:S02]  /*92b0*/  LEA R22, P0, R41, R6, 0x1 ;  /* 0x0000000629167211 */ /* 0x000fe400078008ff */
[----:B------:R-:W-:Y:S01]  /*92c0*/  LEA R27, R7, R25, 0x1 ;  /* 0x00000019071b7211 */ /* 0x000fe200078e08ff */
[----:B------:R2:W-:Y:S01]  /*92d0*/  STL.64 [R1+0x368], R20 ;  /* 0x0003681401007387 */ /* 0x0005e20000100a00 */
[----:B------:R-:W-:Y:S02]  /*92e0*/  LEA.HI.X.SX32 R23, R41, R0, 0x1, P0 ;  /* 0x0000000029177211 */ /* 0x000fe400000f0eff */
[----:B------:R-:W-:Y:S02]  /*92f0*/  CS2R R40, SRZ ;  /* 0x0000000000287805 */ /* 0x000fe4000001ff00 */
[----:B------:R-:W-:-:S02]  /*9300*/  LEA R32, P0, R47, R6, 0x1 ;  /* 0x000000062f207211 */ /* 0x000fc400078008ff */
[----:B0-----:R-:W-:Y:S02]  /*9310*/  LEA R18, P1, R37, R6, 0x1 ;  /* 0x0000000625127211 */ /* 0x001fe400078208ff */
[----:B------:R-:W-:Y:S02]  /*9320*/  LEA.HI.X.SX32 R33, R47, R0, 0x1, P0 ;  /* 0x000000002f217211 */ /* 0x000fe400000f0eff */
[----:B------:R-:W-:Y:S02]  /*9330*/  CS2R R46, SRZ ;  /* 0x00000000002e7805 */ /* 0x000fe4000001ff00 */
[----:B-1----:R-:W-:Y:S02]  /*9340*/  LEA R10, P2, R39, R6, 0x1 ;  /* 0x00000006270a7211 */ /* 0x002fe400078408ff */
[----:B------:R-:W-:Y:S02]  /*9350*/  LEA.HI.X.SX32 R19, R37, R0, 0x1, P1 ;  /* 0x0000000025137211 */ /* 0x000fe400008f0eff */
[----:B------:R-:W-:-:S02]  /*9360*/  CS2R R36, SRZ ;  /* 0x0000000000247805 */ /* 0x000fc4000001ff00 */
[----:B------:R-:W-:Y:S02]  /*9370*/  LEA.HI.X.SX32 R11, R39, R0, 0x1, P2 ;  /* 0x00000000270b7211 */ /* 0x000fe400010f0eff */
[----:B------:R-:W-:Y:S02]  /*9380*/  CS2R R38, SRZ ;  /* 0x0000000000267805 */ /* 0x000fe4000001ff00 */
[-C--:B--2---:R-:W-:Y:S01]  /*9390*/  LEA R20, P1, R43, R6.reuse, 0x1 ;  /* 0x000000062b147211 */ /* 0x084fe200078208ff */
[----:B------:R0:W-:Y:S01]  /*93a0*/  STL.64 [R1+0x360], R18 ;  /* 0x0003601201007387 */ /* 0x0001e20000100a00 */
[----:B------:R-:W-:Y:S02]  /*93b0*/  LEA R34, P0, R51, R6, 0x1 ;  /* 0x0000000633227211 */ /* 0x000fe400078008ff */
[----:B------:R-:W-:Y:S01]  /*93c0*/  LEA.HI.X.SX32 R21, R43, R0, 0x1, P1 ;  /* 0x000000002b157211 */ /* 0x000fe200008f0eff */
[----:B------:R1:W-:Y:S01]  /*93d0*/  STL.64 [R1+0x358], R10 ;  /* 0x0003580a01007387 */ /* 0x0003e20000100a00 */
[----:B------:R-:W-:-:S02]  /*93e0*/  LEA R30, P1, R5, R6, 0x1 ;  /* 0x00000006051e7211 */ /* 0x000fc400078208ff */
[----:B------:R-:W-:Y:S02]  /*93f0*/  CS2R R42, SRZ ;  /* 0x00000000002a7805 */ /* 0x000fe4000001ff00 */
[-C--:B------:R-:W-:Y:S01]  /*9400*/  LEA.HI.X.SX32 R35, R51, R0.reuse, 0x1, P0 ;  /* 0x0000000033237211 */ /* 0x080fe200000f0eff */
[----:B------:R2:W-:Y:S01]  /*9410*/  STL.64 [R1+0x348], R20 ;  /* 0x0003481401007387 */ /* 0x0005e20000100a00 */
[----:B------:R-:W-:Y:S02]  /*9420*/  LEA.HI.X.SX32 R31, R5, R0, 0x1, P1 ;  /* 0x00000000051f7211 */ /* 0x000fe400008f0eff */
[----:B------:R-:W-:Y:S02]  /*9430*/  CS2R R50, SRZ ;  /* 0x0000000000327805 */ /* 0x000fe4000001ff00 */
[C---:B------:R-:W-:Y:S01]  /*9440*/  LEA R29, R7.reuse, R27, 0x1 ;  /* 0x0000001b071d7211 */ /* 0x040fe200078e08ff */
[----:B------:R3:W-:Y:S03]  /*9450*/  STL.64 [R1+0x350], R22 ;  /* 0x0003501601007387 */ /* 0x0007e60000100a00 */
[----:B0-----:R-:W-:-:S02]  /*9460*/  LEA R19, R7, R29, 0x1 ;  /* 0x0000001d07137211 */ /* 0x001fc400078e08ff */
[----:B-1----:R-:W-:Y:S02]  /*9470*/  LEA R10, P2, R45, R6, 0x1 ;  /* 0x000000062d0a7211 */ /* 0x002fe400078408ff */
[----:B--2---:R-:W-:Y:S02]  /*9480*/  LEA R21, R7, R19, 0x1 ;  /* 0x0000001307157211 */ /* 0x004fe400078e08ff */
[----:B------:R-:W-:Y:S02]  /*9490*/  LEA.HI.X.SX32 R11, R45, R0, 0x1, P2 ;  /* 0x000000002d0b7211 */ /* 0x000fe400010f0eff */
[----:B------:R-:W-:Y:S02]  /*94a0*/  CS2R R44, SRZ ;  /* 0x00000000002c7805 */ /* 0x000fe4000001ff00 */
[C---:B---3--:R-:W-:Y:S01]  /*94b0*/  LEA R23, R7.reuse, R21, 0x1 ;  /* 0x0000001507177211 */ /* 0x048fe200078e08ff */
[----:B------:R0:W-:Y:S03]  /*94c0*/  STL.64 [R1+0x340], R10 ;  /* 0x0003400a01007387 */ /* 0x0001e60000100a00 */
[----:B------:R-:W-:Y:S01]  /*94d0*/  LEA R5, R7, R23, 0x1 ;  /* 0x0000001707057211 */ /* 0x000fe200078e08ff */
[----:B------:R1:W-:Y:S04]  /*94e0*/  STL.64 [R1+0x338], R32 ;  /* 0x0003382001007387 */ /* 0x0003e80000100a00 */
[----:B------:R2:W-:Y:S01]  /*94f0*/  STL.64 [R1+0x330], R30 ;  /* 0x0003301e01007387 */ /* 0x0005e20000100a00 */
[----:B0-----:R-:W-:-:S04]  /*9500*/  LEA R10, P2, R49, R6, 0x1 ;  /* 0x00000006310a7211 */ /* 0x001fc800078408ff */
[----:B------:R-:W-:Y:S02]  /*9510*/  LEA.HI.X.SX32 R11, R49, R0, 0x1, P2 ;  /* 0x00000000310b7211 */ /* 0x000fe400010f0eff */
[----:B------:R-:W-:Y:S02]  /*9520*/  CS2R R48, SRZ ;  /* 0x0000000000307805 */ /* 0x000fe4000001ff00 */
[-C--:B-1----:R-:W-:Y:S02]  /*9530*/  LEA R32, P1, R53, R6.reuse, 0x1 ;  /* 0x0000000635207211 */ /* 0x082fe400078208ff */
[----:B--2---:R-:W-:Y:S01]  /*9540*/  LEA R30, P2, R17, R6, 0x1 ;  /* 0x00000006111e7211 */ /* 0x004fe200078408ff */
[----:B------:R0:W-:Y:S01]  /*9550*/  STL.64 [R1+0x328], R10 ;  /* 0x0003280a01007387 */ /* 0x0001e20000100a00 */
[----:B------:R-:W-:Y:S02]  /*9560*/  LEA.HI.X.SX32 R33, R53, R0, 0x1, P1 ;  /* 0x0000000035217211 */ /* 0x000fe400008f0eff */
[----:B------:R-:W-:-:S02]  /*9570*/  CS2R R52, SRZ ;  /* 0x0000000000347805 */ /* 0x000fc4000001ff00 */
[----:B------:R-:W-:Y:S01]  /*9580*/  LEA.HI.X.SX32 R31, R17, R0, 0x1, P2 ;  /* 0x00000000111f7211 */ /* 0x000fe200010f0eff */
[----:B------:R1:W-:Y:S04]  /*9590*/  STL.64 [R1+0x320], R34 ;  /* 0x0003202201007387 */ /* 0x0003e80000100a00 */
[----:B------:R2:W-:Y:S04]  /*95a0*/  STL.64 [R1+0x318], R32 ;  /* 0x0003182001007387 */ /* 0x0005e80000100a00 */
[----:B------:R3:W-:Y:S01]  /*95b0*/  STL.64 [R1+0x310], R30 ;  /* 0x0003101e01007387 */ /* 0x0007e20000100a00 */
[----:B0-----:R-:W-:-:S02]  /*95c0*/  LEA R11, R7, R5, 0x1 ;  /* 0x00000005070b7211 */ /* 0x001fc400078e08ff */
[-C--:B-1----:R-:W-:Y:S02]  /*95d0*/  LEA R34, P0, R9, R6.reuse, 0x1 ;  /* 0x0000000609227211 */ /* 0x082fe400078008ff */
[----:B------:R-:W-:Y:S02]  /*95e0*/  LEA R17, R7, R11, 0x1 ;  /* 0x0000000b07117211 */ /* 0x000fe400078e08ff */
[----:B--2---:R-:W-:Y:S02]  /*95f0*/  LEA R32, P1, R55, R6, 0x1 ;  /* 0x0000000637207211 */ /* 0x004fe400078208ff */
[----:B------:R-:W-:Y:S02]  /*9600*/  LEA.HI.X.SX32 R35, R9, R0, 0x1, P0 ;  /* 0x0000000009237211 */ /* 0x000fe400000f0eff */
[----:B---3--:R-:W-:Y:S02]  /*9610*/  LEA R30, P2, R57, R6, 0x1 ;  /* 0x00000006391e7211 */ /* 0x008fe400078408ff */
[-C--:B------:R-:W-:Y:S01]  /*9620*/  LEA.HI.X.SX32 R33, R55, R0.reuse, 0x1, P1 ;  /* 0x0000000037217211 */ /* 0x080fe200008f0eff */
[----:B------:R0:W-:Y:S01]  /*9630*/  STL.64 [R1+0x308], R34 ;  /* 0x0003082201007387 */ /* 0x0001e20000100a00 */
[----:B------:R-:W-:-:S02]  /*9640*/  LEA.HI.X.SX32 R31, R57, R0, 0x1, P2 ;  /* 0x00000000391f7211 */ /* 0x000fc400010f0eff */
[----:B------:R-:W-:Y:S02]  /*9650*/  CS2R R54, SRZ ;  /* 0x0000000000367805 */ /* 0x000fe4000001ff00 */
[C---:B------:R-:W-:Y:S01]  /*9660*/  LEA R8, R7.reuse, R17, 0x1 ;  /* 0x0000001107087211 */ /* 0x040fe200078e08ff */
[----:B------:R1:W-:Y:S01]  /*9670*/  STL.64 [R1+0x300], R32 ;  /* 0x0003002001007387 */ /* 0x0003e20000100a00 */
[----:B------:R-:W-:Y:S02]  /*9680*/  CS2R R56, SRZ ;  /* 0x0000000000387805 */ /* 0x000fe4000001ff00 */
[C---:B------:R-:W-:Y:S01]  /*9690*/  LEA R9, R7.reuse, R8, 0x1 ;  /* 0x0000000807097211 */ /* 0x040fe200078e08ff */
[----:B------:R2:W-:Y:S03]  /*96a0*/  STL.64 [R1+0x2f8], R30 ;  /* 0x0002f81e01007387 */ /* 0x0005e60000100a00 */
[----:B------:R-:W-:-:S02]  /*96b0*/  LEA R14, R7, R9, 0x1 ;  /* 0x00000009070e7211 */ /* 0x000fc400078e08ff */
[----:B0-----:R-:W-:Y:S02]  /*96c0*/  LEA R34, P0, R25, R6, 0x1 ;  /* 0x0000000619227211 */ /* 0x001fe400078008ff */
[----:B------:R-:W-:Y:S02]  /*96d0*/  LEA R2, R7, R14, 0x1 ;  /* 0x0000000e07027211 */ /* 0x000fe400078e08ff */
[----:B------:R-:W-:Y:S02]  /*96e0*/  LEA.HI.X.SX32 R35, R25, R0, 0x1, P0 ;  /* 0x0000000019237211 */ /* 0x000fe400000f0eff */
[-C--:B-1----:R-:W-:Y:S02]  /*96f0*/  LEA R32, P1, R27, R6.reuse, 0x1 ;  /* 0x000000061b207211 */ /* 0x082fe400078208ff */
[----:B--2---:R-:W-:Y:S01]  /*9700*/  LEA R30, P2, R29, R6, 0x1 ;  /* 0x000000061d1e7211 */ /* 0x004fe200078408ff */
[----:B------:R0:W-:Y:S01]  /*9710*/  STL.64 [R1+0x2f0], R34 ;  /* 0x0002f02201007387 */ /* 0x0001e20000100a00 */
[----:B------:R-:W-:-:S02]  /*9720*/  LEA.HI.X.SX32 R33, R27, R0, 0x1, P1 ;  /* 0x000000001b217211 */ /* 0x000fc400008f0eff */
[----:B------:R-:W-:Y:S02]  /*9730*/  LEA.HI.X.SX32 R31, R29, R0, 0x1, P2 ;  /* 0x000000001d1f7211 */ /* 0x000fe400010f0eff */
[----:B------:R-:W-:Y:S02]  /*9740*/  CS2R R28, SRZ ;  /* 0x00000000001c7805 */ /* 0x000fe4000001ff00 */
[-C--:B------:R-:W-:Y:S02]  /*9750*/  LEA R24, P2, R23, R6.reuse, 0x1 ;  /* 0x0000000617187211 */ /* 0x080fe400078408ff */
[----:B------:R-:W-:Y:S01]  /*9760*/  LEA R26, P1, R21, R6, 0x1 ;  /* 0x00000006151a7211 */ /* 0x000fe200078208ff */
[----:B------:R1:W-:Y:S01]  /*9770*/  STL.64 [R1+0x2e0], R30 ;  /* 0x0002e01e01007387 */ /* 0x0003e20000100a00 */
[-C--:B------:R-:W-:Y:S02]  /*9780*/  LEA.HI.X.SX32 R25, R23, R0.reuse, 0x1, P2 ;  /* 0x0000000017197211 */ /* 0x080fe400010f0eff */
[----:B------:R-:W-:Y:S01]  /*9790*/  LEA.HI.X.SX32 R27, R21, R0, 0x1, P1 ;  /* 0x00000000151b7211 */ /* 0x000fe200008f0eff */
[----:B------:R2:W-:Y:S01]  /*97a0*/  STL.64 [R1+0x2e8], R32 ;  /* 0x0002e82001007387 */ /* 0x0005e20000100a00 */
[----:B------:R-:W-:-:S02]  /*97b0*/  LEA R20, P1, R11, R6, 0x1 ;  /* 0x000000060b147211 */ /* 0x000fc400078208ff */
[----:B0-----:R-:W-:Y:S02]  /*97c0*/  CS2R R34, SRZ ;  /* 0x0000000000227805 */ /* 0x001fe4000001ff00 */
[----:B------:R-:W-:Y:S02]  /*97d0*/  LEA R18, P2, R17, R6, 0x1 ;  /* 0x0000000611127211 */ /* 0x000fe400078408ff */
[----:B------:R-:W-:Y:S02]  /*97e0*/  LEA.HI.X.SX32 R21, R11, R0, 0x1, P1 ;  /* 0x000000000b157211 */ /* 0x000fe400008f0eff */
[----:B------:R-:W-:Y:S02]  /*97f0*/  LEA R10, R7, R2, 0x1 ;  /* 0x00000002070a7211 */ /* 0x000fe400078e08ff */
[----:B-1----:R-:W-:Y:S02]  /*9800*/  LEA R30, P0, R19, R6, 0x1 ;  /* 0x00000006131e7211 */ /* 0x002fe400078008ff */
[----:B------:R-:W-:-:S02]  /*9810*/  LEA R12, R7, R10, 0x1 ;  /* 0x0000000a070c7211 */ /* 0x000fc400078e08ff */
[----:B--2---:R-:W-:Y:S02]  /*9820*/  CS2R R32, SRZ ;  /* 0x0000000000207805 */ /* 0x004fe4000001ff00 */
[-C--:B------:R-:W-:Y:S02]  /*9830*/  LEA.HI.X.SX32 R31, R19, R0.reuse, 0x1, P0 ;  /* 0x00000000131f7211 */ /* 0x080fe400000f0eff */
[----:B------:R-:W-:Y:S02]  /*9840*/  LEA.HI.X.SX32 R19, R17, R0, 0x1, P2 ;  /* 0x0000000011137211 */ /* 0x000fe400010f0eff */
[----:B------:R-:W-:Y:S01]  /*9850*/  LEA R4, R7, R12, 0x1 ;  /* 0x0000000c07047211 */ /* 0x000fe200078e08ff */
[----:B------:R0:W-:Y:S04]  /*9860*/  STL.64 [R1+0x2d8], R30 ;  /* 0x0002d81e01007387 */ /* 0x0001e80000100a00 */
[----:B------:R1:W-:Y:S04]  /*9870*/  STL.64 [R1+0x2c8], R24 ;  /* 0x0002c81801007387 */ /* 0x0003e80000100a00 */
[----:B------:R2:W-:Y:S01]  /*9880*/  STL.64 [R1+0x2d0], R26 ;  /* 0x0002d01a01007387 */ /* 0x0005e20000100a00 */
[----:B0-----:R-:W-:-:S02]  /*9890*/  CS2R R30, SRZ ;  /* 0x00000000001e7805 */ /* 0x001fc4000001ff00 */
[----:B-1----:R-:W-:-:S04]  /*98a0*/  LEA R24, P0, R5, R6, 0x1 ;  /* 0x0000000605187211 */ /* 0x002fc800078008ff */
[----:B------:R-:W-:Y:S02]  /*98b0*/  LEA.HI.X.SX32 R25, R5, R0, 0x1, P0 ;  /* 0x0000000005197211 */ /* 0x000fe400000f0eff */
[----:B--2---:R-:W-:Y:S02]  /*98c0*/  CS2R R26, SRZ ;  /* 0x00000000001a7805 */ /* 0x004fe4000001ff00 */
[C---:B------:R-:W-:Y:S02]  /*98d0*/  LEA R22, P0, R8.reuse, R6, 0x1 ;  /* 0x0000000608167211 */ /* 0x040fe400078008ff */
[C---:B------:R-:W-:Y:S01]  /*98e0*/  LEA R5, R7.reuse, R4, 0x1 ;  /* 0x0000000407057211 */ /* 0x040fe200078e08ff */
[----:B------:R0:W-:Y:S01]  /*98f0*/  STL.64 [R1+0x2c0], R24 ;  /* 0x0002c01801007387 */ /* 0x0001e20000100a00 */
[----:B------:R-:W-:Y:S02]  /*9900*/  LEA.HI.X.SX32 R23, R8, R0, 0x1, P0 ;  /* 0x0000000008177211 */ /* 0x000fe400000f0eff */
[C---:B------:R-:W-:Y:S01]  /*9910*/  LEA R11, R7.reuse, R5, 0x1 ;  /* 0x00000005070b7211 */ /* 0x040fe200078e08ff */
[----:B------:R1:W-:Y:S03]  /*9920*/  STL.64 [R1+0x2b8], R20 ;  /* 0x0002b81401007387 */ /* 0x0003e60000100a00 */
[----:B------:R-:W-:Y:S01]  /*9930*/  LEA R8, R7, R11, 0x1 ;  /* 0x0000000b07087211 */ /* 0x000fe200078e08ff */
[----:B------:R2:W-:Y:S04]  /*9940*/  STL.64 [R1+0x2b0], R18 ;  /* 0x0002b01201007387 */ /* 0x0005e80000100a00 */
[----:B------:R3:W-:Y:S01]  /*9950*/  STL.64 [R1+0x2a8], R22 ;  /* 0x0002a81601007387 */ /* 0x0007e20000100a00 */
[----:B0-----:R-:W-:-:S02]  /*9960*/  CS2R R24, SRZ ;  /* 0x0000000000187805 */ /* 0x001fc4000001ff00 */
[CC--:B-1----:R-:W-:Y:S02]  /*9970*/  LEA R20, P1, R9.reuse, R6.reuse, 0x1 ;  /* 0x0000000609147211 */ /* 0x0c2fe400078208ff */
[C---:B--2---:R-:W-:Y:S02]  /*9980*/  LEA R18, P2, R14.reuse, R6, 0x1 ;  /* 0x000000060e127211 */ /* 0x044fe400078408ff */
[-C--:B------:R-:W-:Y:S02]  /*9990*/  LEA.HI.X.SX32 R21, R9, R0.reuse, 0x1, P1 ;  /* 0x0000000009157211 */ /* 0x080fe400008f0eff */
[----:B------:R-:W-:Y:S02]  /*99a0*/  LEA.HI.X.SX32 R19, R14, R0, 0x1, P2 ;  /* 0x000000000e137211 */ /* 0x000fe400010f0eff */
[----:B------:R-:W-:Y:S01]  /*99b0*/  LEA R16, P2, R12, R6, 0x1 ;  /* 0x000000060c107211 */ /* 0x000fe200078408ff */
[----:B------:R0:W-:Y:S01]  /*99c0*/  STL.64 [R1+0x2a0], R20 ;  /* 0x0002a01401007387 */ /* 0x0001e20000100a00 */
[----:B------:R-:W-:-:S02]  /*99d0*/  LEA R9, R7, R8, 0x1 ;  /* 0x0000000807097211 */ /* 0x000fc400078e08ff */
[----:B------:R-:W-:Y:S01]  /*99e0*/  LEA.HI.X.SX32 R17, R12, R0, 0x1, P2 ;  /* 0x000000000c117211 */ /* 0x000fe200010f0eff */
[----:B------:R1:W-:Y:S01]  /*99f0*/  STL.64 [R1+0x298], R18 ;  /* 0x0002981201007387 */ /* 0x0003e20000100a00 */
[C---:B------:R-:W-:Y:S01]  /*9a00*/  IMAD R12, R3.reuse, 0x6, RZ ;  /* 0x00000006030c7824 */ /* 0x040fe200078e02ff */
[C---:B------:R-:W-:Y:S02]  /*9a10*/  LEA R14, R3.reuse, -R3, 0x3 ;  /* 0x80000003030e7211 */ /* 0x040fe400078e18ff */
[----:B---3--:R-:W-:Y:S02]  /*9a20*/  SHF.L.U32 R23, R3, 0x3, RZ ;  /* 0x0000000303177819 */ /* 0x008fe400000006ff */
[----:B------:R-:W-:Y:S02]  /*9a30*/  IADD3 R22, R238, R15, RZ ;  /* 0x0000000fee167210 */ /* 0x000fe40007ffe0ff */
[-C--:B0-----:R-:W-:Y:S02]  /*9a40*/  LEA R20, P0, R2, R6.reuse, 0x1 ;  /* 0x0000000602147211 */ /* 0x081fe400078008ff */
[----:B-1----:R-:W-:-:S02]  /*9a50*/  LEA R18, P1, R10, R6, 0x1 ;  /* 0x000000060a127211 */ /* 0x002fc400078208ff */
[-C--:B------:R-:W-:Y:S02]  /*9a60*/  LEA.HI.X.SX32 R21, R2, R0.reuse, 0x1, P0 ;  /* 0x0000000002157211 */ /* 0x080fe400000f0eff */
[----:B------:R-:W-:Y:S02]  /*9a70*/  LEA.HI.X.SX32 R19, R10, R0, 0x1, P1 ;  /* 0x000000000a137211 */ /* 0x000fe400008f0eff */
[C---:B------:R-:W-:Y:S01]  /*9a80*/  LEA R10, R7.reuse, R9, 0x1 ;  /* 0x00000009070a7211 */ /* 0x040fe200078e08ff */
[----:B------:R0:W-:Y:S03]  /*9a90*/  STL.64 [R1+0x290], R20 ;  /* 0x0002901401007387 */ /* 0x0001e60000100a00 */
[----:B------:R-:W-:Y:S01]  /*9aa0*/  LEA R2, R7, R10, 0x1 ;  /* 0x0000000a07027211 */ /* 0x000fe200078e08ff */
[----:B------:R1:W-:Y:S04]  /*9ab0*/  STL.64 [R1+0x288], R18 ;  /* 0x0002881201007387 */ /* 0x0003e80000100a00 */
[----:B------:R2:W-:Y:S01]  /*9ac0*/  STL.64 [R1+0x280], R16 ;  /* 0x0002801001007387 */ /* 0x0005e20000100a00 */
[----:B0-----:R-:W-:-:S02]  /*9ad0*/  LEA R20, P0, R4, R6, 0x1 ;  /* 0x0000000604147211 */ /* 0x001fc400078008ff */
[----:B-1----:R-:W-:Y:S02]  /*9ae0*/  LEA R18, P1, R5, R6, 0x1 ;  /* 0x0000000605127211 */ /* 0x002fe400078208ff */
[----:B------:R-:W-:Y:S02]  /*9af0*/  LEA.HI.X.SX32 R21, R4, R0, 0x1, P0 ;  /* 0x0000000004157211 */ /* 0x000fe400000f0eff */
[----:B--2---:R-:W-:Y:S02]  /*9b00*/  LEA R16, P2, R11, R6, 0x1 ;  /* 0x000000060b107211 */ /* 0x004fe400078408ff */
[-C--:B------:R-:W-:Y:S01]  /*9b10*/  LEA.HI.X.SX32 R19, R5, R0.reuse, 0x1, P1 ;  /* 0x0000000005137211 */ /* 0x080fe200008f0eff */
[----:B------:R0:W-:Y:S01]  /*9b20*/  STL.64 [R1+0x278], R20 ;  /* 0x0002781401007387 */ /* 0x0001e20000100a00 */
[----:B------:R-:W-:Y:S02]  /*9b30*/  LEA.HI.X.SX32 R17, R11, R0, 0x1, P2 ;  /* 0x000000000b117211 */ /* 0x000fe400010f0eff */
[----:B------:R-:W-:Y:S01]  /*9b40*/  LEA R4, R7, R2, 0x1 ;  /* 0x0000000207047211 */ /* 0x000fe200078e08ff */
[----:B------:R1:W-:Y:S01]  /*9b50*/  STL.64 [R1+0x270], R18 ;  /* 0x0002701201007387 */ /* 0x0003e20000100a00 */
[----:B------:R-:W-:-:S02]  /*9b60*/  LEA R11, R3, R3, 0x2 ;  /* 0x00000003030b7211 */ /* 0x000fc400078e10ff */
[C---:B------:R-:W-:Y:S01]  /*9b70*/  LEA R5, R7.reuse, R4, 0x1 ;  /* 0x0000000407057211 */ /* 0x040fe200078e08ff */
[----:B------:R2:W-:Y:S03]  /*9b80*/  STL.64 [R1+0x268], R16 ;  /* 0x0002681001007387 */ /* 0x0005e60000100a00 */
[----:B------:R-:W-:Y:S02]  /*9b90*/  LEA R7, R7, R5, 0x1 ;  /* 0x0000000507077211 */ /* 0x000fe400078e08ff */
[CC--:B0-----:R-:W-:Y:S02]  /*9ba0*/  LEA R20, P0, R8.reuse, R6.reuse, 0x1 ;  /* 0x0000000608147211 */ /* 0x0c1fe400078008ff */
[----:B-1----:R-:W-:Y:S02]  /*9bb0*/  LEA R18, P1, R9, R6, 0x1 ;  /* 0x0000000609127211 */ /* 0x002fe400078208ff */
[----:B------:R-:W-:-:S02]  /*9bc0*/  LEA.HI.X.SX32 R21, R8, R0, 0x1, P0 ;  /* 0x0000000008157211 */ /* 0x000fc400000f0eff */
[C---:B--2---:R-:W-:Y:S02]  /*9bd0*/  LEA R16, P2, R10.reuse, R6, 0x1 ;  /* 0x000000060a107211 */ /* 0x044fe400078408ff */
[-C--:B------:R-:W-:Y:S01]  /*9be0*/  LEA.HI.X.SX32 R19, R9, R0.reuse, 0x1, P1 ;  /* 0x0000000009137211 */ /* 0x080fe200008f0eff */
[----:B------:R0:W-:Y:S01]  /*9bf0*/  STL.64 [R1+0x260], R20 ;  /* 0x0002601401007387 */ /* 0x0001e20000100a00 */
[----:B------:R-:W-:Y:S02]  /*9c00*/  LEA.HI.X.SX32 R17, R10, R0, 0x1, P2 ;  /* 0x000000000a117211 */ /* 0x000fe400010f0eff */
[C---:B------:R-:W-:Y:S01]  /*9c10*/  LEA R8, P3, R7.reuse, R6, 0x1 ;  /* 0x0000000607087211 */ /* 0x040fe200078608ff */
[----:B------:R1:W-:Y:S01]  /*9c20*/  STL.64 [R1+0x258], R18 ;  /* 0x0002581201007387 */ /* 0x0003e20000100a00 */
[----:B------:R-:W-:Y:S02]  /*9c30*/  IADD3 R10, R238, R13, RZ ;  /* 0x0000000dee0a7210 */ /* 0x000fe40007ffe0ff */
[----:B------:R-:W-:Y:S01]  /*9c40*/  LEA.HI.X.SX32 R9, R7, R0, 0x1, P3 ;  /* 0x0000000007097211 */ /* 0x000fe200018f0eff */
[----:B------:R2:W-:Y:S01]  /*9c50*/  STL.64 [R1+0x250], R16 ;  /* 0x0002501001007387 */ /* 0x0005e20000100a00 */
[----:B------:R-:W-:-:S02]  /*9c60*/  MOV R7, 0x3f800000 ;  /* 0x3f80000000077802 */ /* 0x000fc40000000f00 */
[-C--:B0-----:R-:W-:Y:S02]  /*9c70*/  LEA R20, P0, R2, R6.reuse, 0x1 ;  /* 0x0000000602147211 */ /* 0x081fe400078008ff */
[----:B-1----:R-:W-:Y:S02]  /*9c80*/  LEA R18, P1, R4, R6, 0x1 ;  /* 0x0000000604127211 */ /* 0x002fe400078208ff */
[----:B------:R-:W-:Y:S02]  /*9c90*/  LEA.HI.X.SX32 R21, R2, R0, 0x1, P0 ;  /* 0x0000000002157211 */ /* 0x000fe400000f0eff */
[C---:B--2---:R-:W-:Y:S02]  /*9ca0*/  LEA R16, P2, R5.reuse, R6, 0x1 ;  /* 0x0000000605107211 */ /* 0x044fe400078408ff */
[-C--:B------:R-:W-:Y:S01]  /*9cb0*/  LEA.HI.X.SX32 R19, R4, R0.reuse, 0x1, P1 ;  /* 0x0000000004137211 */ /* 0x080fe200008f0eff */
[----:B------:R0:W-:Y:S01]  /*9cc0*/  STL.64 [R1+0x248], R20 ;  /* 0x0002481401007387 */ /* 0x0001e20000100a00 */
[----:B------:R-:W-:-:S02]  /*9cd0*/  LEA.HI.X.SX32 R17, R5, R0, 0x1, P2 ;  /* 0x0000000005117211 */ /* 0x000fc400010f0eff */
[C---:B------:R-:W-:Y:S01]  /*9ce0*/  SHF.L.U32 R4, R3.reuse, 0x1, RZ ;  /* 0x0000000103047819 */ /* 0x040fe200000006ff */
[----:B------:R1:W-:Y:S01]  /*9cf0*/  STL.64 [R1+0x240], R18 ;  /* 0x0002401201007387 */ /* 0x0003e20000100a00 */
[C---:B------:R-:W-:Y:S02]  /*9d00*/  LEA R5, R3.reuse, R3, 0x1 ;  /* 0x0000000303057211 */ /* 0x040fe400078e08ff */
[----:B------:R-:W-:Y:S01]  /*9d10*/  SHF.L.U32 R6, R3, 0x2, RZ ;  /* 0x0000000203067819 */ /* 0x000fe200000006ff */
[----:B------:R2:W-:Y:S01]  /*9d20*/  STL.64 [R1+0x238], R16 ;  /* 0x0002381001007387 */ /* 0x0005e20000100a00 */
[----:B------:R-:W-:Y:S01]  /*9d30*/  MOV R0, 0xff800000 ;  /* 0xff80000000007802 */ /* 0x000fe20000000f00 */
[C---:B------:R-:W-:Y:S01]  /*9d40*/  IMAD.WIDE R210, R4.reuse, 0x2, R218 ;  /* 0x0000000204d27825 */ /* 0x040fe200078e02da */
[----:B------:R-:W-:Y:S01]  /*9d50*/  MOV R2, RZ ;  /* 0x000000ff00027202 */ /* 0x000fe20000000f00 */
[----:B------:R3:W-:Y:S01]  /*9d60*/  STL.64 [R1+0x230], R8 ;  /* 0x0002300801007387 */ /* 0x0007e20000100a00 */
[C---:B0-----:R-:W-:Y:S01]  /*9d70*/  LOP3.LUT R21, R15.reuse, 0x10, RZ, 0x3c, !PT ;  /* 0x000000100f157812 */ /* 0x041fe200078e3cff */
[----:B------:R-:W-:Y:S01]  /*9d80*/  IMAD.WIDE R208, R4, 0x2, R216 ;  /* 0x0000000204d07825 */ /* 0x000fe200078e02d8 */
[----:B------:R-:W-:-:S02]  /*9d90*/  LOP3.LUT R20, R15, 0x20, RZ, 0x3c, !PT ;  /* 0x000000200f147812 */ /* 0x000fc400078e3cff */
[----:B-1----:R-:W-:Y:S01]  /*9da0*/  LOP3.LUT R19, R15, 0x30, RZ, 0x3c, !PT ;  /* 0x000000300f137812 */ /* 0x002fe200078e3cff */
[--C-:B------:R-:W-:Y:S01]  /*9db0*/  IMAD.WIDE R212, R5, 0x2, R218.reuse ;  /* 0x0000000205d47825 */ /* 0x100fe200078e02da */
[----:B------:R-:W-:Y:S02]  /*9dc0*/  LOP3.LUT R18, R15, 0x40, RZ, 0x3c, !PT ;  /* 0x000000400f127812 */ /* 0x000fe400078e3cff */
[C---:B------:R-:W-:Y:S01]  /*9dd0*/  IADD3 R21, R238.reuse, R21, RZ ;  /* 0x00000015ee157210 */ /* 0x040fe20007ffe0ff */
[C---:B--2---:R-:W-:Y:S01]  /*9de0*/  IMAD.WIDE R16, R3.reuse, 0x2, R218 ;  /* 0x0000000203107825 */ /* 0x044fe200078e02da */
[C---:B------:R-:W-:Y:S02]  /*9df0*/  IADD3 R20, R238.reuse, R20, RZ ;  /* 0x00000014ee147210 */ /* 0x040fe40007ffe0ff */
[----:B------:R-:W-:Y:S01]  /*9e00*/  IADD3 R19, R238, R19, RZ ;  /* 0x00000013ee137210 */ /* 0x000fe20007ffe0ff */
[----:B---3--:R-:W-:Y:S01]  /*9e10*/  IMAD.WIDE R8, R3, 0x2, R216 ;  /* 0x0000000203087825 */ /* 0x008fe200078e02d8 */
[----:B------:R0:W-:Y:S01]  /*9e20*/  STL.64 [R1+0xa18], R16 ;  /* 0x000a181001007387 */ /* 0x0001e20000100a00 */
[----:B------:R-:W-:-:S02]  /*9e30*/  MOV R3, 0x3f800000 ;  /* 0x3f80000000037802 */ /* 0x000fc40000000f00 */
[----:B------:R-:W-:Y:S01]  /*9e40*/  IADD3 R18, R238, R18, RZ ;  /* 0x00000012ee127210 */ /* 0x000fe20007ffe0ff */
[----:B------:R1:W-:Y:S04]  /*9e50*/  STL.64 [R1+0xa10], R8 ;  /* 0x000a100801007387 */ /* 0x0003e80000100a00 */
[----:B------:R2:W-:Y:S04]  /*9e60*/  STL [R1+0x204], R0 ;  /* 0x0002040001007387 */ /* 0x0005e80000100800 */
[----:B------:R-:W-:Y:S01]  /*9e70*/  STL [R1+0x218], R3 ;  /* 0x0002180301007387 */ /* 0x000fe20000100800 */
[----:B0-----:R-:W-:-:S02]  /*9e80*/  LOP3.LUT R17, R15, 0x50, RZ, 0x3c, !PT ;  /* 0x000000500f117812 */ /* 0x001fc400078e3cff */
[----:B------:R-:W-:Y:S01]  /*9e90*/  LOP3.LUT R16, R15, 0x60, RZ, 0x3c, !PT ;  /* 0x000000600f107812 */ /* 0x000fe200078e3cff */
[----:B------:R-:W-:Y:S01]  /*9ea0*/  STL [R1+0x214], RZ ;  /* 0x000214ff01007387 */ /* 0x000fe20000100800 */
[----:B-1----:R-:W-:Y:S02]  /*9eb0*/  MOV R8, 0x3f800000 ;  /* 0x3f80000000087802 */ /* 0x002fe40000000f00 */
[----:B------:R-:W-:Y:S02]  /*9ec0*/  LOP3.LUT R9, R13, 0x20, RZ, 0x3c, !PT ;  /* 0x000000200d097812 */ /* 0x000fe400078e3cff */
[----:B------:R-:W-:Y:S01]  /*9ed0*/  LOP3.LUT R15, R15, 0x70, RZ, 0x3c, !PT ;  /* 0x000000700f0f7812 */ /* 0x000fe200078e3cff */
[----:B------:R0:W-:Y:S01]  /*9ee0*/  STL [R1+0x220], R8 ;  /* 0x0002200801007387 */ /* 0x0001e20000100800 */
[----:B--2---:R-:W-:Y:S02]  /*9ef0*/  MOV R0, RZ ;  /* 0x000000ff00007202 */ /* 0x004fe40000000f00 */
[C---:B------:R-:W-:Y:S01]  /*9f00*/  IADD3 R17, R238.reuse, R17, RZ ;  /* 0x00000011ee117210 */ /* 0x040fe20007ffe0ff */
[----:B------:R1:W-:Y:S01]  /*9f10*/  STL [R1+0x224], R7 ;  /* 0x0002240701007387 */ /* 0x0003e20000100800 */
[----:B------:R-:W-:-:S02]  /*9f20*/  IADD3 R16, R238, R16, RZ ;  /* 0x00000010ee107210 */ /* 0x000fc40007ffe0ff */
[C---:B------:R-:W-:Y:S01]  /*9f30*/  IADD3 R15, R238.reuse, R15, RZ ;  /* 0x0000000fee0f7210 */ /* 0x040fe20007ffe0ff */
[----:B------:R2:W-:Y:S01]  /*9f40*/  STL [R1+0x21c], R3 ;  /* 0x00021c0301007387 */ /* 0x0005e20000100800 */
[----:B------:R-:W-:Y:S02]  /*9f50*/  IADD3 R9, R238, R9, RZ ;  /* 0x00000009ee097210 */ /* 0x000fe40007ffe0ff */
[----:B0-----:R-:W-:Y:S02]  /*9f60*/  MOV R8, 0xff800000 ;  /* 0xff80000000087802 */ /* 0x001fe40000000f00 */
[----:B-1----:R-:W-:-:S03]  /*9f70*/  MOV R7, 0xff800000 ;  /* 0xff80000000077802 */ /* 0x002fc60000000f00 */
[----:B------:R0:W-:Y:S01]  /*9f80*/  STL [R1+0x208], R8 ;  /* 0x0002080801007387 */ /* 0x0001e20000100800 */
[----:B--2---:R-:W-:-:S03]  /*9f90*/  MOV R3, 0xff800000 ;  /* 0xff80000000037802 */ /* 0x004fc60000000f00 */
[----:B------:R1:W-:Y:S04]  /*9fa0*/  STL [R1+0x210], R7 ;  /* 0x0002100701007387 */ /* 0x0003e80000100800 */
[----:B------:R-:W-:Y:S01]  /*9fb0*/  STL [R1], RZ ;  /* 0x000000ff01007387 */ /* 0x000fe20000100800 */
[----:B0-----:R-:W-:-:S03]  /*9fc0*/  LOP3.LUT R8, R13, 0x40, RZ, 0x3c, !PT ;  /* 0x000000400d087812 */ /* 0x001fc600078e3cff */
[----:B------:R-:W-:Y:S01]  /*9fd0*/  STL [R1+0x20c], R3 ;  /* 0x00020c0301007387 */ /* 0x000fe20000100800 */
[----:B-1----:R-:W-:-:S03]  /*9fe0*/  LOP3.LUT R7, R13, 0x60, RZ, 0x3c, !PT ;  /* 0x000000600d077812 */ /* 0x002fc600078e3cff */
[----:B------:R-:W-:Y:S01]  /*9ff0*/  STL [R1+0x4], RZ ;  /* 0x000004ff01007387 */ /* 0x000fe20000100800 */
[C---:B------:R-:W-:Y:S02]  /*a000*/  IADD3 R8, R238.reuse, R8, RZ ;  /* 0x00000008ee087210 */ /* 0x040fe40007ffe0ff */
[----:B------:R-:W-:Y:S01]  /*a010*/  IADD3 R7, R238, R7, RZ ;  /* 0x00000007ee077210 */ /* 0x000fe20007ffe0ff */
        /* <DEDUP_REMOVED lines=126> */
[----:B------:R0:W-:Y:S04]  /*a800*/  STL.64 [R1+0xa08], R210 ;  /* 0x000a08d201007387 */ /* 0x0001e80000100a00 */
[----:B------:R1:W-:Y:S04]  /*a810*/  STL.64 [R1+0xa00], R208 ;  /* 0x000a00d001007387 */ /* 0x0003e80000100a00 */
[----:B------:R-:W-:Y:S01]  /*a820*/  STL.64 [R1+0x9f8], R212 ;  /* 0x0009f8d401007387 */ /* 0x000fe20000100a00 */
[----:B0-----:R-:W-:-:S04]  /*a830*/  IMAD.WIDE R210, R5, 0x2, R216 ;  /* 0x0000000205d27825 */ /* 0x001fc800078e02d8 */
[C---:B-1----:R-:W-:Y:S01]  /*a840*/  IMAD.WIDE R208, R6.reuse, 0x2, R218 ;  /* 0x0000000206d07825 */ /* 0x042fe200078e02da */
[----:B------:R0:W-:Y:S03]  /*a850*/  STL.64 [R1+0x9f0], R210 ;  /* 0x0009f0d201007387 */ /* 0x0001e60000100a00 */
[----:B------:R-:W-:Y:S01]  /*a860*/  IMAD.WIDE R4, R6, 0x2, R216 ;  /* 0x0000000206047825 */ /* 0x000fe200078e02d8 */
[----:B------:R1:W-:Y:S04]  /*a870*/  STL.64 [R1+0x9e8], R208 ;  /* 0x0009e8d001007387 */ /* 0x0003e80000100a00 */
[----:B------:R2:W-:Y:S01]  /*a880*/  STL.64 [R1+0x9e0], R4 ;  /* 0x0009e00401007387 */ /* 0x0005e20000100a00 */
[----:B0-----:R-:W-:-:S04]  /*a890*/  IMAD.WIDE R210, R11, 0x2, R218 ;  /* 0x000000020bd27825 */ /* 0x001fc800078e02da */
[----:B-1----:R-:W-:Y:S01]  /*a8a0*/  IMAD.WIDE R208, R11, 0x2, R216 ;  /* 0x000000020bd07825 */ /* 0x002fe200078e02d8 */
[----:B------:R-:W-:Y:S03]  /*a8b0*/  STL.64 [R1+0x9d8], R210 ;  /* 0x0009d8d201007387 */ /* 0x000fe60000100a00 */
[C---:B--2---:R-:W-:Y:S01]  /*a8c0*/  IMAD.WIDE R4, R12.reuse, 0x2, R218 ;  /* 0x000000020c047825 */ /* 0x044fe200078e02da */
[----:B------:R0:W-:Y:S03]  /*a8d0*/  STL.64 [R1+0x9d0], R208 ;  /* 0x0009d0d001007387 */ /* 0x0001e60000100a00 */
[----:B------:R-:W-:Y:S01]  /*a8e0*/  IMAD.WIDE R12, R12, 0x2, R216 ;  /* 0x000000020c0c7825 */ /* 0x000fe200078e02d8 */
[----:B------:R1:W-:Y:S04]  /*a8f0*/  STL.64 [R1+0x9c8], R4 ;  /* 0x0009c80401007387 */ /* 0x0003e80000100a00 */
[----:B------:R2:W-:Y:S01]  /*a900*/  STL.64 [R1+0x9c0], R12 ;  /* 0x0009c00c01007387 */ /* 0x0005e20000100a00 */
[----:B0-----:R-:W-:-:S04]  /*a910*/  IMAD.WIDE R208, R14, 0x2, R218 ;  /* 0x000000020ed07825 */ /* 0x001fc800078e02da */
[----:B-1----:R-:W-:Y:S01]  /*a920*/  IMAD.WIDE R4, R14, 0x2, R216 ;  /* 0x000000020e047825 */ /* 0x002fe200078e02d8 */
[----:B------:R0:W-:Y:S03]  /*a930*/  STL.64 [R1+0x9b8], R208 ;  /* 0x0009b8d001007387 */ /* 0x0001e60000100a00 */
[C---:B--2---:R-:W-:Y:S01]  /*a940*/  IMAD.WIDE R12, R23.reuse, 0x2, R218 ;  /* 0x00000002170c7825 */ /* 0x044fe200078e02da */
[----:B------:R1:W-:Y:S04]  /*a950*/  STL.64 [R1+0x9b0], R4 ;  /* 0x0009b00401007387 */ /* 0x0003e80000100a00 */
[----:B------:R2:W-:Y:S01]  /*a960*/  STL.64 [R1+0x9a8], R12 ;  /* 0x0009a80c01007387 */ /* 0x0005e20000100a00 */
[----:B0-----:R-:W-:-:S04]  /*a970*/  IMAD.WIDE R208, R23, 0x2, R216 ;  /* 0x0000000217d07825 */ /* 0x001fc800078e02d8 */
[C---:B-1----:R-:W-:Y:S01]  /*a980*/  IMAD.WIDE R4, R152.reuse, 0x2, R218 ;  /* 0x0000000298047825 */ /* 0x042fe200078e02da */
[----:B------:R0:W-:Y:S03]  /*a990*/  STL.64 [R1+0x9a0], R208 ;  /* 0x0009a0d001007387 */ /* 0x0001e60000100a00 */
[----:B--2---:R-:W-:Y:S01]  /*a9a0*/  IMAD.WIDE R12, R152, 0x2, R216 ;  /* 0x00000002980c7825 */ /* 0x004fe200078e02d8 */
        /* <DEDUP_REMOVED lines=109> */
[--C-:B--2---:R-:W-:Y:S01]  /*b080*/  IMAD.WIDE R152, R192, 0x2, R218.reuse ;  /* 0x00000002c0987825 */ /* 0x104fe200078e02da */
[----:B------:R1:W-:Y:S03]  /*b090*/  STL.64 [R1+0x7e0], R12 ;  /* 0x0007e00c01007387 */ /* 0x0003e60000100a00 */
[----:B0-----:R-:W-:-:S04]  /*b0a0*/  IMAD.WIDE R4, R180, 0x2, R218 ;  /* 0x00000002b4047825 */ /* 0x001fc800078e02da */
[----:B-1----:R-:W-:Y:S01]  /*b0b0*/  IMAD.WIDE R12, R180, 0x2, R216 ;  /* 0x00000002b40c7825 */ /* 0x002fe200078e02d8 */
[----:B------:R0:W-:Y:S04]  /*b0c0*/  STL.64 [R1+0x7d8], R4 ;  /* 0x0007d80401007387 */ /* 0x0001e80000100a00 */
[----:B------:R1:W-:Y:S01]  /*b0d0*/  STL.64 [R1+0x7d0], R12 ;  /* 0x0007d00c01007387 */ /* 0x0003e20000100a00 */
        /* <DEDUP_REMOVED lines=41> */
[--C-:B-1----:R-:W-:Y:S01]  /*b370*/  IMAD.WIDE R12, R192, 0x2, R216.reuse ;  /* 0x00000002c00c7825 */ /* 0x102fe200078e02d8 */
[----:B------:R0:W-:Y:S03]  /*b380*/  STL.64 [R1+0x728], R4 ;  /* 0x0007280401007387 */ /* 0x0001e60000100a00 */
[----:B0-----:R-:W-:-:S05]  /*b390*/  IMAD.WIDE R4, R191, 0x2, R216 ;  /* 0x00000002bf047825 */ /* 0x001fca00078e02d8 */
[----:B------:R0:W-:Y:S04]  /*b3a0*/  STL.64 [R1+0x720], R4 ;  /* 0x0007200401007387 */ /* 0x0001e80000100a00 */
        /* <DEDUP_REMOVED lines=56> */
[----:B0-----:R-:W-:-:S05]  /*b730*/  IMAD.WIDE R4, R206, 0x2, R216 ;  /* 0x00000002ce047825 */ /* 0x001fca00078e02d8 */
[----:B------:R1:W-:Y:S02]  /*b740*/  STL.64 [R1+0x630], R4 ;  /* 0x0006300401007387 */ /* 0x0003e40000100a00 */
.L_x_1:
[----:B-1----:R-:W2:Y:S04]  /*b750*/  LDL.64 R4, [R1+0xa18] ;  /* 0x000a180001047983 */ /* 0x002ea80000100a00 */
[----:B------:R-:W3:Y:S04]  /*b760*/  LDL.64 R156, [R1+0xa10] ;  /* 0x000a1000019c7983 */ /* 0x000ee80000100a00 */
[----:B------:R-:W4:Y:S04]  /*b770*/  LDL.64 R154, [R1+0xa08] ;  /* 0x000a0800019a7983 */ /* 0x000f280000100a00 */
[----:B------:R-:W5:Y:S04]  /*b780*/  LDL.64 R172, [R1+0xa00] ;  /* 0x000a000001ac7983 */ /* 0x000f680000100a00 */
[----:B------:R-:W5:Y:S04]  /*b790*/  LDL.64 R170, [R1+0x9f8] ;  /* 0x0009f80001aa7983 */ /* 0x000f680000100a00 */
[----:B------:R-:W5:Y:S04]  /*b7a0*/  LDL.64 R168, [R1+0x9f0] ;  /* 0x0009f00001a87983 */ /* 0x000f680000100a00 */
[----:B------:R-:W5:Y:S04]  /*b7b0*/  LDL.64 R166, [R1+0x9e8] ;  /* 0x0009e80001a67983 */ /* 0x000f680000100a00 */
[----:B------:R-:W5:Y:S04]  /*b7c0*/  LDL.64 R164, [R1+0x9e0] ;  /* 0x0009e00001a47983 */ /* 0x000f680000100a00 */
[----:B------:R-:W5:Y:S04]  /*b7d0*/  LDL.64 R162, [R1+0x9d8] ;  /* 0x0009d80001a27983 */ /* 0x000f680000100a00 */
[----:B------:R-:W5:Y:S04]  /*b7e0*/  LDL.64 R160, [R1+0x9d0] ;  /* 0x0009d00001a07983 */ /* 0x000f680000100a00 */
[----:B------:R-:W5:Y:S01]  /*b7f0*/  LDL.64 R158, [R1+0x9c8] ;  /* 0x0009c800019e7983 */ /* 0x000f620000100a00 */
[----:B------:R-:W-:-:S03]  /*b800*/  IMAD.WIDE R152, R2, 0x2, R218 ;  /* 0x0000000202987825 */ /* 0x000fc600078e02da */
[----:B------:R0:W-:Y:S01]  /*b810*/  STL.64 [R1+0xc28], R150 ;  /* 0x000c289601007387 */ /* 0x0001e20000100a00 */
[----:B------:R-:W-:-:S03]  /*b820*/  IMAD.WIDE R12, R2, 0x2, R216 ;  /* 0x00000002020c7825 */ /* 0x000fc600078e02d8 */
[----:B------:R1:W-:Y:S04]  /*b830*/  STL.64 [R1+0xc20], R148 ;  /* 0x000c209401007387 */ /* 0x0003e80000100a00 */
[----:B------:R1:W-:Y:S04]  /*b840*/  STL.64 [R1+0xc18], R146 ;  /* 0x000c189201007387 */ /* 0x0003e80000100a00 */
[----:B------:R-:W-:Y:S01]  /*b850*/  STL.64 [R1+0xc10], R144 ;  /* 0x000c109001007387 */ /* 0x000fe20000100a00 */
[----:B------:R-:W-:Y:S01]  /*b860*/  UMOV UR53, 0x40000040 ;  /* 0x4000004000357882 */ /* 0x000fe20000000000 */
[----:B0-----:R-:W-:-:S02]  /*b870*/  MOV R150, UR57 ;  /* 0x0000003900967c02 */ /* 0x001fc40008000f00 */
[----:B------:R-:W-:Y:S01]  /*b880*/  STL.64 [R1+0xc08], R142 ;  /* 0x000c088e01007387 */ /* 0x000fe20000100a00 */
[----:B-1----:R-:W-:Y:S02]  /*b890*/  MOV R148, UR49 ;  /* 0x0000003100947c02 */ /* 0x002fe40008000f00 */
[----:B------:R-:W-:Y:S01]  /*b8a0*/  MOV R149, UR48 ;  /* 0x0000003000957c02 */ /* 0x000fe20008000f00 */
[----:B------:R-:W-:Y:S01]  /*b8b0*/  STL.64 [R1+0xc00], R140 ;  /* 0x000c008c01007387 */ /* 0x000fe20000100a00 */
[----:B------:R-:W-:Y:S02]  /*b8c0*/  MOV R146, UR51 ;  /* 0x0000003300927c02 */ /* 0x000fe40008000f00 */
[----:B------:R-:W-:Y:S01]  /*b8d0*/  MOV R147, UR50 ;  /* 0x0000003200937c02 */ /* 0x000fe20008000f00 */
[----:B------:R-:W-:Y:S01]  /*b8e0*/  STL.64 [R1+0xbf8], R138 ;  /* 0x000bf88a01007387 */ /* 0x000fe20000100a00 */
[----:B------:R-:W-:-:S03]  /*b8f0*/  MOV R151, UR56 ;  /* 0x0000003800977c02 */ /* 0x000fc60008000f00 */
[----:B------:R-:W-:Y:S04]  /*b900*/  STL.64 [R1+0xbf0], R136 ;  /* 0x000bf08801007387 */ /* 0x000fe80000100a00 */
        /* <DEDUP_REMOVED lines=36> */
[----:B------:R0:W-:Y:S04]  /*bb50*/  STL.64 [R1+0xac8], R62 ;  /* 0x000ac83e01007387 */ /* 0x0001e80000100a00 */
[----:B------:R1:W-:Y:S04]  /*bb60*/  STL.64 [R1+0xac0], R60 ;  /* 0x000ac03c01007387 */ /* 0x0003e80000100a00 */
[----:B------:R1:W-:Y:S04]  /*bb70*/  STL.64 [R1+0xab8], R58 ;  /* 0x000ab83a01007387 */ /* 0x0003e80000100a00 */
[----:B------:R1:W-:Y:S04]  /*bb80*/  STL.64 [R1+0xab0], R56 ;  /* 0x000ab03801007387 */ /* 0x0003e80000100a00 */
        /* <DEDUP_REMOVED lines=16> */
[----:B0-----:R-:W5:Y:S01]  /*bc90*/  LDL.64 R62, [R1+0x9c0] ;  /* 0x0009c000013e7983 */ /* 0x001f620000100a00 */
[----:B--2---:R-:W-:-:S03]  /*bca0*/  IMAD.WIDE R4, R2, 0x2, R4 ;  /* 0x0000000202047825 */ /* 0x004fc600078e0204 */
[----:B-1----:R-:W2:Y:S04]  /*bcb0*/  LDL.64 R60, [R1+0x9b8] ;  /* 0x0009b800013c7983 */ /* 0x002ea80000100a00 */
[----:B------:R-:W2:Y:S04]  /*bcc0*/  LDL.64 R58, [R1+0x9b0] ;  /* 0x0009b000013a7983 */ /* 0x000ea80000100a00 */
[----:B------:R-:W2:Y:S04]  /*bcd0*/  LDL.64 R56, [R1+0x9a8] ;  /* 0x0009a80001387983 */ /* 0x000ea80000100a00 */
[----:B---3--:R-:W3:Y:S04]  /*bce0*/  LDL.64 R24, [R1+0x9a0] ;  /* 0x0009a00001187983 */ /* 0x008ee80000100a00 */
[----:B------:R-:W3:Y:S04]  /*bcf0*/  LDL.64 R54, [R1+0x990] ;  /* 0x0009900001367983 */ /* 0x000ee80000100a00 */
[----:B------:R-:W3:Y:S01]  /*bd00*/  LDL.64 R52, [R1+0x980] ;  /* 0x0009800001347983 */ /* 0x000ee20000100a00 */
[----:B------:R-:W-:-:S03]  /*bd10*/  IMAD.WIDE R156, R2, 0x2, R156 ;  /* 0x00000002029c7825 */ /* 0x000fc600078e029c */
[----:B------:R5:W3:Y:S01]  /*bd20*/  LDG.E.U16 R50, desc[UR60][R152.64] ;  /* 0x0000003c98327981 */ /* 0x000ae2000c1e1500 */
[----:B----4-:R-:W-:-:S03]  /*bd30*/  IMAD.WIDE R154, R2, 0x2, R154 ;  /* 0x00000002029a7825 */ /* 0x010fc600078e029a */
[----:B------:R0:W4:Y:S04]  /*bd40*/  LDG.E.U16 R49, desc[UR60][R12.64] ;  /* 0x0000003c0c317981 */ /* 0x000128000c1e1500 */
[----:B------:R-:W4:Y:S01]  /*bd50*/  LDL.64 R68, [R1+0x998] ;  /* 0x0009980001447983 */ /* 0x000f220000100a00 */
[----:B-----5:R-:W-:-:S03]  /*bd60*/  IMAD.WIDE R152, R2, 0x2, R172 ;  /* 0x0000000202987825 */ /* 0x020fc600078e02ac */
[----:B------:R1:W5:Y:S01]  /*bd70*/  LDG.E.U16 R46, desc[UR60][R4.64] ;  /* 0x0000003c042e7981 */ /* 0x000362000c1e1500 */
[----:B0-----:R-:W-:-:S03]  /*bd80*/  IMAD.WIDE R12, R2, 0x2, R170 ;  /* 0x00000002020c7825 */ /* 0x001fc600078e02aa */
[----:B------:R0:W5:Y:S04]  /*bd90*/  LDG.E.U16 R45, desc[UR60][R156.64] ;  /* 0x0000003c9c2d7981 */ /* 0x000168000c1e1500 */
[----:B------:R0:W5:Y:S01]  /*bda0*/  LDG.E.U16 R42, desc[UR60][R154.64] ;  /* 0x0000003c9a2a7981 */ /* 0x000162000c1e1500 */
[----:B-1----:R-:W-:-:S03]  /*bdb0*/  IMAD.WIDE R4, R2, 0x2, R168 ;  /* 0x0000000202047825 */ /* 0x002fc600078e02a8 */
[----:B------:R1:W5:Y:S01]  /*bdc0*/  LDG.E.U16 R41, desc[UR60][R152.64] ;  /* 0x0000003c98297981 */ /* 0x000362000c1e1500 */
[----:B0-----:R-:W-:-:S03]  /*bdd0*/  IMAD.WIDE R156, R2, 0x2, R166 ;  /* 0x00000002029c7825 */ /* 0x001fc600078e02a6 */
[----:B------:R0:W5:Y:S01]  /*bde0*/  LDG.E.U16 R38, desc[UR60][R12.64] ;  /* 0x0000003c0c267981 */ /* 0x000162000c1e1500 */
[----:B------:R-:W-:-:S03]  /*bdf0*/  IMAD.WIDE R154, R2, 0x2, R164 ;  /* 0x00000002029a7825 */ /* 0x000fc600078e02a4 */
[----:B------:R-:W5:Y:S01]  /*be00*/  LDL.64 R70, [R1+0x988] ;  /* 0x0009880001467983 */ /* 0x000f620000100a00 */
[----:B-1----:R-:W-:-:S03]  /*be10*/  IMAD.WIDE R152, R2, 0x2, R162 ;  /* 0x0000000202987825 */ /* 0x002fc600078e02a2 */
[----:B------:R-:W5:Y:S01]  /*be20*/  LDL.64 R66, [R1+0x978] ;  /* 0x0009780001427983 */ /* 0x000f620000100a00 */
[----:B0-----:R-:W-:-:S03]  /*be30*/  IMAD.WIDE R12, R2, 0x2, R160 ;  /* 0x00000002020c7825 */ /* 0x001fc600078e02a0 */
[----:B------:R-:W5:Y:S04]  /*be40*/  LDL.64 R64, [R1+0x970] ;  /* 0x0009700001407983 */ /* 0x000f680000100a00 */
[----:B------:R0:W5:Y:S04]  /*be50*/  LDG.E.U16 R37, desc[UR60][R4.64] ;  /* 0x0000003c04257981 */ /* 0x000168000c1e1500 */
[----:B------:R1:W5:Y:S04]  /*be60*/  LDG.E.U16 R34, desc[UR60][R156.64] ;  /* 0x0000003c9c227981 */ /* 0x000368000c1e1500 */
[----:B------:R2:W5:Y:S01]  /*be70*/  LDG.E.U16 R33, desc[UR60][R154.64] ;  /* 0x0000003c9a217981 */ /* 0x000562000c1e1500 */
[----:B0-----:R-:W-:-:S03]  /*be80*/  IMAD.WIDE R4, R2, 0x2, R158 ;  /* 0x0000000202047825 */ /* 0x001fc600078e029e */
[----:B------:R0:W5:Y:S04]  /*be90*/  LDG.E.U16 R30, desc[UR60][R152.64] ;  /* 0x0000003c981e7981 */ /* 0x000168000c1e1500 */
[----:B------:R0:W5:Y:S04]  /*bea0*/  LDG.E.U16 R29, desc[UR60][R12.64] ;  /* 0x0000003c0c1d7981 */ /* 0x000168000c1e1500 */
[----:B------:R3:W5:Y:S04]  /*beb0*/  LDG.E.U16 R27, desc[UR60][R4.64] ;  /* 0x0000003c041b7981 */ /* 0x000768000c1e1500 */
[----:B------:R-:W5:Y:S04]  /*bec0*/  LDL.64 R74, [R1+0x948] ;  /* 0x00094800014a7983 */ /* 0x000f680000100a00 */
[----:B------:R-:W5:Y:S04]  /*bed0*/  LDL.64 R72, [R1+0x930] ;  /* 0x0009300001487983 */ /* 0x000f680000100a00 */
[----:B------:R-:W5:Y:S04]  /*bee0*/  LDL.64 R76, [R1+0x790] ;  /* 0x00079000014c7983 */ /* 0x000f680000100a00 */
[----:B------:R-:W5:Y:S04]  /*bef0*/  LDL.64 R78, [R1+0x670] ;  /* 0x00067000014e7983 */ /* 0x000f680000100a00 */
[----:B------:R-:W5:Y:S04]  /*bf00*/  LDL.64 R82, [R1+0x748] ;  /* 0x0007480001527983 */ /* 0x000f680000100a00 */
[----:B------:R-:W5:Y:S01]  /*bf10*/  LDL.64 R80, [R1+0x740] ;  /* 0x0007400001507983 */ /* 0x000f620000100a00 */
[----:B------:R-:W-:-:S02]  /*bf20*/  UIADD3.64 UR48, UR4, 0x180, URZ ;  /* 0x0000018004307897 */ /* 0x000fc4000fffe03f */
[----:B------:R-:W-:Y:S01]  /*bf30*/  UIADD3.64 UR50, UR6, 0x1fe, URZ ;  /* 0x000001fe06327897 */ /* 0x000fe2000fffe03f */
[----:B------:R-:W5:Y:S01]  /*bf40*/  LDL.64 R114, [R1+0x4f0] ;  /* 0x0004f00001727983 */ /* 0x000f620000100a00 */
[----:B------:R-:W-:Y:S02]  /*bf50*/  UIADD3.64 UR56, UR4, 0x200, URZ ;  /* 0x0000020004387897 */ /* 0x000fe4000fffe03f */
[----:B------:R-:W-:Y:S01]  /*bf60*/  UIADD3.64 UR58, UR6, 0x200, URZ ;  /* 0x00000200063a7897 */ /* 0x000fe2000fffe03f */
[----:B------:R-:W5:Y:S04]  /*bf70*/  LDL.64 R122, [R1+0x4b0] ;  /* 0x0004b000017a7983 */ /* 0x000f680000100a00 */
        /* <DEDUP_REMOVED lines=14> */
[----:B-1----:R-:W-:-:S03]  /*c060*/  IMAD.WIDE R156, R2, 0x2, R62 ;  /* 0x00000002029c7825 */ /* 0x002fc600078e023e */
[----:B------:R-:W5:Y:S01]  /*c070*/  LDL.64 R62, [R1+0x968] ;  /* 0x00096800013e7983 */ /* 0x000f620000100a00 */
[----:B--2---:R-:W-:-:S03]  /*c080*/  IMAD.WIDE R154, R2, 0x2, R60 ;  /* 0x00000002029a7825 */ /* 0x004fc600078e023c */
[----:B------:R-:W2:Y:S01]  /*c090*/  LDL.64 R60, [R1+0x960] ;  /* 0x00096000013c7983 */ /* 0x000ea20000100a00 */
[----:B0-----:R-:W-:-:S03]  /*c0a0*/  IMAD.WIDE R152, R2, 0x2, R58 ;  /* 0x0000000202987825 */ /* 0x001fc600078e023a */
[----:B------:R-:W2:Y:S01]  /*c0b0*/  LDL.64 R58, [R1+0x958] ;  /* 0x00095800013a7983 */ /* 0x000ea20000100a00 */
[----:B------:R-:W-:-:S03]  /*c0c0*/  IMAD.WIDE R12, R2, 0x2, R56 ;  /* 0x00000002020c7825 */ /* 0x000fc600078e0238 */
[----:B------:R-:W2:Y:S01]  /*c0d0*/  LDL.64 R56, [R1+0x950] ;  /* 0x0009500001387983 */ /* 0x000ea20000100a00 */
[----:B---3--:R-:W-:-:S03]  /*c0e0*/  IMAD.WIDE R4, R2, 0x2, R24 ;  /* 0x0000000202047825 */ /* 0x008fc600078e0218 */
[----:B------:R0:W3:Y:S04]  /*c0f0*/  LDG.E.U16 R25, desc[UR60][R154.64] ;  /* 0x0000003c9a197981 */ /* 0x0000e8000c1e1500 */
[----:B------:R1:W3:Y:S04]  /*c100*/  LDG.E.U16 R48, desc[UR60][R12.64] ;  /* 0x0000003c0c307981 */ /* 0x0002e8000c1e1500 */
[----:B------:R4:W3:Y:S01]  /*c110*/  LDG.E.U16 R26, desc[UR60][R156.64] ;  /* 0x0000003c9c1a7981 */ /* 0x0008e2000c1e1500 */
[----:B0-----:R-:W-:-:S03]  /*c120*/  IMAD.WIDE R154, R2, 0x2, R54 ;  /* 0x00000002029a7825 */ /* 0x001fc600078e0236 */
[----:B------:R-:W3:Y:S01]  /*c130*/  LDL.64 R54, [R1+0x938] ;  /* 0x0009380001367983 */ /* 0x000ee20000100a00 */
[----:B-1----:R-:W-:-:S03]  /*c140*/  IMAD.WIDE R12, R2, 0x2, R52 ;  /* 0x00000002020c7825 */ /* 0x002fc600078e0234 */
[----:B------:R-:W3:Y:S01]  /*c150*/  LDL.64 R52, [R1+0x928] ;  /* 0x0009280001347983 */ /* 0x000ee20000100a00 */
[----:B----4-:R-:W-:-:S03]  /*c160*/  IMAD.WIDE R156, R2, 0x2, R68 ;  /* 0x00000002029c7825 */ /* 0x010fc600078e0244 */
[----:B------:R-:W4:Y:S04]  /*c170*/  LDL.64 R68, [R1+0x940] ;  /* 0x0009400001447983 */ /* 0x000f280000100a00 */
[----:B------:R5:W4:Y:S04]  /*c180*/  LDG.E.U16 R24, desc[UR60][R152.64] ;  /* 0x0000003c98187981 */ /* 0x000b28000c1e1500 */
[----:B------:R0:W4:Y:S04]  /*c190*/  LDG.E.U16 R47, desc[UR60][R4.64] ;  /* 0x0000003c042f7981 */ /* 0x000128000c1e1500 */
[----:B------:R1:W4:Y:S04]  /*c1a0*/  LDG.E.U16 R44, desc[UR60][R156.64] ;  /* 0x0000003c9c2c7981 */ /* 0x000328000c1e1500 */
[----:B------:R1:W4:Y:S04]  /*c1b0*/  LDG.E.U16 R43, desc[UR60][R154.64] ;  /* 0x0000003c9a2b7981 */ /* 0x000328000c1e1500 */
[----:B------:R-:W4:Y:S01]  /*c1c0*/  LDG.E.U16 R39, desc[UR60][R12.64] ;  /* 0x0000003c0c277981 */ /* 0x000f22000c1e1500 */
[----:B-----5:R-:W-:-:S03]  /*c1d0*/  IMAD.WIDE R152, R2, 0x2, R70 ;  /* 0x0000000202987825 */ /* 0x020fc600078e0246 */
[----:B------:R-:W5:Y:S01]  /*c1e0*/  LDL.64 R70, [R1+0x900] ;  /* 0x0009000001467983 */ /* 0x000f620000100a00 */
[----:B0-----:R-:W-:-:S03]  /*c1f0*/  IMAD.WIDE R4, R2, 0x2, R66 ;  /* 0x0000000202047825 */ /* 0x001fc600078e0242 */
[----:B------:R-:W5:Y:S01]  /*c200*/  LDL.64 R66, [R1+0x920] ;  /* 0x0009200001427983 */ /* 0x000f620000100a00 */
[----:B-1----:R-:W-:-:S03]  /*c210*/  IMAD.WIDE R156, R2, 0x2, R64 ;  /* 0x00000002029c7825 */ /* 0x002fc600078e0240 */
[----:B------:R-:W5:Y:S04]  /*c220*/  LDL.64 R64, [R1+0x918] ;  /* 0x0009180001407983 */ /* 0x000f680000100a00 */
[----:B------:R2:W5:Y:S04]  /*c230*/  LDG.E.U16 R40, desc[UR60][R152.64] ;  /* 0x0000003c98287981 */ /* 0x000568000c1e1500 */
[----:B------:R0:W5:Y:S04]  /*c240*/  LDG.E.U16 R36, desc[UR60][R4.64] ;  /* 0x0000003c04247981 */ /* 0x000168000c1e1500 */
[----:B------:R1:W5:Y:S01]  /*c250*/  LDG.E.U16 R35, desc[UR60][R156.64] ;  /* 0x0000003c9c237981 */ /* 0x000362000c1e1500 */
[----:B------:R-:W-:-:S03]  /*c260*/  IMAD.WIDE R154, R2, 0x2, R62 ;  /* 0x00000002029a7825 */ /* 0x000fc600078e023e */
[----:B------:R-:W5:Y:S01]  /*c270*/  LDL.64 R62, [R1+0x910] ;  /* 0x00091000013e7983 */ /* 0x000f620000100a00 */
[----:B--2---:R-:W-:-:S03]  /*c280*/  IMAD.WIDE R152, R2, 0x2, R60 ;  /* 0x0000000202987825 */ /* 0x004fc600078e023c */
[----:B------:R-:W2:Y:S01]  /*c290*/  LDL.64 R60, [R1+0x908] ;  /* 0x00090800013c7983 */ /* 0x000ea20000100a00 */
[----:B------:R-:W-:-:S03]  /*c2a0*/  IMAD.WIDE R12, R2, 0x2, R58 ;  /* 0x00000002020c7825 */ /* 0x000fc600078e023a */
[----:B------:R-:W2:Y:S01]  /*c2b0*/  LDL.64 R58, [R1+0x8f8] ;  /* 0x0008f800013a7983 */ /* 0x000ea20000100a00 */
[----:B0-----:R-:W-:-:S03]  /*c2c0*/  IMAD.WIDE R4, R2, 0x2, R56 ;  /* 0x0000000202047825 */ /* 0x001fc600078e0238 */
[----:B------:R3:W2:Y:S04]  /*c2d0*/  LDG.E.U16 R31, desc[UR60][R152.64] ;  /* 0x0000003c981f7981 */ /* 0x0006a8000c1e1500 */
[----:B------:R0:W2:Y:S04]  /*c2e0*/  LDG.E.U16 R252, desc[UR60][R4.64] ;  /* 0x0000003c04fc7981 */ /* 0x0000a8000c1e1500 */
[----:B------:R-:W2:Y:S01]  /*c2f0*/  LDL.64 R56, [R1+0x8f0] ;  /* 0x0008f00001387983 */ /* 0x000ea20000100a00 */
[----:B-1----:R-:W-:-:S03]  /*c300*/  IMAD.WIDE R156, R2, 0x2, R74 ;  /* 0x00000002029c7825 */ /* 0x002fc600078e024a */
[----:B------:R4:W2:Y:S01]  /*c310*/  LDG.E.U16 R32, desc[UR60][R154.64] ;  /* 0x0000003c9a207981 */ /* 0x0008a2000c1e1500 */
[----:B---3--:R-:W-:-:S03]  /*c320*/  IMAD.WIDE R152, R2, 0x2, R54 ;  /* 0x0000000202987825 */ /* 0x008fc600078e0236 */
[----:B------:R-:W3:Y:S01]  /*c330*/  LDL.64 R54, [R1+0x8e0] ;  /* 0x0008e00001367983 */ /* 0x000ee20000100a00 */
[----:B0-----:R-:W-:-:S03]  /*c340*/  IMAD.WIDE R4, R2, 0x2, R52 ;  /* 0x0000000202047825 */ /* 0x001fc600078e0234 */
[----:B------:R-:W3:Y:S01]  /*c350*/  LDL.64 R52, [R1+0x8d0] ;  /* 0x0008d00001347983 */ /* 0x000ee20000100a00 */
[----:B----4-:R-:W-:-:S03]  /*c360*/  IMAD.WIDE R154, R2, 0x2, R68 ;  /* 0x00000002029a7825 */ /* 0x010fc600078e0244 */
[----:B------:R-:W4:Y:S04]  /*c370*/  LDL.64 R68, [R1+0x8e8] ;  /* 0x0008e80001447983 */ /* 0x000f280000100a00 */
[----:B------:R0:W4:Y:S04]  /*c380*/  LDG.E.U16 R28, desc[UR60][R12.64] ;  /* 0x0000003c0c1c7981 */ /* 0x000128000c1e1500 */
[----:B------:R5:W4:Y:S04]  /*c390*/  LDG.E.U16 R251, desc[UR60][R156.64] ;  /* 0x0000003c9cfb7981 */ /* 0x000b28000c1e1500 */
[----:B------:R1:W4:Y:S01]  /*c3a0*/  LDG.E.U16 R250, desc[UR60][R154.64] ;  /* 0x0000003c9afa7981 */ /* 0x000322000c1e1500 */
[----:B0-----:R-:W-:-:S03]  /*c3b0*/  IMAD.WIDE R12, R2, 0x2, R72 ;  /* 0x00000002020c7825 */ /* 0x001fc600078e0248 */
[----:B------:R-:W4:Y:S04]  /*c3c0*/  LDL.64 R72, [R1+0x8d8] ;  /* 0x0008d80001487983 */ /* 0x000f280000100a00 */
[----:B------:R-:W4:Y:S04]  /*c3d0*/  LDG.E.U16 R249, desc[UR60][R152.64] ;  /* 0x0000003c98f97981 */ /* 0x000f28000c1e1500 */
[----:B------:R-:W4:Y:S01]  /*c3e0*/  LDG.E.U16 R248, desc[UR60][R12.64] ;  /* 0x0000003c0cf87981 */ /* 0x000f22000c1e1500 */
[----:B-----5:R-:W-:-:S03]  /*c3f0*/  IMAD.WIDE R156, R2, 0x2, R66 ;  /* 0x00000002029c7825 */ /* 0x020fc600078e0242 */
[----:B------:R-:W5:Y:S01]  /*c400*/  LDL.64 R66, [R1+0x8c8] ;  /* 0x0008c80001427983 */ /* 0x000f620000100a00 */
[----:B-1----:R-:W-:-:S03]  /*c410*/  IMAD.WIDE R154, R2, 0x2, R64 ;  /* 0x00000002029a7825 */ /* 0x002fc600078e0240 */
[----:B------:R-:W5:Y:S04]  /*c420*/  LDL.64 R64, [R1+0x8c0] ;  /* 0x0008c00001407983 */ /* 0x000f680000100a00 */
[----:B------:R0:W5:Y:S04]  /*c430*/  LDG.E.U16 R247, desc[UR60][R4.64] ;  /* 0x0000003c04f77981 */ /* 0x000168000c1e1500 */
[----:B------:R1:W5:Y:S04]  /*c440*/  LDG.E.U16 R246, desc[UR60][R156.64] ;  /* 0x0000003c9cf67981 */ /* 0x000368000c1e1500 */
[----:B------:R1:W5:Y:S01]  /*c450*/  LDG.E.U16 R245, desc[UR60][R154.64] ;  /* 0x0000003c9af57981 */ /* 0x000362000c1e1500 */
[----:B0-----:R-:W-:-:S03]  /*c460*/  IMAD.WIDE R4, R2, 0x2, R70 ;  /* 0x0000000202047825 */ /* 0x001fc600078e0246 */
[----:B------:R-:W5:Y:S04]  /*c470*/  LDL.64 R70, [R1+0x8a0] ;  /* 0x0008a00001467983 */ /* 0x000f680000100a00 */
[----:B------:R-:W5:Y:S04]  /*c480*/  LDG.E.U16 R242, desc[UR60][R4.64] ;  /* 0x0000003c04f27981 */ /* 0x000f68000c1e1500 */
[----:B------:R-:W5:Y:S01]  /*c490*/  LDL.64 R74, [R1+0x880] ;  /* 0x00088000014a7983 */ /* 0x000f620000100a00 */
[----:B------:R-:W-:-:S03]  /*c4a0*/  IMAD.WIDE R152, R2, 0x2, R62 ;  /* 0x0000000202987825 */ /* 0x000fc600078e023e */
[----:B------:R-:W5:Y:S01]  /*c4b0*/  LDL.64 R62, [R1+0x8b8] ;  /* 0x0008b800013e7983 */ /* 0x000f620000100a00 */
[----:B--2---:R-:W-:-:S03]  /*c4c0*/  IMAD.WIDE R12, R2, 0x2, R60 ;  /* 0x00000002020c7825 */ /* 0x004fc600078e023c */
[----:B------:R-:W2:Y:S01]  /*c4d0*/  LDL.64 R60, [R1+0x8b0] ;  /* 0x0008b000013c7983 */ /* 0x000ea20000100a00 */
[----:B-1----:R-:W-:-:S03]  /*c4e0*/  IMAD.WIDE R156, R2, 0x2, R58 ;  /* 0x00000002029c7825 */ /* 0x002fc600078e023a */
[----:B------:R-:W2:Y:S04]  /*c4f0*/  LDL.64 R58, [R1+0x8a8] ;  /* 0x0008a800013a7983 */ /* 0x000ea80000100a00 */
[----:B------:R3:W2:Y:S04]  /*c500*/  LDG.E.U16 R243, desc[UR60][R12.64] ;  /* 0x0000003c0cf37981 */ /* 0x0006a8000c1e1500 */
[----:B------:R0:W2:Y:S01]  /*c510*/  LDG.E.U16 R241, desc[UR60][R156.64] ;  /* 0x0000003c9cf17981 */ /* 0x0000a2000c1e1500 */
[----:B------:R-:W-:-:S03]  /*c520*/  IMAD.WIDE R154, R2, 0x2, R56 ;  /* 0x00000002029a7825 */ /* 0x000fc600078e0238 */
[----:B------:R-:W2:Y:S04]  /*c530*/  LDL.64 R56, [R1+0x898] ;  /* 0x0008980001387983 */ /* 0x000ea80000100a00 */
        /* <DEDUP_REMOVED lines=9> */
[----:B------:R-:W4:Y:S01]  /*c5d0*/  LDG.E.U16 R238, desc[UR60][R12.64] ;  /* 0x0000003c0cee7981 */ /* 0x000f22000c1e1500 */
[----:B------:R-:W-:-:S03]  /*c5e0*/  IMAD.WIDE R4, R2, 0x2, R72 ;  /* 0x0000000202047825 */ /* 0x000fc600078e0248 */
[----:B------:R-:W4:Y:S04]  /*c5f0*/  LDG.E.U16 R236, desc[UR60][R156.64] ;  /* 0x0000003c9cec7981 */ /* 0x000f28000c1e1500 */
[----:B------:R-:W4:Y:S04]  /*c600*/  LDG.E.U16 R237, desc[UR60][R4.64] ;  /* 0x0000003c04ed7981 */ /* 0x000f28000c1e1500 */
[----:B------:R-:W4:Y:S01]  /*c610*/  LDL.64 R72, [R1+0x860] ;  /* 0x0008600001487983 */ /* 0x000f220000100a00 */
[----:B-----5:R-:W-:-:S03]  /*c620*/  IMAD.WIDE R154, R2, 0x2, R66 ;  /* 0x00000002029a7825 */ /* 0x020fc600078e0242 */
[----:B------:R-:W5:Y:S01]  /*c630*/  LDL.64 R66, [R1+0x870] ;  /* 0x0008700001427983 */ /* 0x000f620000100a00 */
[----:B0-----:R-:W-:-:S03]  /*c640*/  IMAD.WIDE R152, R2, 0x2, R64 ;  /* 0x0000000202987825 */ /* 0x001fc600078e0240 */
[----:B------:R-:W5:Y:S04]  /*c650*/  LDL.64 R64, [R1+0x868] ;  /* 0x0008680001407983 */ /* 0x000f680000100a00 */
[----:B------:R0:W5:Y:S04]  /*c660*/  LDG.E.U16 R235, desc[UR60][R154.64] ;  /* 0x0000003c9aeb7981 */ /* 0x000168000c1e1500 */
[----:B------:R1:W5:Y:S01]  /*c670*/  LDG.E.U16 R234, desc[UR60][R152.64] ;  /* 0x0000003c98ea7981 */ /* 0x000362000c1e1500 */
[----:B0-----:R-:W-:-:S03]  /*c680*/  IMAD.WIDE R154, R2, 0x2, R70 ;  /* 0x00000002029a7825 */ /* 0x001fc600078e0246 */
[----:B------:R-:W5:Y:S04]  /*c690*/  LDL.64 R70, [R1+0x828] ;  /* 0x0008280001467983 */ /* 0x000f680000100a00 */
[----:B------:R-:W5:Y:S01]  /*c6a0*/  LDG.E.U16 R230, desc[UR60][R154.64] ;  /* 0x0000003c9ae67981 */ /* 0x000f62000c1e1500 */
[----:B------:R-:W-:-:S03]  /*c6b0*/  IMAD.WIDE R12, R2, 0x2, R62 ;  /* 0x00000002020c7825 */ /* 0x000fc600078e023e */
[----:B------:R-:W5:Y:S01]  /*c6c0*/  LDL.64 R62, [R1+0x858] ;  /* 0x00085800013e7983 */ /* 0x000f620000100a00 */
[----:B--2---:R-:W-:-:S03]  /*c6d0*/  IMAD.WIDE R4, R2, 0x2, R60 ;  /* 0x0000000202047825 */ /* 0x004fc600078e023c */
[----:B------:R-:W2:Y:S01]  /*c6e0*/  LDL.64 R60, [R1+0x850] ;  /* 0x00085000013c7983 */ /* 0x000ea20000100a00 */
[----:B------:R-:W-:-:S03]  /*c6f0*/  IMAD.WIDE R156, R2, 0x2, R58 ;  /* 0x00000002029c7825 */ /* 0x000fc600078e023a */
[----:B------:R-:W2:Y:S04]  /*c700*/  LDL.64 R58, [R1+0x848] ;  /* 0x00084800013a7983 */ /* 0x000ea80000100a00 */
[----:B------:R3:W2:Y:S04]  /*c710*/  LDG.E.U16 R232, desc[UR60][R4.64] ;  /* 0x0000003c04e87981 */ /* 0x0006a8000c1e1500 */
[----:B------:R4:W2:Y:S01]  /*c720*/  LDG.E.U16 R233, desc[UR60][R12.64] ;  /* 0x0000003c0ce97981 */ /* 0x0008a2000c1e1500 */
[----:B-1----:R-:W-:-:S03]  /*c730*/  IMAD.WIDE R152, R2, 0x2, R56 ;  /* 0x0000000202987825 */ /* 0x002fc600078e0238 */
[----:B------:R-:W2:Y:S04]  /*c740*/  LDL.64 R56, [R1+0x840] ;  /* 0x0008400001387983 */ /* 0x000ea80000100a00 */
[----:B------:R0:W2:Y:S01]  /*c750*/  LDG.E.U16 R231, desc[UR60][R156.64] ;  /* 0x0000003c9ce77981 */ /* 0x0000a2000c1e1500 */
[----:B---3--:R-:W-:-:S03]  /*c760*/  IMAD.WIDE R4, R2, 0x2, R54 ;  /* 0x0000000202047825 */ /* 0x008fc600078e0236 */
[----:B------:R-:W3:Y:S01]  /*c770*/  LDL.64 R54, [R1+0x818] ;  /* 0x0008180001367983 */ /* 0x000ee20000100a00 */
[----:B------:R-:W-:-:S03]  /*c780*/  IMAD.WIDE R154, R2, 0x2, R52 ;  /* 0x00000002029a7825 */ /* 0x000fc600078e0234 */
[----:B------:R-:W3:Y:S01]  /*c790*/  LDL.64 R52, [R1+0x7a8] ;  /* 0x0007a80001347983 */ /* 0x000ee20000100a00 */
[----:B----4-:R-:W-:-:S03]  /*c7a0*/  IMAD.WIDE R12, R2, 0x2, R68 ;  /* 0x00000002020c7825 */ /* 0x010fc600078e0244 */
[----:B------:R5:W4:Y:S01]  /*c7b0*/  LDG.E.U16 R229, desc[UR60][R152.64] ;  /* 0x0000003c98e57981 */ /* 0x000b22000c1e1500 */
[----:B0-----:R-:W-:-:S03]  /*c7c0*/  IMAD.WIDE R156, R2, 0x2, R74 ;  /* 0x00000002029c7825 */ /* 0x001fc600078e024a */
[----:B------:R0:W4:Y:S04]  /*c7d0*/  LDG.E.U16 R228, desc[UR60][R12.64] ;  /* 0x0000003c0ce47981 */ /* 0x000128000c1e1500 */
[----:B------:R-:W4:Y:S04]  /*c7e0*/  LDL.64 R68, [R1+0x820] ;  /* 0x0008200001447983 */ /* 0x000f280000100a00 */
[----:B------:R1:W4:Y:S04]  /*c7f0*/  LDG.E.U16 R227, desc[UR60][R4.64] ;  /* 0x0000003c04e37981 */ /* 0x000328000c1e1500 */
[----:B------:R1:W4:Y:S04]  /*c800*/  LDG.E.U16 R226, desc[UR60][R156.64] ;  /* 0x0000003c9ce27981 */ /* 0x000328000c1e1500 */
[----:B------:R2:W4:Y:S01]  /*c810*/  LDG.E.U16 R225, desc[UR60][R154.64] ;  /* 0x0000003c9ae17981 */ /* 0x000522000c1e1500 */
[----:B-----5:R-:W-:-:S03]  /*c820*/  IMAD.WIDE R152, R2, 0x2, R66 ;  /* 0x0000000202987825 */ /* 0x020fc600078e0242 */
[----:B------:R-:W5:Y:S01]  /*c830*/  LDL.64 R74, [R1+0x718] ;  /* 0x00071800014a7983 */ /* 0x000f620000100a00 */
[----:B0-----:R-:W-:-:S03]  /*c840*/  IMAD.WIDE R12, R2, 0x2, R64 ;  /* 0x00000002020c7825 */ /* 0x001fc600078e0240 */
[----:B------:R-:W5:Y:S04]  /*c850*/  LDL.64 R66, [R1+0x7a0] ;  /* 0x0007a00001427983 */ /* 0x000f680000100a00 */
[----:B------:R-:W5:Y:S01]  /*c860*/  LDL.64 R64, [R1+0x728] ;  /* 0x0007280001407983 */ /* 0x000f620000100a00 */
[----:B-1----:R-:W-:-:S03]  /*c870*/  IMAD.WIDE R4, R2, 0x2, R72 ;  /* 0x0000000202047825 */ /* 0x002fc600078e0248 */
[----:B------:R0:W5:Y:S04]  /*c880*/  LDG.E.U16 R224, desc[UR60][R152.64] ;  /* 0x0000003c98e07981 */ /* 0x000168000c1e1500 */
[----:B------:R-:W5:Y:S04]  /*c890*/  LDL.64 R72, [R1+0x720] ;  /* 0x0007200001487983 */ /* 0x000f680000100a00 */
[----:B------:R1:W5:Y:S04]  /*c8a0*/  LDG.E.U16 R223, desc[UR60][R12.64] ;  /* 0x0000003c0cdf7981 */ /* 0x000368000c1e1500 */
[----:B------:R1:W5:Y:S01]  /*c8b0*/  LDG.E.U16 R222, desc[UR60][R4.64] ;  /* 0x0000003c04de7981 */ /* 0x000362000c1e1500 */
[----:B------:R-:W-:-:S03]  /*c8c0*/  IMAD.WIDE R156, R2, 0x2, R62 ;  /* 0x00000002029c7825 */ /* 0x000fc600078e023e */
[----:B------:R-:W5:Y:S01]  /*c8d0*/  LDL.64 R62, [R1+0x6a8] ;  /* 0x0006a800013e7983 */ /* 0x000f620000100a00 */
[----:B--2---:R-:W-:-:S03]  /*c8e0*/  IMAD.WIDE R154, R2, 0x2, R60 ;  /* 0x00000002029a7825 */ /* 0x004fc600078e023c */
[----:B------:R-:W2:Y:S01]  /*c8f0*/  LDL.64 R60, [R1+0x6a0] ;  /* 0x0006a000013c7983 */ /* 0x000ea20000100a00 */
[----:B0-----:R-:W-:-:S03]  /*c900*/  IMAD.WIDE R152, R2, 0x2, R58 ;  /* 0x0000000202987825 */ /* 0x001fc600078e023a */
[----:B------:R3:W2:Y:S04]  /*c910*/  LDG.E.U16 R220, desc[UR60][R154.64] ;  /* 0x0000003c9adc7981 */ /* 0x0006a8000c1e1500 */
[----:B------:R0:W2:Y:S04]  /*c920*/  LDG.E.U16 R215, desc[UR60][R152.64] ;  /* 0x0000003c98d77981 */ /* 0x0000a8000c1e1500 */
[----:B------:R-:W2:Y:S01]  /*c930*/  LDL.64 R58, [R1+0x810] ;  /* 0x00081000013a7983 */ /* 0x000ea20000100a00 */
[----:B-1----:R-:W-:-:S03]  /*c940*/  IMAD.WIDE R12, R2, 0x2, R56 ;  /* 0x00000002020c7825 */ /* 0x002fc600078e0238 */
[----:B------:R-:W2:Y:S01]  /*c950*/  LDL.64 R56, [R1+0x798] ;  /* 0x0007980001387983 */ /* 0x000ea20000100a00 */
[----:B------:R-:W-:-:S03]  /*c960*/  IMAD.WIDE R4, R2, 0x2, R70 ;  /* 0x0000000202047825 */ /* 0x000fc600078e0246 */
[----:B------:R4:W2:Y:S01]  /*c970*/  LDG.E.U16 R221, desc[UR60][R156.64] ;  /* 0x0000003c9cdd7981 */ /* 0x0008a2000c1e1500 */
[----:B---3--:R-:W-:-:S03]  /*c980*/  IMAD.WIDE R154, R2, 0x2, R54 ;  /* 0x00000002029a7825 */ /* 0x008fc600078e0236 */
[----:B------:R-:W3:Y:S01]  /*c990*/  LDL.64 R54, [R1+0x710] ;  /* 0x0007100001367983 */ /* 0x000ee20000100a00 */
[----:B0-----:R-:W-:-:S03]  /*c9a0*/  IMAD.WIDE R152, R2, 0x2, R52 ;  /* 0x0000000202987825 */ /* 0x001fc600078e0234 */
[----:B------:R-:W3:Y:S04]  /*c9b0*/  LDL.64 R52, [R1+0x698] ;  /* 0x0006980001347983 */ /* 0x000ee80000100a00 */
[----:B------:R5:W3:Y:S04]  /*c9c0*/  LDG.E.U16 R214, desc[UR60][R12.64] ;  /* 0x0000003c0cd67981 */ /* 0x000ae8000c1e1500 */
[----:B------:R0:W3:Y:S01]  /*c9d0*/  LDG.E.U16 R213, desc[UR60][R4.64] ;  /* 0x0000003c04d57981 */ /* 0x0000e2000c1e1500 */
[----:B----4-:R-:W-:-:S03]  /*c9e0*/  IMAD.WIDE R156, R2, 0x2, R68 ;  /* 0x00000002029c7825 */ /* 0x010fc600078e0244 */
[----:B------:R-:W4:Y:S04]  /*c9f0*/  LDL.64 R70, [R1+0x690] ;  /* 0x0006900001467983 */ /* 0x000f280000100a00 */
[----:B------:R-:W4:Y:S04]  /*ca00*/  LDL.64 R68, [R1+0x808] ;  /* 0x0008080001447983 */ /* 0x000f280000100a00 */
[----:B------:R1:W4:Y:S04]  /*ca10*/  LDG.E.U16 R210, desc[UR60][R152.64] ;  /* 0x0000003c98d27981 */ /* 0x000328000c1e1500 */
[----:B------:R-:W4:Y:S04]  /*ca20*/  LDG.E.U16 R212, desc[UR60][R156.64] ;  /* 0x0000003c9cd47981 */ /* 0x000f28000c1e1500 */
[----:B------:R-:W4:Y:S01]  /*ca30*/  LDG.E.U16 R211, desc[UR60][R154.64] ;  /* 0x0000003c9ad37981 */ /* 0x000f22000c1e1500 */
[----:B-----5:R-:W-:-:S03]  /*ca40*/  IMAD.WIDE R12, R2, 0x2, R66 ;  /* 0x00000002020c7825 */ /* 0x020fc600078e0242 */
[----:B------:R-:W5:Y:S01]  /*ca50*/  LDL.64 R66, [R1+0x800] ;  /* 0x0008000001427983 */ /* 0x000f620000100a00 */
[----:B0-----:R-:W-:-:S03]  /*ca60*/  IMAD.WIDE R4, R2, 0x2, R64 ;  /* 0x0000000202047825 */ /* 0x001fc600078e0240 */
[----:B------:R-:W5:Y:S04]  /*ca70*/  LDL.64 R64, [R1+0x7f8] ;  /* 0x0007f80001407983 */ /* 0x000f680000100a00 */
[----:B------:R0:W5:Y:S01]  /*ca80*/  LDG.E.U16 R209, desc[UR60][R12.64] ;  /* 0x0000003c0cd17981 */ /* 0x000162000c1e1500 */
[----:B-1----:R-:W-:-:S03]  /*ca90*/  IMAD.WIDE R152, R2, 0x2, R72 ;  /* 0x0000000202987825 */ /* 0x002fc600078e0248 */
[----:B------:R2:W5:Y:S04]  /*caa0*/  LDG.E.U16 R208, desc[UR60][R4.64] ;  /* 0x0000003c04d07981 */ /* 0x000568000c1e1500 */
[----:B------:R-:W5:Y:S04]  /*cab0*/  LDL.64 R72, [R1+0x788] ;  /* 0x0007880001487983 */ /* 0x000f680000100a00 */
[----:B------:R3:W5:Y:S01]  /*cac0*/  LDG.E.U16 R207, desc[UR60][R152.64] ;  /* 0x0000003c98cf7981 */ /* 0x000762000c1e1500 */
[----:B0-----:R-:W-:-:S03]  /*cad0*/  IMAD.WIDE R12, R2, 0x2, R62 ;  /* 0x00000002020c7825 */ /* 0x001fc600078e023e */
[----:B------:R-:W5:Y:S01]  /*cae0*/  LDL.64 R62, [R1+0x7f0] ;  /* 0x0007f000013e7983 */ /* 0x000f620000100a00 */
[----:B--2---:R-:W-:-:S03]  /*caf0*/  IMAD.WIDE R4, R2, 0x2, R60 ;  /* 0x0000000202047825 */ /* 0x004fc600078e023c */
[----:B------:R-:W2:Y:S04]  /*cb00*/  LDL.64 R60, [R1+0x780] ;  /* 0x00078000013c7983 */ /* 0x000ea80000100a00 */
[----:B------:R0:W2:Y:S04]  /*cb10*/  LDG.E.U16 R206, desc[UR60][R12.64] ;  /* 0x0000003c0cce7981 */ /* 0x0000a8000c1e1500 */
[----:B------:R-:W2:Y:S01]  /*cb20*/  LDG.E.U16 R205, desc[UR60][R4.64] ;  /* 0x0000003c04cd7981 */ /* 0x000ea2000c1e1500 */
[----:B------:R-:W-:-:S03]  /*cb30*/  IMAD.WIDE R156, R2, 0x2, R58 ;  /* 0x00000002029c7825 */ /* 0x000fc600078e023a */
[----:B------:R-:W2:Y:S01]  /*cb40*/  LDL.64 R58, [R1+0x708] ;  /* 0x00070800013a7983 */ /* 0x000ea20000100a00 */
[----:B------:R-:W-:-:S03]  /*cb50*/  IMAD.WIDE R154, R2, 0x2, R56 ;  /* 0x00000002029a7825 */ /* 0x000fc600078e0238 */
[----:B------:R-:W2:Y:S04]  /*cb60*/  LDL.64 R56, [R1+0x700] ;  /* 0x0007000001387983 */ /* 0x000ea80000100a00 */
[----:B------:R1:W2:Y:S01]  /*cb70*/  LDG.E.U16 R204, desc[UR60][R156.64] ;  /* 0x0000003c9ccc7981 */ /* 0x0002a2000c1e1500 */
[----:B---3--:R-:W-:-:S03]  /*cb80*/  IMAD.WIDE R152, R2, 0x2, R54 ;  /* 0x0000000202987825 */ /* 0x008fc600078e0236 */
[----:B------:R-:W3:Y:S01]  /*cb90*/  LDL.64 R54, [R1+0x688] ;  /* 0x0006880001367983 */ /* 0x000ee20000100a00 */
[----:B0-----:R-:W-:-:S03]  /*cba0*/  IMAD.WIDE R12, R2, 0x2, R52 ;  /* 0x00000002020c7825 */ /* 0x001fc600078e0234 */
[----:B------:R-:W3:Y:S01]  /*cbb0*/  LDL.64 R52, [R1+0x680] ;  /* 0x0006800001347983 */ /* 0x000ee20000100a00 */
[----:B-1----:R-:W-:-:S03]  /*cbc0*/  IMAD.WIDE R156, R2, 0x2, R76 ;  /* 0x00000002029c7825 */ /* 0x002fc600078e024c */
[----:B------:R0:W3:Y:S04]  /*cbd0*/  LDG.E.U16 R203, desc[UR60][R154.64] ;  /* 0x0000003c9acb7981 */ /* 0x0000e8000c1e1500 */
[----:B------:R1:W3:Y:S01]  /*cbe0*/  LDG.E.U16 R202, desc[UR60][R156.64] ;  /* 0x0000003c9cca7981 */ /* 0x0002e2000c1e1500 */
[----:B----4-:R-:W-:-:S03]  /*cbf0*/  IMAD.WIDE R4, R2, 0x2, R70 ;  /* 0x0000000202047825 */ /* 0x010fc600078e0246 */
[----:B------:R-:W4:Y:S01]  /*cc00*/  LDG.E.U16 R200, desc[UR60][R152.64] ;  /* 0x0000003c98c87981 */ /* 0x000f22000c1e1500 */
[----:B0-----:R-:W-:-:S03]  /*cc10*/  IMAD.WIDE R154, R2, 0x2, R74 ;  /* 0x00000002029a7825 */ /* 0x001fc600078e024a */
[----:B------:R-:W4:Y:S01]  /*cc20*/  LDL.64 R70, [R1+0x778] ;  /* 0x0007780001467983 */ /* 0x000f220000100a00 */
[----:B-1----:R-:W-:-:S03]  /*cc30*/  IMAD.WIDE R156, R2, 0x2, R68 ;  /* 0x00000002029c7825 */ /* 0x002fc600078e0244 */
[----:B------:R5:W4:Y:S04]  /*cc40*/  LDG.E.U16 R201, desc[UR60][R154.64] ;  /* 0x0000003c9ac97981 */ /* 0x000b28000c1e1500 */
[----:B------:R-:W4:Y:S04]  /*cc50*/  LDL.64 R68, [R1+0x770] ;  /* 0x0007700001447983 */ /* 0x000f280000100a00 */
[----:B------:R-:W4:Y:S04]  /*cc60*/  LDG.E.U16 R199, desc[UR60][R12.64] ;  /* 0x0000003c0cc77981 */ /* 0x000f28000c1e1500 */
[----:B------:R0:W4:Y:S01]  /*cc70*/  LDG.E.U16 R198, desc[UR60][R4.64] ;  /* 0x0000003c04c67981 */ /* 0x000122000c1e1500 */
[----:B-----5:R-:W-:-:S03]  /*cc80*/  IMAD.WIDE R154, R2, 0x2, R66 ;  /* 0x00000002029a7825 */ /* 0x020fc600078e0242 */
[----:B------:R-:W5:Y:S01]  /*cc90*/  LDL.64 R66, [R1+0x6f8] ;  /* 0x0006f80001427983 */ /* 0x000f620000100a00 */
[----:B------:R-:W-:-:S03]  /*cca0*/  IMAD.WIDE R152, R2, 0x2, R64 ;  /* 0x0000000202987825 */ /* 0x000fc600078e0240 */
[----:B------:R-:W5:Y:S04]  /*ccb0*/  LDL.64 R64, [R1+0x6f0] ;  /* 0x0006f00001407983 */ /* 0x000f680000100a00 */
[----:B------:R2:W5:Y:S04]  /*ccc0*/  LDG.E.U16 R197, desc[UR60][R156.64] ;  /* 0x0000003c9cc57981 */ /* 0x000568000c1e1500 */
[----:B------:R-:W5:Y:S01]  /*ccd0*/  LDL.64 R76, [R1+0x7e8] ;  /* 0x0007e800014c7983 */ /* 0x000f620000100a00 */
[----:B0-----:R-:W-:-:S03]  /*cce0*/  IMAD.WIDE R4, R2, 0x2, R72 ;  /* 0x0000000202047825 */ /* 0x001fc600078e0248 */
[----:B------:R-:W5:Y:S04]  /*ccf0*/  LDL.64 R74, [R1+0x7e0] ;  /* 0x0007e000014a7983 */ /* 0x000f680000100a00 */
[----:B------:R-:W5:Y:S04]  /*cd00*/  LDL.64 R72, [R1+0x768] ;  /* 0x0007680001487983 */ /* 0x000f680000100a00 */
[----:B------:R0:W5:Y:S04]  /*cd10*/  LDG.E.U16 R196, desc[UR60][R154.64] ;  /* 0x0000003c9ac47981 */ /* 0x000168000c1e1500 */
[----:B------:R1:W5:Y:S04]  /*cd20*/  LDG.E.U16 R195, desc[UR60][R152.64] ;  /* 0x0000003c98c37981 */ /* 0x000368000c1e1500 */
[----:B------:R-:W5:Y:S01]  /*cd30*/  LDG.E.U16 R193, desc[UR60][R4.64] ;  /* 0x0000003c04c17981 */ /* 0x000f62000c1e1500 */
[----:B------:R-:W-:-:S03]  /*cd40*/  IMAD.WIDE R12, R2, 0x2, R62 ;  /* 0x00000002020c7825 */ /* 0x000fc600078e023e */
[----:B------:R-:W5:Y:S01]  /*cd50*/  LDL.64 R62, [R1+0x678] ;  /* 0x00067800013e7983 */ /* 0x000f620000100a00 */
[----:B--2---:R-:W-:-:S03]  /*cd60*/  IMAD.WIDE R156, R2, 0x2, R60 ;  /* 0x00000002029c7825 */ /* 0x004fc600078e023c */
[----:B------:R-:W2:Y:S04]  /*cd70*/  LDL.64 R60, [R1+0x7d8] ;  /* 0x0007d800013c7983 */ /* 0x000ea80000100a00 */
[----:B------:R3:W2:Y:S04]  /*cd80*/  LDG.E.U16 R194, desc[UR60][R12.64] ;  /* 0x0000003c0cc27981 */ /* 0x0006a8000c1e1500 */
[----:B------:R4:W2:Y:S01]  /*cd90*/  LDG.E.U16 R192, desc[UR60][R156.64] ;  /* 0x0000003c9cc07981 */ /* 0x0008a2000c1e1500 */
[----:B0-----:R-:W-:-:S03]  /*cda0*/  IMAD.WIDE R154, R2, 0x2, R58 ;  /* 0x00000002029a7825 */ /* 0x001fc600078e023a */
[----:B------:R-:W2:Y:S01]  /*cdb0*/  LDL.64 R58, [R1+0x760] ;  /* 0x00076000013a7983 */ /* 0x000ea20000100a00 */
[----:B-1----:R-:W-:-:S03]  /*cdc0*/  IMAD.WIDE R152, R2, 0x2, R56 ;  /* 0x0000000202987825 */ /* 0x002fc600078e0238 */
[----:B------:R-:W2:Y:S04]  /*cdd0*/  LDL.64 R56, [R1+0x6e8] ;  /* 0x0006e80001387983 */ /* 0x000ea80000100a00 */
[----:B------:R0:W2:Y:S01]  /*cde0*/  LDG.E.U16 R191, desc[UR60][R154.64] ;  /* 0x0000003c9abf7981 */ /* 0x0000a2000c1e1500 */
[----:B---3--:R-:W-:-:S03]  /*cdf0*/  IMAD.WIDE R12, R2, 0x2, R54 ;  /* 0x00000002020c7825 */ /* 0x008fc600078e0236 */
[----:B------:R-:W3:Y:S01]  /*ce00*/  LDL.64 R54, [R1+0x6e0] ;  /* 0x0006e00001367983 */ /* 0x000ee20000100a00 */
[----:B------:R-:W-:-:S03]  /*ce10*/  IMAD.WIDE R4, R2, 0x2, R52 ;  /* 0x0000000202047825 */ /* 0x000fc600078e0234 */
[----:B------:R-:W3:Y:S04]  /*ce20*/  LDL.64 R52, [R1+0x668] ;  /* 0x0006680001347983 */ /* 0x000ee80000100a00 */
[----:B------:R5:W3:Y:S04]  /*ce30*/  LDG.E.U16 R190, desc[UR60][R152.64] ;  /* 0x0000003c98be7981 */ /* 0x000ae8000c1e1500 */
[----:B------:R1:W3:Y:S04]  /*ce40*/  LDG.E.U16 R189, desc[UR60][R12.64] ;  /* 0x0000003c0cbd7981 */ /* 0x0002e8000c1e1500 */
[----:B------:R-:W3:Y:S01]  /*ce50*/  LDG.E.U16 R188, desc[UR60][R4.64] ;  /* 0x0000003c04bc7981 */ /* 0x000ee2000c1e1500 */
[----:B----4-:R-:W-:-:S03]  /*ce60*/  IMAD.WIDE R156, R2, 0x2, R70 ;  /* 0x00000002029c7825 */ /* 0x010fc600078e0246 */
[----:B------:R-:W4:Y:S04]  /*ce70*/  LDL.64 R70, [R1+0x660] ;  /* 0x0006600001467983 */ /* 0x000f280000100a00 */
[----:B------:R1:W4:Y:S01]  /*ce80*/  LDG.E.U16 R187, desc[UR60][R156.64] ;  /* 0x0000003c9cbb7981 */ /* 0x000322000c1e1500 */
[----:B0-----:R-:W-:-:S03]  /*ce90*/  IMAD.WIDE R154, R2, 0x2, R68 ;  /* 0x00000002029a7825 */ /* 0x001fc600078e0244 */
[----:B------:R-:W4:Y:S04]  /*cea0*/  LDL.64 R68, [R1+0x7d0] ;  /* 0x0007d00001447983 */ /* 0x000f280000100a00 */
[----:B------:R0:W4:Y:S01]  /*ceb0*/  LDG.E.U16 R186, desc[UR60][R154.64] ;  /* 0x0000003c9aba7981 */ /* 0x000122000c1e1500 */
[----:B-----5:R-:W-:-:S03]  /*cec0*/  IMAD.WIDE R152, R2, 0x2, R66 ;  /* 0x0000000202987825 */ /* 0x020fc600078e0242 */
[----:B------:R-:W5:Y:S01]  /*ced0*/  LDL.64 R66, [R1+0x7c8] ;  /* 0x0007c80001427983 */ /* 0x000f620000100a00 */
[----:B-1----:R-:W-:-:S03]  /*cee0*/  IMAD.WIDE R12, R2, 0x2, R64 ;  /* 0x00000002020c7825 */ /* 0x002fc600078e0240 */
[----:B------:R-:W5:Y:S04]  /*cef0*/  LDG.E.U16 R185, desc[UR60][R152.64] ;  /* 0x0000003c98b97981 */ /* 0x000f68000c1e1500 */
[----:B------:R1:W5:Y:S01]  /*cf00*/  LDG.E.U16 R184, desc[UR60][R12.64] ;  /* 0x0000003c0cb87981 */ /* 0x000362000c1e1500 */
[----:B------:R-:W-:-:S03]  /*cf10*/  IMAD.WIDE R156, R2, 0x2, R76 ;  /* 0x00000002029c7825 */ /* 0x000fc600078e024c */
[----:B------:R-:W5:Y:S01]  /*cf20*/  LDL.64 R64, [R1+0x758] ;  /* 0x0007580001407983 */ /* 0x000f620000100a00 */
[----:B0-----:R-:W-:-:S03]  /*cf30*/  IMAD.WIDE R154, R2, 0x2, R74 ;  /* 0x00000002029a7825 */ /* 0x001fc600078e024a */
[----:B------:R0:W5:Y:S01]  /*cf40*/  LDG.E.U16 R181, desc[UR60][R156.64] ;  /* 0x0000003c9cb57981 */ /* 0x000162000c1e1500 */
[----:B-1----:R-:W-:-:S03]  /*cf50*/  IMAD.WIDE R12, R2, 0x2, R72 ;  /* 0x00000002020c7825 */ /* 0x002fc600078e0248 */
[----:B------:R1:W5:Y:S04]  /*cf60*/  LDG.E.U16 R180, desc[UR60][R154.64] ;  /* 0x0000003c9ab47981 */ /* 0x000368000c1e1500 */
[----:B------:R-:W5:Y:S04]  /*cf70*/  LDG.E.U16 R178, desc[UR60][R12.64] ;  /* 0x0000003c0cb27981 */ /* 0x000f68000c1e1500 */
[----:B------:R-:W5:Y:S04]  /*cf80*/  LDL.64 R76, [R1+0x6c0] ;  /* 0x0006c000014c7983 */ /* 0x000f680000100a00 */
[----:B------:R-:W5:Y:S04]  /*cf90*/  LDL.64 R74, [R1+0x648] ;  /* 0x00064800014a7983 */ /* 0x000f680000100a00 */
[----:B------:R-:W5:Y:S01]  /*cfa0*/  LDL.64 R72, [R1+0x640] ;  /* 0x0006400001487983 */ /* 0x000f620000100a00 */
        /* <DEDUP_REMOVED lines=9> */
[----:B------:R-:W2:Y:S01]  /*d040*/  LDL.64 R56, [R1+0x658] ;  /* 0x0006580001387983 */ /* 0x000ea20000100a00 */
[----:B---3--:R-:W-:-:S03]  /*d050*/  IMAD.WIDE R152, R2, 0x2, R54 ;  /* 0x0000000202987825 */ /* 0x008fc600078e0236 */
[----:B------:R-:W3:Y:S01]  /*d060*/  LDG.E.U16 R177, desc[UR60][R156.64] ;  /* 0x0000003c9cb17981 */ /* 0x000ee2000c1e1500 */
[----:B------:R-:W-:-:S03]  /*d070*/  IMAD.WIDE R12, R2, 0x2, R52 ;  /* 0x00000002020c7825 */ /* 0x000fc600078e0234 */
[----:B------:R-:W3:Y:S04]  /*d080*/  LDL.64 R54, [R1+0x650] ;  /* 0x0006500001367983 */ /* 0x000ee80000100a00 */
[----:B------:R-:W3:Y:S01]  /*d090*/  LDL.64 R52, [R1+0x7c0] ;  /* 0x0007c00001347983 */ /* 0x000ee20000100a00 */
[----:B------:R-:W-:-:S03]  /*d0a0*/  IMAD.WIDE R4, R2, 0x2, R78 ;  /* 0x0000000202047825 */ /* 0x000fc600078e024e */
[----:B------:R-:W3:Y:S04]  /*d0b0*/  LDL.64 R78, [R1+0x6c8] ;  /* 0x0006c800014e7983 */ /* 0x000ee80000100a00 */
[----:B------:R4:W3:Y:S04]  /*d0c0*/  LDG.E.U16 R182, desc[UR60][R4.64] ;  /* 0x0000003c04b67981 */ /* 0x0008e8000c1e1500 */
[----:B------:R5:W3:Y:S04]  /*d0d0*/  LDG.E.U16 R176, desc[UR60][R154.64] ;  /* 0x0000003c9ab07981 */ /* 0x000ae8000c1e1500 */
[----:B------:R0:W3:Y:S01]  /*d0e0*/  LDG.E.U16 R175, desc[UR60][R152.64] ;  /* 0x0000003c98af7981 */ /* 0x0000e2000c1e1500 */
[----:B----4-:R-:W-:-:S03]  /*d0f0*/  IMAD.WIDE R4, R2, 0x2, R70 ;  /* 0x0000000202047825 */ /* 0x010fc600078e0246 */
[----:B------:R1:W4:Y:S01]  /*d100*/  LDG.E.U16 R174, desc[UR60][R12.64] ;  /* 0x0000003c0cae7981 */ /* 0x000322000c1e1500 */
[----:B------:R-:W-:-:S03]  /*d110*/  IMAD.WIDE R156, R2, 0x2, R68 ;  /* 0x00000002029c7825 */ /* 0x000fc600078e0244 */
[----:B------:R2:W4:Y:S04]  /*d120*/  LDG.E.U16 R173, desc[UR60][R4.64] ;  /* 0x0000003c04ad7981 */ /* 0x000528000c1e1500 */
[----:B------:R-:W4:Y:S01]  /*d130*/  LDL.64 R70, [R1+0x838] ;  /* 0x0008380001467983 */ /* 0x000f220000100a00 */
[----:B-----5:R-:W-:-:S03]  /*d140*/  IMAD.WIDE R154, R2, 0x2, R66 ;  /* 0x00000002029a7825 */ /* 0x020fc600078e0242 */
[----:B------:R-:W5:Y:S04]  /*d150*/  LDL.64 R68, [R1+0x830] ;  /* 0x0008300001447983 */ /* 0x000f680000100a00 */
[----:B------:R-:W4:Y:S04]  /*d160*/  LDL.64 R66, [R1+0x7b8] ;  /* 0x0007b80001427983 */ /* 0x000f280000100a00 */
[----:B------:R-:W5:Y:S01]  /*d170*/  LDG.E.U16 R172, desc[UR60][R156.64] ;  /* 0x0000003c9cac7981 */ /* 0x000f62000c1e1500 */
[----:B0-----:R-:W-:-:S03]  /*d180*/  IMAD.WIDE R152, R2, 0x2, R64 ;  /* 0x0000000202987825 */ /* 0x001fc600078e0240 */
[----:B------:R-:W5:Y:S04]  /*d190*/  LDG.E.U16 R171, desc[UR60][R154.64] ;  /* 0x0000003c9aab7981 */ /* 0x000f68000c1e1500 */
[----:B------:R-:W5:Y:S04]  /*d1a0*/  LDL.64 R64, [R1+0x7b0] ;  /* 0x0007b00001407983 */ /* 0x000f680000100a00 */
[----:B------:R0:W5:Y:S01]  /*d1b0*/  LDG.E.U16 R170, desc[UR60][R152.64] ;  /* 0x0000003c98aa7981 */ /* 0x000162000c1e1500 */
[----:B-1----:R-:W-:-:S03]  /*d1c0*/  IMAD.WIDE R12, R2, 0x2, R62 ;  /* 0x00000002020c7825 */ /* 0x002fc600078e023e */
[----:B------:R-:W5:Y:S01]  /*d1d0*/  LDL.64 R62, [R1+0x738] ;  /* 0x00073800013e7983 */ /* 0x000f620000100a00 */
[----:B--2---:R-:W-:-:S03]  /*d1e0*/  IMAD.WIDE R4, R2, 0x2, R60 ;  /* 0x0000000202047825 */ /* 0x004fc600078e023c */
[----:B------:R1:W2:Y:S04]  /*d1f0*/  LDG.E.U16 R169, desc[UR60][R12.64] ;  /* 0x0000003c0ca97981 */ /* 0x0002a8000c1e1500 */
[----:B------:R3:W2:Y:S04]  /*d200*/  LDG.E.U16 R168, desc[UR60][R4.64] ;  /* 0x0000003c04a87981 */ /* 0x0006a8000c1e1500 */
[----:B------:R-:W2:Y:S01]  /*d210*/  LDL.64 R60, [R1+0x730] ;  /* 0x00073000013c7983 */ /* 0x000ea20000100a00 */
[----:B0-----:R-:W-:-:S03]  /*d220*/  IMAD.WIDE R152, R2, 0x2, R58 ;  /* 0x0000000202987825 */ /* 0x001fc600078e023a */
[----:B------:R-:W2:Y:S01]  /*d230*/  LDL.64 R58, [R1+0x6b8] ;  /* 0x0006b800013a7983 */ /* 0x000ea20000100a00 */
[----:B-1----:R-:W-:-:S03]  /*d240*/  IMAD.WIDE R12, R2, 0x2, R56 ;  /* 0x00000002020c7825 */ /* 0x002fc600078e0238 */
[----:B------:R-:W2:Y:S01]  /*d250*/  LDL.64 R56, [R1+0x6b0] ;  /* 0x0006b00001387983 */ /* 0x000ea20000100a00 */
[----:B---3--:R-:W-:-:S03]  /*d260*/  IMAD.WIDE R156, R2, 0x2, R52 ;  /* 0x00000002029c7825 */ /* 0x008fc600078e0234 */
[----:B------:R0:W3:Y:S01]  /*d270*/  LDG.E.U16 R167, desc[UR60][R152.64] ;  /* 0x0000003c98a77981 */ /* 0x0000e2000c1e1500 */
[----:B------:R-:W-:-:S03]  /*d280*/  IMAD.WIDE R4, R2, 0x2, R54 ;  /* 0x0000000202047825 */ /* 0x000fc600078e0236 */
[----:B------:R-:W3:Y:S04]  /*d290*/  LDL.64 R52, [R1+0x630] ;  /* 0x0006300001347983 */ /* 0x000ee80000100a00 */
[----:B------:R-:W3:Y:S01]  /*d2a0*/  LDL.64 R54, [R1+0x638] ;  /* 0x0006380001367983 */ /* 0x000ee20000100a00 */
[----:B------:R-:W-:-:S03]  /*d2b0*/  IMAD.WIDE R154, R2, 0x2, R82 ;  /* 0x00000002029a7825 */ /* 0x000fc600078e0252 */
[----:B------:R1:W3:Y:S01]  /*d2c0*/  LDG.E.U16 R166, desc[UR60][R12.64] ;  /* 0x0000003c0ca67981 */ /* 0x0002e2000c1e1500 */
[----:B0-----:R-:W-:-:S03]  /*d2d0*/  IMAD.WIDE R152, R2, 0x2, R76 ;  /* 0x0000000202987825 */ /* 0x001fc600078e024c */
[----:B------:R0:W3:Y:S04]  /*d2e0*/  LDG.E.U16 R165, desc[UR60][R4.64] ;  /* 0x0000003c04a57981 */ /* 0x0000e8000c1e1500 */
[----:B------:R0:W3:Y:S01]  /*d2f0*/  LDG.E.U16 R164, desc[UR60][R156.64] ;  /* 0x0000003c9ca47981 */ /* 0x0000e2000c1e1500 */
[----:B-1----:R-:W-:-:S03]  /*d300*/  IMAD.WIDE R12, R2, 0x2, R74 ;  /* 0x00000002020c7825 */ /* 0x002fc600078e024a */
[----:B------:R1:W3:Y:S01]  /*d310*/  LDG.E.U16 R163, desc[UR60][R154.64] ;  /* 0x0000003c9aa37981 */ /* 0x0002e2000c1e1500 */
[----:B0-----:R-:W-:-:S03]  /*d320*/  IMAD.WIDE R4, R2, 0x2, R72 ;  /* 0x0000000202047825 */ /* 0x001fc600078e0248 */
[----:B------:R4:W3:Y:S01]  /*d330*/  LDG.E.U16 R160, desc[UR60][R152.64] ;  /* 0x0000003c98a07981 */ /* 0x0008e2000c1e1500 */
[----:B------:R-:W-:-:S03]  /*d340*/  IMAD.WIDE R156, R2, 0x2, R80 ;  /* 0x00000002029c7825 */ /* 0x000fc600078e0250 */
[----:B------:R-:W3:Y:S01]  /*d350*/  LDG.E.U16 R159, desc[UR60][R12.64] ;  /* 0x0000003c0c9f7981 */ /* 0x000ee2000c1e1500 */
[----:B-1----:R-:W-:-:S03]  /*d360*/  IMAD.WIDE R154, R2, 0x2, R78 ;  /* 0x00000002029a7825 */ /* 0x002fc600078e024e */
[----:B------:R0:W3:Y:S01]  /*d370*/  LDG.E.U16 R162, desc[UR60][R156.64] ;  /* 0x0000003c9ca27981 */ /* 0x0000e2000c1e1500 */
[----:B----4-:R-:W-:-:S03]  /*d380*/  IMAD.WIDE R152, R2, 0x2, R66 ;  /* 0x0000000202987825 */ /* 0x010fc600078e0242 */
[----:B------:R5:W4:Y:S04]  /*d390*/  LDG.E.U16 R161, desc[UR60][R154.64] ;  /* 0x0000003c9aa17981 */ /* 0x000b28000c1e1500 */
[----:B------:R1:W4:Y:S01]  /*d3a0*/  LDG.E.U16 R158, desc[UR60][R4.64] ;  /* 0x0000003c049e7981 */ /* 0x000322000c1e1500 */
[----:B0-----:R-:W-:-:S03]  /*d3b0*/  IMAD.WIDE R156, R2, 0x2, R70 ;  /* 0x00000002029c7825 */ /* 0x001fc600078e0246 */
[----:B------:R-:W4:Y:S01]  /*d3c0*/  LDG.E.U16 R11, desc[UR60][R152.64] ;  /* 0x0000003c980b7981 */ /* 0x000f22000c1e1500 */
[----:B-----5:R-:W-:-:S03]  /*d3d0*/  IMAD.WIDE R154, R2, 0x2, R68 ;  /* 0x00000002029a7825 */ /* 0x020fc600078e0244 */
[----:B------:R2:W5:Y:S01]  /*d3e0*/  LDG.E.U16 R23, desc[UR60][R156.64] ;  /* 0x0000003c9c177981 */ /* 0x000562000c1e1500 */
[----:B------:R-:W-:-:S03]  /*d3f0*/  IMAD.WIDE R12, R2, 0x2, R64 ;  /* 0x00000002020c7825 */ /* 0x000fc600078e0240 */
[----:B------:R0:W5:Y:S04]  /*d400*/  LDG.E.U16 R14, desc[UR60][R154.64] ;  /* 0x0000003c9a0e7981 */ /* 0x000168000c1e1500 */
[----:B------:R-:W5:Y:S01]  /*d410*/  LDG.E.U16 R6, desc[UR60][R12.64] ;  /* 0x0000003c0c067981 */ /* 0x000f62000c1e1500 */
[----:B-1----:R-:W-:-:S05]  /*d420*/  IMAD.WIDE R4, R2, 0x2, R62 ;  /* 0x0000000202047825 */ /* 0x002fca00078e023e */
[----:B------:R3:W5:Y:S01]  /*d430*/  LDG.E.U16 R3, desc[UR60][R4.64] ;  /* 0x0000003c04037981 */ /* 0x000762000c1e1500 */
[----:B--2---:R-:W-:-:S04]  /*d440*/  IMAD.WIDE R156, R2, 0x2, R60 ;  /* 0x00000002029c7825 */ /* 0x004fc800078e023c */
[C---:B0-----:R-:W-:Y:S02]  /*d450*/  IMAD.WIDE R154, R2.reuse, 0x2, R58 ;  /* 0x00000002029a7825 */ /* 0x041fe400078e023a */
[----:B------:R-:W2:Y:S02]  /*d460*/  LDG.E.U16 R156, desc[UR60][R156.64] ;  /* 0x0000003c9c9c7981 */ /* 0x000ea4000c1e1500 */
[C---:B------:R-:W-:Y:S02]  /*d470*/  IMAD.WIDE R152, R2.reuse, 0x2, R56 ;  /* 0x0000000202987825 */ /* 0x040fe400078e0238 */
[----:B------:R-:W2:Y:S04]  /*d480*/  LDG.E.U16 R154, desc[UR60][R154.64] ;  /* 0x0000003c9a9a7981 */ /* 0x000ea8000c1e1500 */
[----:B------:R-:W2:Y:S01]  /*d490*/  LDG.E.U16 R152, desc[UR60][R152.64] ;  /* 0x0000003c98987981 */ /* 0x000ea2000c1e1500 */
[----:B---3--:R-:W-:-:S03]  /*d4a0*/  IMAD.WIDE R4, R2, 0x2, R52 ;  /* 0x0000000202047825 */ /* 0x008fc600078e0234 */
[----:B------:R-:W3:Y:S01]  /*d4b0*/  LDL.64 R52, [R1+0x488] ;  /* 0x0004880001347983 */ /* 0x000ee20000100a00 */
[----:B------:R-:W-:-:S03]  /*d4c0*/  IMAD.WIDE R12, R2, 0x2, R54 ;  /* 0x00000002020c7825 */ /* 0x000fc600078e0236 */
[----:B------:R-:W3:Y:S04]  /*d4d0*/  LDG.E.U16 R4, desc[UR60][R4.64] ;  /* 0x0000003c04047981 */ /* 0x000ee8000c1e1500 */
[----:B------:R0:W3:Y:S01]  /*d4e0*/  LDG.E.U16 R12, desc[UR60][R12.64] ;  /* 0x0000003c0c0c7981 */ /* 0x0000e2000c1e1500 */
[----:B------:R-:W-:Y:S06]  /*d4f0*/  BAR.SYNC.DEFER_BLOCKING 0x0 ;  /* 0x0000000000007b1d */ /* 0x000fec0000010000 */
[----:B0-----:R-:W0:Y:S01]  /*d500*/  S2R R13, SR_CgaCtaId ;  /* 0x00000000000d7919 */ /* 0x001e220000008800 */
        /* <DEDUP_REMOVED lines=108> */
[----:B----4-:R-:W-:Y:S04]  /*dbd0*/  STS.U16 [R16+0x11b00], R161 ;  /* 0x011b00a110007388 */ /* 0x010fe80000000400 */
        /* <DEDUP_REMOVED lines=9> */
[----:B-----5:R5:W-:Y:S04]  /*dc70*/  STS.U16 [R15+0x10f80], R23 ;  /* 0x010f80170f007388 */ /* 0x020be80000000400 */
[----:B------:R-:W-:Y:S04]  /*dc80*/  STS.U16 [R15+0x14f80], R14 ;  /* 0x014f800e0f007388 */ /* 0x000fe80000000400 */
[----:B------:R-:W-:Y:S04]  /*dc90*/  STS.U16 [R15+0x11380], R11 ;  /* 0x0113800b0f007388 */ /* 0x000fe80000000400 */
[----:B------:R-:W-:Y:S04]  /*dca0*/  STS.U16 [R15+0x15380], R6 ;  /* 0x015380060f007388 */ /* 0x000fe80000000400 */
[----:B------:R-:W-:Y:S04]  /*dcb0*/  STS.U16 [R15+0x11780], R3 ;  /* 0x011780030f007388 */ /* 0x000fe80000000400 */
[----:B--2---:R-:W-:Y:S04]  /*dcc0*/  STS.U16 [R15+0x15780], R156 ;  /* 0x0157809c0f007388 */ /* 0x004fe80000000400 */
[----:B------:R-:W-:Y:S04]  /*dcd0*/  STS.U16 [R15+0x11b80], R154 ;  /* 0x011b809a0f007388 */ /* 0x000fe80000000400 */
[----:B------:R2:W-:Y:S04]  /*dce0*/  STS.U16 [R15+0x15b80], R152 ;  /* 0x015b80980f007388 */ /* 0x0005e80000000400 */
[----:B---3--:R-:W-:Y:S04]  /*dcf0*/  STS.U16 [R15+0x11f80], R12 ;  /* 0x011f800c0f007388 */ /* 0x008fe80000000400 */
[----:B------:R3:W-:Y:S01]  /*dd00*/  STS.U16 [R15+0x15f80], R4 ;  /* 0x015f80040f007388 */ /* 0x0007e20000000400 */
[----:B------:R0:W-:Y:S06]  /*dd10*/  MEMBAR.ALL.CTA ;  /* 0x0000000000007992 */ /* 0x0001ec0000008000 */
[----:B0-----:R-:W0:Y:S01]  /*dd20*/  FENCE.VIEW.ASYNC.S ;  /* 0x00000000000073c6 */ /* 0x001e220000000000 */
[----:B------:R-:W-:-:S02]  /*dd30*/  MOV R5, 0x400 ;  /* 0x0000040000057802 */ /* 0x000fc40000000f00 */
[----:B-1----:R-:W-:Y:S01]  /*dd40*/  MOV R222, UR11 ;  /* 0x0000000b00de7c02 */ /* 0x002fe20008000f00 */
[----:B----4-:R-:W4:Y:S01]  /*dd50*/  LDL.64 R24, [R1+0x628] ;  /* 0x0006280001187983 */ /* 0x010f220000100a00 */
[----:B------:R-:W-:Y:S02]  /*dd60*/  LEA R5, R13, R5, 0x18 ;  /* 0x000000050d057211 */ /* 0x000fe400078ec0ff */
[----:B------:R-:W-:Y:S01]  /*dd70*/  MOV R221, UR10 ;  /* 0x0000000a00dd7c02 */ /* 0x000fe20008000f00 */
[----:B------:R-:W4:Y:S01]  /*dd80*/  LDL.64 R30, [R1+0x620] ;  /* 0x00062000011e7983 */ /* 0x000f220000100a00 */
[----:B------:R-:W-:Y:S02]  /*dd90*/  SHF.R.U32.HI R5, RZ, 0x4, R5 ;  /* 0x00000004ff057819 */ /* 0x000fe40000011605 */
[----:B------:R-:W-:Y:S01]  /*dda0*/  MOV R220, UR9 ;  /* 0x0000000900dc7c02 */ /* 0x000fe20008000f00 */
[----:B------:R-:W4:Y:S04]  /*ddb0*/  LDL.64 R26, [R1+0x608] ;  /* 0x00060800011a7983 */ /* 0x000f280000100a00 */
[----:B------:R-:W4:Y:S04]  /*ddc0*/  LDL.64 R28, [R1+0x5f8] ;  /* 0x0005f800011c7983 */ /* 0x000f280000100a00 */
[----:B------:R-:W4:Y:S01]  /*ddd0*/  LDL.64 R44, [R1+0x618] ;  /* 0x00061800012c7983 */ /* 0x000f220000100a00 */
[----:B0-----:R-:W-:Y:S01]  /*dde0*/  BAR.SYNC.DEFER_BLOCKING 0x0 ;  /* 0x0000000000007b1d */ /* 0x001fe20000010000 */
[----:B------:R-:W-:-:S04]  /*ddf0*/  SGXT.U32 R5, R5, 0xe ;  /* 0x0000000e0505781a */ /* 0x000fc80000000000 */
[----:B------:R-:W-:Y:S01]  /*de00*/  R2UR UR52, R5 ;  /* 0x00000000053472ca */ /* 0x000fe200000e0000 */
[----:B------:R-:W4:Y:S04]  /*de10*/  LDL.64 R38, [R1+0x610] ;  /* 0x0006100001267983 */ /* 0x000f280000100a00 */
[----:B------:R-:W4:Y:S04]  /*de20*/  LDL.64 R40, [R1+0x5e8] ;  /* 0x0005e80001287983 */ /* 0x000f280000100a00 */
[----:B------:R-:W4:Y:S04]  /*de30*/  LDL.64 R32, [R1+0x5e0] ;  /* 0x0005e00001207983 */ /* 0x000f280000100a00 */
[----:B------:R-:W4:Y:S01]  /*de40*/  LDL.64 R42, [R1+0x600] ;  /* 0x00060000012a7983 */ /* 0x000f220000100a00 */
[----:B------:R-:W-:-:S03]  /*de50*/  WARPGROUP.ARRIVE ;  /* 0x00000000000079c5 */ /* 0x000fc60000000000 */
[----:B------:R-:W4:Y:S04]  /*de60*/  LDL.64 R36, [R1+0x5c0] ;  /* 0x0005c00001247983 */ /* 0x000f280000100a00 */
[----:B------:R-:W4:Y:S01]  /*de70*/  LDL.64 R34, [R1+0x5a8] ;  /* 0x0005a80001227983 */ /* 0x000f220000100a00 */
[----:B------:R-:W-:Y:S03]  /*de80*/  HGMMA.64x64x16.F32 R184, gdesc[UR52].tnspA, RZ, !UPT, gsb0 ;  /* 0x20e0000034b879f0 */ /* 0x000fe6000c0008ff */
[----:B------:R-:W4:Y:S04]  /*de90*/  LDL.64 R46, [R1+0x540] ;  /* 0x00054000012e7983 */ /* 0x000f280000100a00 */
[----:B------:R-:W4:Y:S04]  /*dea0*/  LDL.64 R50, [R1+0x5c8] ;  /* 0x0005c80001327983 */ /* 0x000f280000100a00 */
[----:B------:R-:W4:Y:S01]  /*deb0*/  LDL.64 R48, [R1+0x580] ;  /* 0x0005800001307983 */ /* 0x000f220000100a00 */
[----:B------:R-:W-:-:S02]  /*dec0*/  WARPGROUP.DEPBAR.LE gsb0, 0x0 ;  /* 0x00008000000079c5 */ /* 0x000fc40000010000 */
[----:B------:R-:W-:-:S06]  /*ded0*/  WARPGROUP.ARRIVE ;  /* 0x00000000000079c5 */ /* 0x000fcc0000000000 */
[----:B------:R-:W-:Y:S03]  /*dee0*/  HGMMA.64x64x16.F32 R184, gdesc[UR4].tnspA, R184, gsb0 ;  /* 0x20e0000004b879f0 */ /* 0x000fe600080008b8 */
[----:B------:R-:W-:Y:S02]  /*def0*/  WARPGROUP.DEPBAR.LE gsb0, 0x0 ;  /* 0x00008000000079c5 */ /* 0x000fe40000010000 */
        /* <DEDUP_REMOVED lines=10> */
[----:B------:R-:W-:Y:S01]  /*dfa0*/  HGMMA.64x64x16.F32 R184, gdesc[UR56].tnspA, R184, gsb0 ;  /* 0x20e0000038b879f0 */ /* 0x000fe200080008b8 */
[----:B-----5:R-:W-:Y:S01]  /*dfb0*/  MOV R23, UR8 ;  /* 0x0000000800177c02 */ /* 0x020fe20008000f00 */
[----:B------:R-:W-:Y:S02]  /*dfc0*/  UIADD3.64 UR8, UR4, 0x280, URZ ;  /* 0x0000028004087897 */ /* 0x000fe4000fffe03f */
[----:B------:R-:W-:Y:S01]  /*dfd0*/  UIADD3.64 UR10, UR6, 0x202, URZ ;  /* 0x00000202060a7897 */ /* 0x000fe2000fffe03f */
        /* <DEDUP_REMOVED lines=27> */
[----:B------:R-:W-:Y:S02]  /*e190*/  R2UR UR51, R146 ;  /* 0x00000000923372ca */ /* 0x000fe400000e0000 */
[----:B------:R-:W-:Y:S02]  /*e1a0*/  R2UR UR50, R147 ;  /* 0x00000000933272ca */ /* 0x000fe400000e0000 */
[----:B------:R-:W-:Y:S02]  /*e1b0*/  R2UR UR49, R148 ;  /* 0x00000000943172ca */ /* 0x000fe400000e0000 */
[----:B------:R-:W-:Y:S01]  /*e1c0*/  R2UR UR48, R149 ;  /* 0x00000000953072ca */ /* 0x000fe200000e0000 */
[----:B------:R-:W-:Y:S02]  /*e1d0*/  WARPGROUP.DEPBAR.LE gsb0, 0x0 ;  /* 0x00008000000079c5 */ /* 0x000fe40000010000 */
[----:B------:R-:W-:-:S10]  /*e1e0*/  WARPGROUP.ARRIVE ;  /* 0x00000000000079c5 */ /* 0x000fd40000000000 */
[----:B------:R-:W-:Y:S01]  /*e1f0*/  HGMMA.64x64x16.F32 R184, gdesc[UR48].tnspA, R184, gsb0 ;  /* 0x20e0000030b879f0 */ /* 0x000fe200080008b8 */
[----:B------:R-:W-:Y:S01]  /*e200*/  UIADD3.64 UR8, UR4, 0x780, URZ ;  /* 0x0000078004087897 */ /* 0x000fe2000fffe03f */
[----:B------:R-:W-:Y:S01]  /*e210*/  UMOV UR52, UR10 ;  /* 0x0000000a00347c82 */ /* 0x000fe20008000000 */
[----:B------:R-:W-:Y:S01]  /*e220*/  UMOV UR53, UR11 ;  /* 0x0000000b00357c82 */ /* 0x000fe20008000000 */
[----:B------:R-:W-:Y:S01]  /*e230*/  UMOV UR10, UR54 ;  /* 0x00000036000a7c82 */ /* 0x000fe20008000000 */
[----:B------:R-:W-:Y:S01]  /*e240*/  UMOV UR11, UR55 ;  /* 0x00000037000b7c82 */ /* 0x000fe20008000000 */
[----:B------:R-:W-:Y:S02]  /*e250*/  WARPGROUP.DEPBAR.LE gsb0, 0x0 ;  /* 0x00008000000079c5 */ /* 0x000fe40000010000 */
[----:B--2---:R-:W-:-:S06]  /*e260*/  WARPGROUP.ARRIVE ;  /* 0x00000000000079c5 */ /* 0x004fcc0000000000 */
[----:B------:R-:W-:Y:S01]  /*e270*/  HGMMA.64x64x16.F32 R152, gdesc[UR8].tnspA, RZ, !UPT, gsb0 ;  /* 0x20e00000089879f0 */ /* 0x000fe2000c0008ff */
[----:B---3--:R-:W-:Y:S02]  /*e280*/  MOV R4, UR45 ;  /* 0x0000002d00047c02 */ /* 0x008fe40008000f00 */
[----:B------:R-:W-:Y:S01]  /*e290*/  MOV R3, UR44 ;  /* 0x0000002c00037c02 */ /* 0x000fe20008000f00 */
[----:B------:R-:W-:Y:S01]  /*e2a0*/  UIADD3.64 UR44, UR4, 0x800, URZ ;  /* 0x00000800042c7897 */ /* 0x000fe2000fffe03f */
[----:B------:R-:W-:Y:S01]  /*e2b0*/  MOV R6, UR47 ;  /* 0x0000002f00067c02 */ /* 0x000fe20008000f00 */
[----:B------:R-:W-:Y:S01]  /*e2c0*/  UMOV UR47, UR7 ;  /* 0x00000007002f7c82 */ /* 0x000fe20008000000 */
[----:B------:R-:W-:Y:S01]  /*e2d0*/  MOV R5, UR46 ;  /* 0x0000002e00057c02 */ /* 0x000fe20008000f00 */
[----:B------:R-:W-:Y:S01]  /*e2e0*/  UMOV UR46, UR6 ;  /* 0x00000006002e7c82 */ /* 0x000fe20008000000 */
[----:B------:R-:W-:Y:S02]  /*e2f0*/  WARPGROUP.DEPBAR.LE gsb0, 0x0 ;  /* 0x00008000000079c5 */ /* 0x000fe40000010000 */
[----:B------:R-:W-:-:S06]  /*e300*/  WARPGROUP.ARRIVE ;  /* 0x00000000000079c5 */ /* 0x000fcc0000000000 */
[----:B------:R-:W-:Y:S01]  /*e310*/  HGMMA.64x64x16.F32 R152, gdesc[UR44].tnspA, R152, gsb0 ;  /* 0x20e000002c9879f0 */ /* 0x000fe20008000898 */
[----:B------:R-:W-:Y:S02]  /*e320*/  R2UR UR11, R222 ;  /* 0x00000000de0b72ca */ /* 0x000fe400000e0000 */
[----:B------:R-:W-:Y:S02]  /*e330*/  R2UR UR10, R221 ;  /* 0x00000000dd0a72ca */ /* 0x000fe400000e0000 */
[----:B------:R-:W-:Y:S02]  /*e340*/  MOV R12, UR41 ;  /* 0x00000029000c7c02 */ /* 0x000fe40008000f00 */
[----:B------:R-:W-:Y:S01]  /*e350*/  MOV R11, UR40 ;  /* 0x00000028000b7c02 */ /* 0x000fe20008000f00 */
[----:B------:R-:W-:Y:S01]  /*e360*/  UIADD3.64 UR40, UR4, 0x880, URZ ;  /* 0x0000088004287897 */ /* 0x000fe2000fffe03f */
[----:B------:R-:W-:Y:S02]  /*e370*/  MOV R14, UR43 ;  /* 0x0000002b000e7c02 */ /* 0x000fe40008000f00 */
[----:B------:R-:W-:-:S03]  /*e380*/  MOV R13, UR42 ;  /* 0x0000002a000d7c02 */ /* 0x000fc60008000f00 */
[----:B------:R-:W-:Y:S02]  /*e390*/  UMOV UR43, UR11 ;  /* 0x0000000b002b7c82 */ /* 0x000fe40008000000 */
[----:B------:R-:W-:Y:S01]  /*e3a0*/  UMOV UR42, UR10 ;  /* 0x0000000a002a7c82 */ /* 0x000fe20008000000 */
[----:B------:R-:W-:Y:S02]  /*e3b0*/  WARPGROUP.DEPBAR.LE gsb0, 0x0 ;  /* 0x00008000000079c5 */ /* 0x000fe40000010000 */
[----:B------:R-:W-:-:S06]  /*e3c0*/  WARPGROUP.ARRIVE ;  /* 0x00000000000079c5 */ /* 0x000fcc0000000000 */
[----:B------:R-:W-:Y:S01]  /*e3d0*/  HGMMA.64x64x16.F32 R152, gdesc[UR40].tnspA, R152, gsb0 ;  /* 0x20e00000289879f0 */ /* 0x000fe20008000898 */
[----:B------:R-:W-:Y:S01]  /*e3e0*/  UIADD3.64 UR44, UR4, 0x900, URZ ;  /* 0x00000900042c7897 */ /* 0x000fe2000fffe03f */
[----:B------:R-:W-:Y:S01]  /*e3f0*/  UMOV UR46, UR14 ;  /* 0x0000000e002e7c82 */ /* 0x000fe20008000000 */
[----:B------:R-:W-:Y:S01]  /*e400*/  UMOV UR47, UR15 ;  /* 0x0000000f002f7c82 */ /* 0x000fe20008000000 */
[----:B------:R-:W-:Y:S02]  /*e410*/  WARPGROUP.DEPBAR.LE gsb0, 0x0 ;  /* 0x00008000000079c5 */ /* 0x000fe40000010000 */
[----:B------:R-:W-:-:S06]  /*e420*/  WARPGROUP.ARRIVE ;  /* 0x00000000000079c5 */ /* 0x000fcc0000000000 */
[----:B------:R-:W-:Y:S01]  /*e430*/  HGMMA.64x64x16.F32 R152, gdesc[UR44].tnspA, R152, gsb0 ;  /* 0x20e000002c9879f0 */ /* 0x000fe20008000898 */
[----:B------:R-:W-:Y:S02]  /*e440*/  UIADD3.64 UR40, UR4, 0x980, URZ ;  /* 0x0000098004287897 */ /* 0x000fe4000fffe03f */
[----:B------:R-:W-:Y:S01]  /*e450*/  UIADD3.64 UR42, UR6, 0x1fe, URZ ;  /* 0x000001fe062a7897 */ /* 0x000fe2000fffe03f */
[----:B------:R-:W-:Y:S02]  /*e460*/  WARPGROUP.DEPBAR.LE gsb0, 0x0 ;  /* 0x00008000000079c5 */ /* 0x000fe40000010000 */
[----:B------:R-:W-:-:S06]  /*e470*/  WARPGROUP.ARRIVE ;  /* 0x00000000000079c5 */ /* 0x000fcc0000000000 */
[----:B------:R-:W-:Y:S01]  /*e480*/  HGMMA.64x64x16.F32 R152, gdesc[UR40].tnspA, R152, gsb0 ;  /* 0x20e00000289879f0 */ /* 0x000fe20008000898 */
[----:B------:R-:W-:Y:S02]  /*e490*/  UIADD3.64 UR56, UR4, 0xa00, URZ ;  /* 0x00000a0004387897 */ /* 0x000fe4000fffe03f */
        /* <DEDUP_REMOVED lines=24> */
[----:B----4-:R-:W-:Y:S02]  /*e620*/  IMAD.WIDE R222, R0, 0x2, R24 ;  /* 0x0000000200de7825 */ /* 0x010fe400078e0218 */
[----:B------:R-:W2:Y:S01]  /*e630*/  LDL.64 R24, [R1+0x5a0] ;  /* 0x0005a00001187983 */ /* 0x000ea20000100a00 */
[----:B------:R-:W-:Y:S01]  /*e640*/  R2UR UR9, R220 ;  /* 0x00000000dc0972ca */ /* 0x000fe200000e0000 */
[C---:B------:R-:W-:Y:S02]  /*e650*/  IMAD.WIDE R220, R0.reuse, 0x2, R30 ;  /* 0x0000000200dc7825 */ /* 0x040fe400078e021e */
[----:B------:R-:W3:Y:S02]  /*e660*/  LDL.64 R30, [R1+0x588] ;  /* 0x00058800011e7983 */ /* 0x000ee40000100a00 */
[----:B------:R-:W-:-:S02]  /*e670*/  IMAD.WIDE R224, R0, 0x2, R26 ;  /* 0x0000000200e07825 */ /* 0x000fc400078e021a */
[----:B------:R-:W4:Y:S04]  /*e680*/  LDL.64 R26, [R1+0x560] ;  /* 0x00056000011a7983 */ /* 0x000f280000100a00 */
[----:B------:R0:W5:Y:S01]  /*e690*/  LDG.E.U16 R82, desc[UR60][R220.64] ;  /* 0x0000003cdc527981 */ /* 0x000162000c1e1500 */
[----:B------:R-:W-:Y:S01]  /*e6a0*/  UIADD3.64 UR40, UR4, 0xc80, URZ ;  /* 0x00000c8004287897 */ /* 0x000fe2000fffe03f */
[----:B------:R-:W-:Y:S01]  /*e6b0*/  UMOV UR42, UR30 ;  /* 0x0000001e002a7c82 */ /* 0x000fe20008000000 */
[----:B------:R-:W-:Y:S01]  /*e6c0*/  UMOV UR43, UR31 ;  /* 0x0000001f002b7c82 */ /* 0x000fe20008000000 */
[----:B------:R1:W5:Y:S04]  /*e6d0*/  LDG.E.U16 R113, desc[UR60][R222.64] ;  /* 0x0000003cde717981 */ /* 0x000368000c1e1500 */
[----:B------:R-:W5:Y:S01]  /*e6e0*/  LDG.E.U16 R112, desc[UR60][R224.64] ;  /* 0x0000003ce0707981 */ /* 0x000f62000c1e1500 */
[----:B------:R-:W-:-:S02]  /*e6f0*/  WARPGROUP.DEPBAR.LE gsb0, 0x0 ;  /* 0x00008000000079c5 */ /* 0x000fc40000010000 */
[----:B------:R-:W-:-:S06]  /*e700*/  WARPGROUP.ARRIVE ;  /* 0x00000000000079c5 */ /* 0x000fcc0000000000 */
[----:B------:R-:W-:Y:S01]  /*e710*/  HGMMA.64x64x16.F32 R152, gdesc[UR44].tnspA, R152, gsb0 ;  /* 0x20e000002c9879f0 */ /* 0x000fe20008000898 */
[C---:B0-----:R-:W-:Y:S02]  /*e720*/  IMAD.WIDE R220, R0.reuse, 0x2, R28 ;  /* 0x0000000200dc7825 */ /* 0x041fe400078e021c */
[----:B------:R-:W3:Y:S01]  /*e730*/  LDL.64 R28, [R1+0x548] ;  /* 0x00054800011c7983 */ /* 0x000ee20000100a00 */
[----:B------:R-:W-:Y:S01]  /*e740*/  UIADD3.64 UR44, UR4, 0xd00, URZ ;  /* 0x00000d00042c7897 */ /* 0x000fe2000fffe03f */
[----:B------:R-:W-:Y:S01]  /*e750*/  UMOV UR46, UR34 ;  /* 0x00000022002e7c82 */ /* 0x000fe20008000000 */
[----:B------:R-:W-:Y:S01]  /*e760*/  UMOV UR47, UR35 ;  /* 0x00000023002f7c82 */ /* 0x000fe20008000000 */
[----:B-1----:R-:W-:Y:S01]  /*e770*/  IMAD.WIDE R222, R0, 0x2, R42 ;  /* 0x0000000200de7825 */ /* 0x002fe200078e022a */
[----:B------:R-:W5:Y:S04]  /*e780*/  LDG.E.U16 R60, desc[UR60][R220.64] ;  /* 0x0000003cdc3c7981 */ /* 0x000f68000c1e1500 */
[----:B------:R-:W5:Y:S04]  /*e790*/  LDG.E.U16 R81, desc[UR60][R222.64] ;  /* 0x0000003cde517981 */ /* 0x000f68000c1e1500 */
[----:B------:R-:W5:Y:S01]  /*e7a0*/  LDL.64 R42, [R1+0x528] ;  /* 0x00052800012a7983 */ /* 0x000f620000100a00 */
[----:B------:R-:W-:-:S02]  /*e7b0*/  WARPGROUP.DEPBAR.LE gsb0, 0x0 ;  /* 0x00008000000079c5 */ /* 0x000fc40000010000 */
[----:B------:R-:W-:-:S06]  /*e7c0*/  WARPGROUP.ARRIVE ;  /* 0x00000000000079c5 */ /* 0x000fcc0000000000 */
[----:B------:R-:W-:Y:S03]  /*e7d0*/  HGMMA.64x64x16.F32 R152, gdesc[UR40].tnspA, R152, gsb0 ;  /* 0x20e00000289879f0 */ /* 0x000fe60008000898 */
        /* <DEDUP_REMOVED lines=9> */
[----:B------:R-:W-:Y:S02]  /*e870*/  R2UR UR43, R14 ;  /* 0x000000000e2b72ca */ /* 0x000fe400000e0000 */
[----:B------:R-:W-:Y:S01]  /*e880*/  R2UR UR42, R13 ;  /* 0x000000000d2a72ca */ /* 0x000fe200000e0000 */
[----:B------:R-:W-:Y:S01]  /*e890*/  UIADD3.64 UR44, UR4, 0xe00, URZ ;  /* 0x00000e00042c7897 */ /* 0x000fe2000fffe03f */
[----:B------:R-:W-:Y:S01]  /*e8a0*/  R2UR UR41, R12 ;  /* 0x000000000c2972ca */ /* 0x000fe200000e0000 */
[----:B------:R-:W-:-:S05]  /*e8b0*/  IMAD.WIDE R12, R0, 0x2, R44 ;  /* 0x00000002000c7825 */ /* 0x000fca00078e022c */
[----:B------:R0:W5:Y:S03]  /*e8c0*/  LDG.E.U16 R61, desc[UR60][R12.64] ;  /* 0x0000003c0c3d7981 */ /* 0x000166000c1e1500 */
[----:B------:R-:W-:Y:S02]  /*e8d0*/  UMOV UR47, UR43 ;  /* 0x0000002b002f7c82 */ /* 0x000fe40008000000 */
[----:B------:R-:W-:Y:S01]  /*e8e0*/  UMOV UR46, UR42 ;  /* 0x0000002a002e7c82 */ /* 0x000fe20008000000 */
[C---:B0-----:R-:W-:Y:S02]  /*e8f0*/  IMAD.WIDE R12, R0.reuse, 0x2, R40 ;  /* 0x00000002000c7825 */ /* 0x041fe400078e0228 */
[----:B------:R-:W5:Y:S04]  /*e900*/  LDL.64 R40, [R1+0x520] ;  /* 0x0005200001287983 */ /* 0x000f680000100a00 */
[----:B------:R2:W5:Y:S01]  /*e910*/  LDG.E.U16 R111, desc[UR60][R12.64] ;  /* 0x0000003c0c6f7981 */ /* 0x000562000c1e1500 */
[----:B------:R-:W-:-:S03]  /*e920*/  IMAD.WIDE R222, R0, 0x2, R36 ;  /* 0x0000000200de7825 */ /* 0x000fc600078e0224 */
[----:B------:R-:W5:Y:S01]  /*e930*/  LDL.64 R36, [R1+0x500] ;  /* 0x0005000001247983 */ /* 0x000f620000100a00 */
[----:B------:R-:W-:-:S03]  /*e940*/  IMAD.WIDE R220, R0, 0x2, R34 ;  /* 0x0000000200dc7825 */ /* 0x000fc600078e0222 */
[----:B------:R-:W5:Y:S01]  /*e950*/  LDL.64 R34, [R1+0x4e0] ;  /* 0x0004e00001227983 */ /* 0x000f620000100a00 */
[----:B--2---:R-:W-:-:S03]  /*e960*/  IMAD.WIDE R12, R0, 0x2, R24 ;  /* 0x00000002000c7825 */ /* 0x004fc600078e0218 */
[----:B------:R-:W2:Y:S04]  /*e970*/  LDL.64 R24, [R1+0x4e8] ;  /* 0x0004e80001187983 */ /* 0x000ea80000100a00 */
[----:B------:R4:W2:Y:S04]  /*e980*/  LDG.E.U16 R109, desc[UR60][R220.64] ;  /* 0x0000003cdc6d7981 */ /* 0x0008a8000c1e1500 */
[----:B------:R3:W2:Y:S01]  /*e990*/  LDG.E.U16 R78, desc[UR60][R12.64] ;  /* 0x0000003c0c4e7981 */ /* 0x0006a2000c1e1500 */
[----:B------:R-:W-:-:S03]  /*e9a0*/  IMAD.WIDE R224, R0, 0x2, R50 ;  /* 0x0000000200e07825 */ /* 0x000fc600078e0232 */
[----:B------:R-:W2:Y:S01]  /*e9b0*/  LDG.E.U16 R79, desc[UR60][R222.64] ;  /* 0x0000003cde4f7981 */ /* 0x000ea2000c1e1500 */
[----:B------:R-:W-:Y:S02]  /*e9c0*/  WARPGROUP.DEPBAR.LE gsb0, 0x0 ;  /* 0x00008000000079c5 */ /* 0x000fe40000010000 */
[----:B------:R-:W-:Y:S01]  /*e9d0*/  WARPGROUP.ARRIVE ;  /* 0x00000000000079c5 */ /* 0x000fe20000000000 */
[----:B----4-:R-:W-:Y:S01]  /*e9e0*/  IMAD.WIDE R220, R0, 0x2, R26 ;  /* 0x0000000200dc7825 */ /* 0x010fe200078e021a */
[----:B------:R-:W4:Y:S04]  /*e9f0*/  LDG.E.U16 R110, desc[UR60][R224.64] ;  /* 0x0000003ce06e7981 */ /* 0x000f28000c1e1500 */
[----:B------:R-:W-:Y:S01]  /*ea00*/  HGMMA.64x64x16.F32 R152, gdesc[UR44].tnspA, R152, gsb0 ;  /* 0x20e000002c9879f0 */ /* 0x000fe20008000898 */
[----:B------:R-:W-:Y:S01]  /*ea10*/  R2UR UR46, R5 ;  /* 0x00000000052e72ca */ /* 0x000fe200000e0000 */
[----:B------:R-:W4:Y:S01]  /*ea20*/  LDL.64 R26, [R1+0x4a8] ;  /* 0x0004a800011a7983 */ /* 0x000f220000100a00 */
[----:B------:R-:W-:Y:S01]  /*ea30*/  R2UR UR45, R4 ;  /* 0x00000000042d72ca */ /* 0x000fe200000e0000 */
[----:B------:R-:W-:-:S02]  /*ea40*/  IMAD.WIDE R4, R0, 0x2, R38 ;  /* 0x0000000200047825 */ /* 0x000fc400078e0226 */
[----:B------:R-:W4:Y:S04]  /*ea50*/  LDL.64 R38, [R1+0x568] ;  /* 0x0005680001267983 */ /* 0x000f280000100a00 */
[----:B------:R0:W4:Y:S01]  /*ea60*/  LDG.E.U16 R44, desc[UR60][R4.64] ;  /* 0x0000003c042c7981 */ /* 0x000122000c1e1500 */
[----:B---3--:R-:W-:-:S03]  /*ea70*/  IMAD.WIDE R12, R0, 0x2, R28 ;  /* 0x00000002000c7825 */ /* 0x008fc600078e021c */
[----:B------:R-:W3:Y:S04]  /*ea80*/  LDL.64 R28, [R1+0x4a0] ;  /* 0x0004a000011c7983 */ /* 0x000ee80000100a00 */
[----:B------:R-:W3:Y:S01]  /*ea90*/  LDG.E.U16 R76, desc[UR60][R220.64] ;  /* 0x0000003cdc4c7981 */ /* 0x000ee2000c1e1500 */
[----:B0-----:R-:W-:-:S03]  /*eaa0*/  IMAD.WIDE R4, R0, 0x2, R32 ;  /* 0x0000000200047825 */ /* 0x001fc600078e0220 */
[----:B------:R-:W3:Y:S04]  /*eab0*/  LDL.64 R32, [R1+0x508] ;  /* 0x0005080001207983 */ /* 0x000ee80000100a00 */
[----:B------:R0:W3:Y:S01]  /*eac0*/  LDG.E.U16 R80, desc[UR60][R4.64] ;  /* 0x0000003c04507981 */ /* 0x0000e2000c1e1500 */
[----:B------:R-:W-:-:S03]  /*ead0*/  IMAD.WIDE R224, R0, 0x2, R48 ;  /* 0x0000000200e07825 */ /* 0x000fc600078e0230 */
[----:B------:R-:W3:Y:S04]  /*eae0*/  LDG.E.U16 R106, desc[UR60][R12.64] ;  /* 0x0000003c0c6a7981 */ /* 0x000ee8000c1e1500 */
[----:B------:R-:W3:Y:S01]  /*eaf0*/  LDG.E.U16 R77, desc[UR60][R224.64] ;  /* 0x0000003ce04d7981 */ /* 0x000ee2000c1e1500 */
[----:B0-----:R-:W-:-:S03]  /*eb00*/  IMAD.WIDE R4, R0, 0x2, R30 ;  /* 0x0000000200047825 */ /* 0x001fc600078e021e */
[----:B------:R-:W3:Y:S04]  /*eb10*/  LDL.64 R30, [R1+0x4c8] ;  /* 0x0004c800011e7983 */ /* 0x000ee80000100a00 */
[----:B------:R0:W3:Y:S04]  /*eb20*/  LDG.E.U16 R108, desc[UR60][R4.64] ;  /* 0x0000003c046c7981 */ /* 0x0000e8000c1e1500 */
[----:B------:R-:W3:Y:S04]  /*eb30*/  LDL.64 R50, [R1+0x480] ;  /* 0x0004800001327983 */ /* 0x000ee80000100a00 */
[----:B------:R-:W3:Y:S01]  /*eb40*/  LDL.64 R48, [R1+0x408] ;  /* 0x0004080001307983 */ /* 0x000ee20000100a00 */
[----:B0-----:R-:W-:-:S03]  /*eb50*/  IMAD.WIDE R4, R0, 0x2, R46 ;  /* 0x0000000200047825 */ /* 0x001fc600078e022e */
[----:B------:R-:W3:Y:S04]  /*eb60*/  LDL.64 R46, [R1+0x388] ;  /* 0x00038800012e7983 */ /* 0x000ee80000100a00 */
[----:B------:R2:W3:Y:S01]  /*eb70*/  LDG.E.U16 R75, desc[UR60][R4.64] ;  /* 0x0000003c044b7981 */ /* 0x0004e2000c1e1500 */
[----:B-----5:R-:W-:-:S03]  /*eb80*/  IMAD.WIDE R224, R0, 0x2, R42 ;  /* 0x0000000200e07825 */ /* 0x020fc600078e022a */
[----:B------:R-:W5:Y:S04]  /*eb90*/  LDL.64 R42, [R1+0x368] ;  /* 0x00036800012a7983 */ /* 0x000f680000100a00 */
[----:B------:R0:W5:Y:S01]  /*eba0*/  LDG.E.U16 R105, desc[UR60][R224.64] ;  /* 0x0000003ce0697981 */ /* 0x000162000c1e1500 */
[----:B------:R-:W-:-:S03]  /*ebb0*/  IMAD.WIDE R12, R0, 0x2, R36 ;  /* 0x00000002000c7825 */ /* 0x000fc600078e0224 */
[----:B------:R-:W5:Y:S01]  /*ebc0*/  LDL.64 R36, [R1+0x448] ;  /* 0x0004480001247983 */ /* 0x000f620000100a00 */
[----:B--2---:R-:W-:-:S03]  /*ebd0*/  IMAD.WIDE R4, R0, 0x2, R24 ;  /* 0x0000000200047825 */ /* 0x004fc600078e0218 */
[----:B------:R-:W2:Y:S04]  /*ebe0*/  LDG.E.U16 R73, desc[UR60][R12.64] ;  /* 0x0000003c0c497981 */ /* 0x000ea8000c1e1500 */
[----:B------:R-:W2:Y:S01]  /*ebf0*/  LDL.64 R24, [R1+0x428] ;  /* 0x0004280001187983 */ /* 0x000ea20000100a00 */
[----:B0-----:R-:W-:-:S03]  /*ec00*/  IMAD.WIDE R224, R0, 0x2, R34 ;  /* 0x0000000200e07825 */ /* 0x001fc600078e0222 */
[----:B------:R-:W2:Y:S04]  /*ec10*/  LDL.64 R34, [R1+0x3e8] ;  /* 0x0003e80001227983 */ /* 0x000ea80000100a00 */
[----:B------:R-:W2:Y:S04]  /*ec20*/  LDG.E.U16 R103, desc[UR60][R4.64] ;  /* 0x0000003c04677981 */ /* 0x000ea8000c1e1500 */
[----:B------:R-:W2:Y:S01]  /*ec30*/  LDG.E.U16 R72, desc[UR60][R224.64] ;  /* 0x0000003ce0487981 */ /* 0x000ea2000c1e1500 */
[----:B----4-:R-:W-:-:S03]  /*ec40*/  IMAD.WIDE R222, R0, 0x2, R38 ;  /* 0x0000000200de7825 */ /* 0x010fc600078e0226 */
[----:B------:R-:W4:Y:S04]  /*ec50*/  LDL.64 R38, [R1+0x4c0] ;  /* 0x0004c00001267983 */ /* 0x000f280000100a00 */
[----:B------:R0:W4:Y:S01]  /*ec60*/  LDG.E.U16 R107, desc[UR60][R222.64] ;  /* 0x0000003cde6b7981 */ /* 0x000122000c1e1500 */
[----:B---3--:R-:W-:-:S03]  /*ec70*/  IMAD.WIDE R220, R0, 0x2, R32 ;  /* 0x0000000200dc7825 */ /* 0x008fc600078e0220 */
[----:B------:R-:W3:Y:S01]  /*ec80*/  LDL.64 R32, [R1+0x460] ;  /* 0x0004600001207983 */ /* 0x000ee20000100a00 */
[----:B0-----:R-:W-:-:S03]  /*ec90*/  IMAD.WIDE R222, R0, 0x2, R40 ;  /* 0x0000000200de7825 */ /* 0x001fc600078e0228 */
[----:B------:R-:W3:Y:S04]  /*eca0*/  LDL.64 R40, [R1+0x468] ;  /* 0x0004680001287983 */ /* 0x000ee80000100a00 */
[----:B------:R0:W3:Y:S01]  /*ecb0*/  LDG.E.U16 R74, desc[UR60][R222.64] ;  /* 0x0000003cde4a7981 */ /* 0x0000e2000c1e1500 */
[----:B------:R-:W-:-:S03]  /*ecc0*/  IMAD.WIDE R12, R0, 0x2, R26 ;  /* 0x00000002000c7825 */ /* 0x000fc600078e021a */
[----:B------:R-:W3:Y:S01]  /*ecd0*/  LDL.64 R26, [R1+0x3a8] ;  /* 0x0003a800011a7983 */ /* 0x000ee20000100a00 */
[----:B------:R-:W-:-:S03]  /*ece0*/  IMAD.WIDE R4, R0, 0x2, R28 ;  /* 0x0000000200047825 */ /* 0x000fc600078e021c */
[----:B------:R-:W3:Y:S01]  /*ecf0*/  LDL.64 R28, [R1+0x328] ;  /* 0x00032800011c7983 */ /* 0x000ee20000100a00 */
[----:B0-----:R-:W-:-:S03]  /*ed00*/  IMAD.WIDE R222, R0, 0x2, R30 ;  /* 0x0000000200de7825 */ /* 0x001fc600078e021e */
[----:B------:R-:W3:Y:S01]  /*ed10*/  LDL.64 R30, [R1+0x3c8] ;  /* 0x0003c800011e7983 */ /* 0x000ee20000100a00 */
[----:B------:R-:W-:-:S03]  /*ed20*/  IMAD.WIDE R224, R0, 0x2, R52 ;  /* 0x0000000200e07825 */ /* 0x000fc600078e0234 */
[----:B------:R-:W3:Y:S04]  /*ed30*/  LDG.E.U16 R104, desc[UR60][R220.64] ;  /* 0x0000003cdc687981 */ /* 0x000ee8000c1e1500 */
[----:B------:R-:W3:Y:S04]  /*ed40*/  LDG.E.U16 R101, desc[UR60][R12.64] ;  /* 0x0000003c0c657981 */ /* 0x000ee8000c1e1500 */
[----:B------:R-:W3:Y:S04]  /*ed50*/  LDG.E.U16 R100, desc[UR60][R224.64] ;  /* 0x0000003ce0647981 */ /* 0x000ee8000c1e1500 */
[----:B------:R5:W3:Y:S04]  /*ed60*/  LDG.E.U16 R70, desc[UR60][R4.64] ;  /* 0x0000003c04467981 */ /* 0x000ae8000c1e1500 */
[----:B------:R-:W3:Y:S04]  /*ed70*/  LDG.E.U16 R102, desc[UR60][R222.64] ;  /* 0x0000003cde667981 */ /* 0x000ee8000c1e1500 */
[----:B------:R-:W3:Y:S01]  /*ed80*/  LDL.64 R52, [R1+0x440] ;  /* 0x0004400001347983 */ /* 0x000ee20000100a00 */
[----:B-----5:R-:W-:-:S03]  /*ed90*/  IMAD.WIDE R4, R0, 0x2, R36 ;  /* 0x0000000200047825 */ /* 0x020fc600078e0224 */
[----:B------:R-:W5:Y:S04]  /*eda0*/  LDL.64 R36, [R1+0x2c8] ;  /* 0x0002c80001247983 */ /* 0x000f680000100a00 */
[----:B------:R-:W5:Y:S01]  /*edb0*/  LDG.E.U16 R98, desc[UR60][R4.64] ;  /* 0x0000003c04627981 */ /* 0x000f62000c1e1500 */
[----:B--2---:R-:W-:-:S03]  /*edc0*/  IMAD.WIDE R224, R0, 0x2, R24 ;  /* 0x0000000200e07825 */ /* 0x004fc600078e0218 */
[----:B------:R-:W2:Y:S01]  /*edd0*/  LDL.64 R24, [R1+0x2a8] ;  /* 0x0002a80001187983 */ /* 0x000ea20000100a00 */
[----:B----4-:R-:W-:-:S03]  /*ede0*/  IMAD.WIDE R220, R0, 0x2, R38 ;  /* 0x0000000200dc7825 */ /* 0x010fc600078e0226 */
[----:B------:R-:W4:Y:S04]  /*edf0*/  LDG.E.U16 R97, desc[UR60][R224.64] ;  /* 0x0000003ce0617981 */ /* 0x000f28000c1e1500 */
[----:B------:R-:W2:Y:S04]  /*ee00*/  LDL.64 R38, [R1+0x348] ;  /* 0x0003480001267983 */ /* 0x000ea80000100a00 */
[----:B------:R0:W4:Y:S01]  /*ee10*/  LDG.E.U16 R71, desc[UR60][R220.64] ;  /* 0x0000003cdc477981 */ /* 0x000122000c1e1500 */
[----:B---3--:R-:W-:-:S03]  /*ee20*/  IMAD.WIDE R12, R0, 0x2, R32 ;  /* 0x00000002000c7825 */ /* 0x008fc600078e0220 */
[----:B------:R-:W3:Y:S01]  /*ee30*/  LDL.64 R32, [R1+0x308] ;  /* 0x0003080001207983 */ /* 0x000ee20000100a00 */
[----:B0-----:R-:W-:-:S03]  /*ee40*/  IMAD.WIDE R220, R0, 0x2, R40 ;  /* 0x0000000200dc7825 */ /* 0x001fc600078e0228 */
[----:B------:R-:W4:Y:S04]  /*ee50*/  LDL.64 R40, [R1+0x2e8] ;  /* 0x0002e80001287983 */ /* 0x000f280000100a00 */
[----:B------:R0:W4:Y:S01]  /*ee60*/  LDG.E.U16 R68, desc[UR60][R12.64] ;  /* 0x0000003c0c447981 */ /* 0x000122000c1e1500 */
[----:B------:R-:W-:-:S03]  /*ee70*/  IMAD.WIDE R4, R0, 0x2, R26 ;  /* 0x0000000200047825 */ /* 0x000fc600078e021a */
[----:B------:R1:W4:Y:S04]  /*ee80*/  LDG.E.U16 R99, desc[UR60][R220.64] ;  /* 0x0000003cdc637981 */ /* 0x000328000c1e1500 */
[----:B------:R-:W4:Y:S01]  /*ee90*/  LDL.64 R26, [R1+0x248] ;  /* 0x00024800011a7983 */ /* 0x000f220000100a00 */
[----:B0-----:R-:W-:-:S03]  /*eea0*/  IMAD.WIDE R12, R0, 0x2, R30 ;  /* 0x00000002000c7825 */ /* 0x001fc600078e021e */
[----:B------:R-:W4:Y:S01]  /*eeb0*/  LDL.64 R30, [R1+0x268] ;  /* 0x00026800011e7983 */ /* 0x000f220000100a00 */
[----:B-1----:R-:W-:-:S03]  /*eec0*/  IMAD.WIDE R220, R0, 0x2, R34 ;  /* 0x0000000200dc7825 */ /* 0x002fc600078e0222 */
[----:B------:R-:W4:Y:S04]  /*eed0*/  LDL.64 R34, [R1+0x288] ;  /* 0x0002880001227983 */ /* 0x000f280000100a00 */
[----:B------:R0:W4:Y:S01]  /*eee0*/  LDG.E.U16 R94, desc[UR60][R12.64] ;  /* 0x0000003c0c5e7981 */ /* 0x000122000c1e1500 */
[----:B------:R-:W-:-:S03]  /*eef0*/  IMAD.WIDE R222, R0, 0x2, R50 ;  /* 0x0000000200de7825 */ /* 0x000fc600078e0232 */
[----:B------:R-:W4:Y:S04]  /*ef00*/  LDL.64 R50, [R1+0x420] ;  /* 0x0004200001327983 */ /* 0x000f280000100a00 */
[----:B------:R1:W4:Y:S01]  /*ef10*/  LDG.E.U16 R69, desc[UR60][R222.64] ;  /* 0x0000003cde457981 */ /* 0x000322000c1e1500 */
[----:B0-----:R-:W-:-:S03]  /*ef20*/  IMAD.WIDE R12, R0, 0x2, R28 ;  /* 0x00000002000c7825 */ /* 0x001fc600078e021c */
[----:B------:R-:W4:Y:S04]  /*ef30*/  LDL.64 R28, [R1+0x3e0] ;  /* 0x0003e000011c7983 */ /* 0x000f280000100a00 */
[----:B------:R-:W4:Y:S01]  /*ef40*/  LDG.E.U16 R95, desc[UR60][R220.64] ;  /* 0x0000003cdc5f7981 */ /* 0x000f22000c1e1500 */
[----:B-1----:R-:W-:-:S03]  /*ef50*/  IMAD.WIDE R222, R0, 0x2, R48 ;  /* 0x0000000200de7825 */ /* 0x002fc600078e0230 */
[----:B------:R-:W4:Y:S01]  /*ef60*/  LDG.E.U16 R93, desc[UR60][R4.64] ;  /* 0x0000003c045d7981 */ /* 0x000f22000c1e1500 */
[----:B------:R-:W-:-:S03]  /*ef70*/  IMAD.WIDE R224, R0, 0x2, R46 ;  /* 0x0000000200e07825 */ /* 0x000fc600078e022e */
[----:B------:R0:W4:Y:S04]  /*ef80*/  LDG.E.U16 R96, desc[UR60][R222.64] ;  /* 0x0000003cde607981 */ /* 0x000128000c1e1500 */
[----:B------:R-:W4:Y:S04]  /*ef90*/  LDL.64 R48, [R1+0x400] ;  /* 0x0004000001307983 */ /* 0x000f280000100a00 */
[----:B------:R-:W4:Y:S01]  /*efa0*/  LDG.E.U16 R92, desc[UR60][R224.64] ;  /* 0x0000003ce05c7981 */ /* 0x000f22000c1e1500 */
[----:B0-----:R-:W-:-:S03]  /*efb0*/  IMAD.WIDE R222, R0, 0x2, R42 ;  /* 0x0000000200de7825 */ /* 0x001fc600078e022a */
[----:B------:R-:W4:Y:S04]  /*efc0*/  LDG.E.U16 R89, desc[UR60][R12.64] ;  /* 0x0000003c0c597981 */ /* 0x000f28000c1e1500 */
[----:B------:R5:W4:Y:S04]  /*efd0*/  LDG.E.U16 R91, desc[UR60][R222.64] ;  /* 0x0000003cde5b7981 */ /* 0x000b28000c1e1500 */
[----:B------:R-:W4:Y:S01]  /*efe0*/  LDL.64 R46, [R1+0x320] ;  /* 0x00032000012e7983 */ /* 0x000f220000100a00 */
[----:B------:R-:W-:-:S03]  /*eff0*/  R2UR UR8, R23 ;  /* 0x00000000170872ca */ /* 0x000fc600000e0000 */
[----:B------:R-:W4:Y:S01]  /*f000*/  LDL.64 R42, [R1+0x5f0] ;  /* 0x0005f000012a7983 */ /* 0x000f220000100a00 */
[----:B-----5:R-:W-:-:S03]  /*f010*/  IMAD.WIDE R222, R0, 0x2, R36 ;  /* 0x0000000200de7825 */ /* 0x020fc600078e0224 */
[----:B------:R-:W5:Y:S04]  /*f020*/  LDL.64 R36, [R1+0x360] ;  /* 0x0003600001247983 */ /* 0x000f680000100a00 */
[----:B------:R-:W5:Y:S01]  /*f030*/  LDG.E.U16 R86, desc[UR60][R222.64] ;  /* 0x0000003cde567981 */ /* 0x000f62000c1e1500 */
[----:B--2---:R-:W-:-:S03]  /*f040*/  IMAD.WIDE R220, R0, 0x2, R38 ;  /* 0x0000000200dc7825 */ /* 0x004fc600078e0226 */
        /* <DEDUP_REMOVED lines=9> */
[----:B------:R-:W4:Y:S04]  /*f0e0*/  LDG.E.U16 R87, desc[UR60][R224.64] ;  /* 0x0000003ce0577981 */ /* 0x000f28000c1e1500 */
[----:B------:R-:W4:Y:S01]  /*f0f0*/  LDG.E.U16 R85, desc[UR60][R220.64] ;  /* 0x0000003cdc557981 */ /* 0x000f22000c1e1500 */
[----:B0-----:R-:W-:-:S03]  /*f100*/  IMAD.WIDE R4, R0, 0x2, R30 ;  /* 0x0000000200047825 */ /* 0x001fc600078e021e */
[----:B------:R-:W4:Y:S01]  /*f110*/  LDL.64 R30, [R1+0x5d0] ;  /* 0x0005d000011e7983 */ /* 0x000f220000100a00 */
[----:B------:R-:W-:-:S03]  /*f120*/  IMAD.WIDE R12, R0, 0x2, R34 ;  /* 0x00000002000c7825 */ /* 0x000fc600078e0222 */
[----:B------:R0:W4:Y:S04]  /*f130*/  LDG.E.U16 R83, desc[UR60][R4.64] ;  /* 0x0000003c04537981 */ /* 0x000128000c1e1500 */
[----:B------:R-:W4:Y:S04]  /*f140*/  LDL.64 R34, [R1+0x5d8] ;  /* 0x0005d80001227983 */ /* 0x000f280000100a00 */
[----:B------:R1:W4:Y:S01]  /*f150*/  LDG.E.U16 R84, desc[UR60][R12.64] ;  /* 0x0000003c0c547981 */ /* 0x000322000c1e1500 */
[----:B0-----:R-:W-:-:S03]  /*f160*/  IMAD.WIDE R4, R0, 0x2, R26 ;  /* 0x0000000200047825 */ /* 0x001fc600078e021a */
[----:B------:R-:W4:Y:S01]  /*f170*/  LDL.64 R26, [R1+0x5b8] ;  /* 0x0005b800011a7983 */ /* 0x000f220000100a00 */
[----:B------:R-:W-:-:S03]  /*f180*/  IMAD.WIDE R222, R0, 0x2, R50 ;  /* 0x0000000200de7825 */ /* 0x000fc600078e0232 */
[----:B------:R-:W4:Y:S01]  /*f190*/  LDL.64 R50, [R1+0x598] ;  /* 0x0005980001327983 */ /* 0x000f220000100a00 */
[----:B-1----:R-:W-:-:S03]  /*f1a0*/  IMAD.WIDE R12, R0, 0x2, R28 ;  /* 0x00000002000c7825 */ /* 0x002fc600078e021c */
[----:B------:R-:W4:Y:S01]  /*f1b0*/  LDL.64 R28, [R1+0x5b0] ;  /* 0x0005b000011c7983 */ /* 0x000f220000100a00 */
[----:B------:R-:W-:-:S03]  /*f1c0*/  IMAD.WIDE R224, R0, 0x2, R52 ;  /* 0x0000000200e07825 */ /* 0x000fc600078e0234 */
[----:B------:R-:W4:Y:S01]  /*f1d0*/  LDG.E.U16 R66, desc[UR60][R222.64] ;  /* 0x0000003cde427981 */ /* 0x000f22000c1e1500 */
[----:B------:R-:W-:-:S03]  /*f1e0*/  IMAD.WIDE R220, R0, 0x2, R48 ;  /* 0x0000000200dc7825 */ /* 0x000fc600078e0230 */
[----:B------:R-:W4:Y:S04]  /*f1f0*/  LDG.E.U16 R67, desc[UR60][R224.64] ;  /* 0x0000003ce0437981 */ /* 0x000f28000c1e1500 */
[----:B------:R-:W4:Y:S04]  /*f200*/  LDG.E.U16 R23, desc[UR60][R4.64] ;  /* 0x0000003c04177981 */ /* 0x000f28000c1e1500 */
[----:B------:R-:W4:Y:S04]  /*f210*/  LDG.E.U16 R65, desc[UR60][R220.64] ;  /* 0x0000003cdc417981 */ /* 0x000f28000c1e1500 */
[----:B------:R5:W4:Y:S04]  /*f220*/  LDG.E.U16 R64, desc[UR60][R12.64] ;  /* 0x0000003c0c407981 */ /* 0x000b28000c1e1500 */
[----:B------:R-:W4:Y:S04]  /*f230*/  LDL.64 R48, [R1+0x570] ;  /* 0x0005700001307983 */ /* 0x000f280000100a00 */
[----:B------:R-:W4:Y:S01]  /*f240*/  LDL.64 R52, [R1+0x538] ;  /* 0x0005380001347983 */ /* 0x000f220000100a00 */
[----:B-----5:R-:W-:-:S03]  /*f250*/  IMAD.WIDE R12, R0, 0x2, R36 ;  /* 0x00000002000c7825 */ /* 0x020fc600078e0224 */
[----:B------:R-:W5:Y:S04]  /*f260*/  LDL.64 R36, [R1+0x558] ;  /* 0x0005580001247983 */ /* 0x000f680000100a00 */
[----:B------:R-:W5:Y:S01]  /*f270*/  LDG.E.U16 R252, desc[UR60][R12.64] ;  /* 0x0000003c0cfc7981 */ /* 0x000f62000c1e1500 */
[----:B--2---:R-:W-:-:S03]  /*f280*/  IMAD.WIDE R224, R0, 0x2, R38 ;  /* 0x0000000200e07825 */ /* 0x004fc600078e0226 */
[----:B------:R-:W2:Y:S01]  /*f290*/  LDL.64 R38, [R1+0x590] ;  /* 0x0005900001267983 */ /* 0x000ea20000100a00 */
[----:B------:R-:W-:-:S03]  /*f2a0*/  R2UR UR44, R3 ;  /* 0x00000000032c72ca */ /* 0x000fc600000e0000 */
[----:B------:R-:W5:Y:S01]  /*f2b0*/  LDG.E.U16 R63, desc[UR60][R224.64] ;  /* 0x0000003ce03f7981 */ /* 0x000f62000c1e1500 */
[----:B---3--:R-:W-:-:S03]  /*f2c0*/  IMAD.WIDE R222, R0, 0x2, R32 ;  /* 0x0000000200de7825 */ /* 0x008fc600078e0220 */
[----:B------:R-:W3:Y:S01]  /*f2d0*/  LDL.64 R32, [R1+0x578] ;  /* 0x0005780001207983 */ /* 0x000ee20000100a00 */
[----:B------:R-:W-:-:S03]  /*f2e0*/  IMAD.WIDE R4, R0, 0x2, R24 ;  /* 0x0000000200047825 */ /* 0x000fc600078e0218 */
[----:B------:R-:W5:Y:S01]  /*f2f0*/  LDL.64 R24, [R1+0x550] ;  /* 0x0005500001187983 */ /* 0x000f620000100a00 */
[----:B----4-:R-:W-:-:S03]  /*f300*/  IMAD.WIDE R220, R0, 0x2, R40 ;  /* 0x0000000200dc7825 */ /* 0x010fc600078e0228 */
[----:B------:R-:W4:Y:S04]  /*f310*/  LDG.E.U16 R62, desc[UR60][R222.64] ;  /* 0x0000003cde3e7981 */ /* 0x000f28000c1e1500 */
[----:B------:R0:W4:Y:S04]  /*f320*/  LDG.E.U16 R40, desc[UR60][R220.64] ;  /* 0x0000003cdc287981 */ /* 0x000128000c1e1500 */
[----:B------:R1:W4:Y:S01]  /*f330*/  LDG.E.U16 R250, desc[UR60][R4.64] ;  /* 0x0000003c04fa7981 */ /* 0x000322000c1e1500 */
[----:B0-----:R-:W-:-:S03]  /*f340*/  IMAD.WIDE R220, R0, 0x2, R30 ;  /* 0x0000000200dc7825 */ /* 0x001fc600078e021e */
[----:B------:R-:W4:Y:S01]  /*f350*/  LDL.64 R30, [R1+0x530] ;  /* 0x00053000011e7983 */ /* 0x000f220000100a00 */
[----:B-1----:R-:W-:-:S03]  /*f360*/  IMAD.WIDE R4, R0, 0x2, R46 ;  /* 0x0000000200047825 */ /* 0x002fc600078e022e */
[----:B------:R-:W4:Y:S01]  /*f370*/  LDL.64 R46, [R1+0x518] ;  /* 0x00051800012e7983 */ /* 0x000f220000100a00 */
[----:B------:R-:W-:-:S03]  /*f380*/  IMAD.WIDE R222, R0, 0x2, R34 ;  /* 0x0000000200de7825 */ /* 0x000fc600078e0222 */
[----:B------:R-:W4:Y:S04]  /*f390*/  LDL.64 R34, [R1+0x510] ;  /* 0x0005100001227983 */ /* 0x000f280000100a00 */
[----:B------:R0:W4:Y:S01]  /*f3a0*/  LDG.E.U16 R59, desc[UR60][R222.64] ;  /* 0x0000003cde3b7981 */ /* 0x000122000c1e1500 */
[----:B------:R-:W-:-:S03]  /*f3b0*/  IMAD.WIDE R12, R0, 0x2, R26 ;  /* 0x00000002000c7825 */ /* 0x000fc600078e021a */
[----:B------:R-:W4:Y:S01]  /*f3c0*/  LDL.64 R26, [R1+0x300] ;  /* 0x00030000011a7983 */ /* 0x000f220000100a00 */
[----:B------:R-:W-:-:S03]  /*f3d0*/  IMAD.WIDE R224, R0, 0x2, R42 ;  /* 0x0000000200e07825 */ /* 0x000fc600078e022a */
[----:B------:R-:W4:Y:S01]  /*f3e0*/  LDG.E.U16 R3, desc[UR60][R4.64] ;  /* 0x0000003c04037981 */ /* 0x000f22000c1e1500 */
[----:B0-----:R-:W-:-:S03]  /*f3f0*/  IMAD.WIDE R222, R0, 0x2, R28 ;  /* 0x0000000200de7825 */ /* 0x001fc600078e021c */
[----:B------:R-:W4:Y:S04]  /*f400*/  LDL.64 R28, [R1+0x4f8] ;  /* 0x0004f800011c7983 */ /* 0x000f280000100a00 */
[----:B------:R0:W4:Y:S04]  /*f410*/  LDG.E.U16 R42, desc[UR60][R220.64] ;  /* 0x0000003cdc2a7981 */ /* 0x000128000c1e1500 */
[----:B------:R-:W4:Y:S01]  /*f420*/  LDG.E.U16 R58, desc[UR60][R12.64] ;  /* 0x0000003c0c3a7981 */ /* 0x000f22000c1e1500 */
[----:B------:R-:W-:Y:S01]  /*f430*/  R2UR UR47, R6 ;  /* 0x00000000062f72ca */ /* 0x000fe200000e0000 */
[----:B------:R-:W-:Y:S01]  /*f440*/  UIADD3.64 UR56, UR4, 0xe80, URZ ;  /* 0x00000e8004387897 */ /* 0x000fe2000fffe03f */
[----:B------:R-:W-:-:S02]  /*f450*/  WARPGROUP.DEPBAR.LE gsb0, 0x0 ;  /* 0x00008000000079c5 */ /* 0x000fc40000010000 */
[----:B------:R-:W-:Y:S01]  /*f460*/  UMOV UR58, UR46 ;  /* 0x0000002e003a7c82 */ /* 0x000fe20008000000 */
[C---:B0-----:R-:W-:Y:S01]  /*f470*/  IMAD.WIDE R220, R0.reuse, 0x2, R50 ;  /* 0x0000000200dc7825 */ /* 0x041fe200078e0232 */
[----:B------:R-:W4:Y:S04]  /*f480*/  LDG.E.U16 R43, desc[UR60][R224.64] ;  /* 0x0000003ce02b7981 */ /* 0x000f28000c1e1500 */
[----:B------:R-:W4:Y:S04]  /*f490*/  LDL.64 R50, [R1+0x4d8] ;  /* 0x0004d80001327983 */ /* 0x000f280000100a00 */
[----:B------:R0:W4:Y:S04]  /*f4a0*/  LDG.E.U16 R57, desc[UR60][R220.64] ;  /* 0x0000003cdc397981 */ /* 0x000128000c1e1500 */
[----:B------:R-:W4:Y:S01]  /*f4b0*/  LDG.E.U16 R41, desc[UR60][R222.64] ;  /* 0x0000003cde297981 */ /* 0x000f22000c1e1500 */
[----:B0-----:R-:W-:-:S03]  /*f4c0*/  IMAD.WIDE R220, R0, 0x2, R48 ;  /* 0x0000000200dc7825 */ /* 0x001fc600078e0230 */
[----:B------:R-:W4:Y:S01]  /*f4d0*/  LDL.64 R48, [R1+0x498] ;  /* 0x0004980001307983 */ /* 0x000f220000100a00 */
[----:B--2---:R-:W-:-:S03]  /*f4e0*/  IMAD.WIDE R12, R0, 0x2, R38 ;  /* 0x00000002000c7825 */ /* 0x004fc600078e0226 */
[----:B------:R-:W2:Y:S04]  /*f4f0*/  LDG.E.U16 R38, desc[UR60][R220.64] ;  /* 0x0000003cdc267981 */ /* 0x000ea8000c1e1500 */
[----:B------:R5:W2:Y:S01]  /*f500*/  LDG.E.U16 R39, desc[UR60][R12.64] ;  /* 0x0000003c0c277981 */ /* 0x000aa2000c1e1500 */
[----:B---3--:R-:W-:-:S03]  /*f510*/  IMAD.WIDE R4, R0, 0x2, R32 ;  /* 0x0000000200047825 */ /* 0x008fc600078e0220 */
[----:B------:R-:W3:Y:S04]  /*f520*/  LDL.64 R32, [R1+0x4d0] ;  /* 0x0004d00001207983 */ /* 0x000ee80000100a00 */
[----:B------:R0:W2:Y:S01]  /*f530*/  LDG.E.U16 R56, desc[UR60][R4.64] ;  /* 0x0000003c04387981 */ /* 0x0000a2000c1e1500 */
[----:B-----5:R-:W-:-:S04]  /*f540*/  IMAD.WIDE R12, R0, 0x2, R36 ;  /* 0x00000002000c7825 */ /* 0x020fc800078e0224 */
[C---:B------:R-:W-:Y:S01]  /*f550*/  IMAD.WIDE R220, R0.reuse, 0x2, R52 ;  /* 0x0000000200dc7825 */ /* 0x040fe200078e0234 */
[----:B------:R4:W5:Y:S03]  /*f560*/  LDG.E.U16 R55, desc[UR60][R12.64] ;  /* 0x0000003c0c377981 */ /* 0x000966000c1e1500 */
[C---:B0-----:R-:W-:Y:S01]  /*f570*/  IMAD.WIDE R4, R0.reuse, 0x2, R24 ;  /* 0x0000000200047825 */ /* 0x041fe200078e0218 */
[----:B------:R0:W5:Y:S04]  /*f580*/  LDG.E.U16 R54, desc[UR60][R220.64] ;  /* 0x0000003cdc367981 */ /* 0x000168000c1e1500 */
[----:B------:R-:W2:Y:S01]  /*f590*/  LDL.64 R24, [R1+0x4b8] ;  /* 0x0004b80001187983 */ /* 0x000ea20000100a00 */
[----:B----4-:R-:W-:-:S03]  /*f5a0*/  IMAD.WIDE R12, R0, 0x2, R30 ;  /* 0x00000002000c7825 */ /* 0x010fc600078e021e */
[----:B------:R1:W4:Y:S04]  /*f5b0*/  LDG.E.U16 R37, desc[UR60][R4.64] ;  /* 0x0000003c04257981 */ /* 0x000328000c1e1500 */
[----:B------:R-:W5:Y:S01]  /*f5c0*/  LDL.64 R30, [R1+0x478] ;  /* 0x00047800011e7983 */ /* 0x000f620000100a00 */
[----:B0-----:R-:W-:-:S03]  /*f5d0*/  IMAD.WIDE R220, R0, 0x2, R46 ;  /* 0x0000000200dc7825 */ /* 0x001fc600078e022e */
[----:B------:R-:W4:Y:S04]  /*f5e0*/  LDL.64 R46, [R1+0x450] ;  /* 0x00045000012e7983 */ /* 0x000f280000100a00 */
[----:B------:R0:W4:Y:S01]  /*f5f0*/  LDG.E.U16 R53, desc[UR60][R220.64] ;  /* 0x0000003cdc357981 */ /* 0x000122000c1e1500 */
[----:B-1----:R-:W-:-:S03]  /*f600*/  IMAD.WIDE R4, R0, 0x2, R26 ;  /* 0x0000000200047825 */ /* 0x002fc600078e021a */
[----:B------:R-:W4:Y:S04]  /*f610*/  LDG.E.U16 R36, desc[UR60][R12.64] ;  /* 0x0000003c0c247981 */ /* 0x000f28000c1e1500 */
[----:B------:R-:W4:Y:S04]  /*f620*/  LDL.64 R26, [R1+0x470] ;  /* 0x00047000011a7983 */ /* 0x000f280000100a00 */
[----:B------:R1:W4:Y:S01]  /*f630*/  LDG.E.U16 R6, desc[UR60][R4.64] ;  /* 0x0000003c04067981 */ /* 0x000322000c1e1500 */
[----:B0-----:R-:W-:-:S03]  /*f640*/  IMAD.WIDE R220, R0, 0x2, R114 ;  /* 0x0000000200dc7825 */ /* 0x001fc600078e0272 */
[----:B------:R-:W4:Y:S01]  /*f650*/  LDL.64 R114, [R1+0x418] ;  /* 0x0004180001727983 */ /* 0x000f220000100a00 */
[----:B-1----:R-:W-:-:S03]  /*f660*/  IMAD.WIDE R4, R0, 0x2, R28 ;  /* 0x0000000200047825 */ /* 0x002fc600078e021c */
[----:B------:R-:W4:Y:S01]  /*f670*/  LDL.64 R28, [R1+0x438] ;  /* 0x00043800011c7983 */ /* 0x000f220000100a00 */
[----:B------:R-:W-:-:S03]  /*f680*/  IMAD.WIDE R12, R0, 0x2, R34 ;  /* 0x00000002000c7825 */ /* 0x000fc600078e0222 */
[----:B------:R-:W4:Y:S04]  /*f690*/  LDG.E.U16 R52, desc[UR60][R4.64] ;  /* 0x0000003c04347981 */ /* 0x000f28000c1e1500 */
[----:B------:R0:W4:Y:S04]  /*f6a0*/  LDG.E.U16 R35, desc[UR60][R12.64] ;  /* 0x0000003c0c237981 */ /* 0x000128000c1e1500 */
[----:B------:R-:W4:Y:S01]  /*f6b0*/  LDG.E.U16 R34, desc[UR60][R220.64] ;  /* 0x0000003cdc227981 */ /* 0x000f22000c1e1500 */
[----:B0-----:R-:W-:-:S05]  /*f6c0*/  IMAD.WIDE R12, R0, 0x2, R50 ;  /* 0x00000002000c7825 */ /* 0x001fca00078e0232 */
[----:B------:R0:W4:Y:S02]  /*f6d0*/  LDG.E.U16 R51, desc[UR60][R12.64] ;  /* 0x0000003c0c337981 */ /* 0x000124000c1e1500 */
[C---:B0-----:R-:W-:Y:S02]  /*f6e0*/  IMAD.WIDE R12, R0.reuse, 0x2, R122 ;  /* 0x00000002000c7825 */ /* 0x041fe400078e027a */
[----:B------:R-:W4:Y:S02]  /*f6f0*/  LDL.64 R122, [R1+0x3d0] ;  /* 0x0003d000017a7983 */ /* 0x000f240000100a00 */
[C---:B---3--:R-:W-:Y:S02]  /*f700*/  IMAD.WIDE R4, R0.reuse, 0x2, R32 ;  /* 0x0000000200047825 */ /* 0x048fe400078e0220 */
[----:B------:R-:W3:Y:S04]  /*f710*/  LDG.E.U16 R32, desc[UR60][R12.64] ;  /* 0x0000003c0c207981 */ /* 0x000ee8000c1e1500 */
[----:B------:R0:W3:Y:S01]  /*f720*/  LDG.E.U16 R33, desc[UR60][R4.64] ;  /* 0x0000003c04217981 */ /* 0x0000e2000c1e1500 */
[----:B--2---:R-:W-:-:S03]  /*f730*/  IMAD.WIDE R220, R0, 0x2, R24 ;  /* 0x0000000200dc7825 */ /* 0x004fc600078e0218 */
[----:B------:R-:W2:Y:S01]  /*f740*/  LDL.64 R24, [R1+0x410] ;  /* 0x0004100001187983 */ /* 0x000ea20000100a00 */
[----:B0-----:R-:W-:-:S03]  /*f750*/  IMAD.WIDE R4, R0, 0x2, R48 ;  /* 0x0000000200047825 */ /* 0x001fc600078e0230 */
[----:B------:R0:W3:Y:S01]  /*f760*/  LDG.E.U16 R50, desc[UR60][R220.64] ;  /* 0x0000003cdc327981 */ /* 0x0000e2000c1e1500 */
[----:B-----5:R-:W-:-:S03]  /*f770*/  IMAD.WIDE R12, R0, 0x2, R30 ;  /* 0x00000002000c7825 */ /* 0x020fc600078e021e */
[----:B------:R4:W5:Y:S04]  /*f780*/  LDG.E.U16 R49, desc[UR60][R4.64] ;  /* 0x0000003c04317981 */ /* 0x000968000c1e1500 */
[----:B------:R1:W5:Y:S01]  /*f790*/  LDG.E.U16 R48, desc[UR60][R12.64] ;  /* 0x0000003c0c307981 */ /* 0x000362000c1e1500 */
[----:B0-----:R-:W-:-:S03]  /*f7a0*/  IMAD.WIDE R220, R0, 0x2, R120 ;  /* 0x0000000200dc7825 */ /* 0x001fc600078e0278 */
[----:B------:R-:W3:Y:S04]  /*f7b0*/  LDL.64 R120, [R1+0x3b8] ;  /* 0x0003b80001787983 */ /* 0x000ee80000100a00 */
[----:B------:R0:W5:Y:S01]  /*f7c0*/  LDG.E.U16 R31, desc[UR60][R220.64] ;  /* 0x0000003cdc1f7981 */ /* 0x000162000c1e1500 */
[----:B----4-:R-:W-:-:S03]  /*f7d0*/  IMAD.WIDE R4, R0, 0x2, R26 ;  /* 0x0000000200047825 */ /* 0x010fc600078e021a */
[----:B------:R-:W4:Y:S01]  /*f7e0*/  LDL.64 R26, [R1+0x3b0] ;  /* 0x0003b000011a7983 */ /* 0x000f220000100a00 */
[----:B-1----:R-:W-:-:S03]  /*f7f0*/  IMAD.WIDE R12, R0, 0x2, R46 ;  /* 0x00000002000c7825 */ /* 0x002fc600078e022e */
[----:B------:R1:W5:Y:S01]  /*f800*/  LDG.E.U16 R30, desc[UR60][R4.64] ;  /* 0x0000003c041e7981 */ /* 0x000362000c1e1500 */
[----:B0-----:R-:W-:-:S03]  /*f810*/  IMAD.WIDE R220, R0, 0x2, R118 ;  /* 0x0000000200dc7825 */ /* 0x001fc600078e0276 */
[----:B------:R-:W5:Y:S04]  /*f820*/  LDL.64 R118, [R1+0x2c0] ;  /* 0x0002c00001767983 */ /* 0x000f680000100a00 */
[----:B------:R0:W5:Y:S01]  /*f830*/  LDG.E.U16 R47, desc[UR60][R220.64] ;  /* 0x0000003cdc2f7981 */ /* 0x000162000c1e1500 */
[----:B-1----:R-:W-:-:S03]  /*f840*/  IMAD.WIDE R4, R0, 0x2, R28 ;  /* 0x0000000200047825 */ /* 0x002fc600078e021c */
[----:B------:R1:W5:Y:S04]  /*f850*/  LDG.E.U16 R29, desc[UR60][R12.64] ;  /* 0x0000003c0c1d7981 */ /* 0x000368000c1e1500 */
[----:B------:R-:W5:Y:S01]  /*f860*/  LDG.E.U16 R46, desc[UR60][R4.64] ;  /* 0x0000003c042e7981 */ /* 0x000f62000c1e1500 */
[----:B0-----:R-:W-:-:S03]  /*f870*/  IMAD.WIDE R220, R0, 0x2, R116 ;  /* 0x0000000200dc7825 */ /* 0x001fc600078e0274 */
[----:B------:R-:W5:Y:S01]  /*f880*/  LDL.64 R116, [R1+0x280] ;  /* 0x0002800001747983 */ /* 0x000f620000100a00 */
[----:B-1----:R-:W-:-:S03]  /*f890*/  IMAD.WIDE R12, R0, 0x2, R114 ;  /* 0x00000002000c7825 */ /* 0x002fc600078e0272 */
[----:B------:R-:W5:Y:S04]  /*f8a0*/  LDL.64 R114, [R1+0x260] ;  /* 0x0002600001727983 */ /* 0x000f680000100a00 */
[----:B------:R0:W5:Y:S04]  /*f8b0*/  LDG.E.U16 R28, desc[UR60][R220.64] ;  /* 0x0000003cdc1c7981 */ /* 0x000168000c1e1500 */
[----:B------:R1:W5:Y:S01]  /*f8c0*/  LDG.E.U16 R45, desc[UR60][R12.64] ;  /* 0x0000003c0c2d7981 */ /* 0x000362000c1e1500 */
[----:B0-----:R-:W-:-:S03]  /*f8d0*/  IMAD.WIDE R220, R0, 0x2, R128 ;  /* 0x0000000200dc7825 */ /* 0x001fc600078e0280 */
[----:B------:R-:W5:Y:S01]  /*f8e0*/  LDL.64 R128, [R1+0x398] ;  /* 0x0003980001807983 */ /* 0x000f620000100a00 */
[----:B-1----:R-:W-:-:S03]  /*f8f0*/  IMAD.WIDE R12, R0, 0x2, R126 ;  /* 0x00000002000c7825 */ /* 0x002fc600078e027e */
[----:B------:R0:W5:Y:S04]  /*f900*/  LDG.E.U16 R251, desc[UR60][R220.64] ;  /* 0x0000003cdcfb7981 */ /* 0x000168000c1e1500 */
[----:B------:R-:W5:Y:S01]  /*f910*/  LDL.64 R126, [R1+0x378] ;  /* 0x00037800017e7983 */ /* 0x000f620000100a00 */
[----:B0-----:R-:W-:-:S03]  /*f920*/  IMAD.WIDE R220, R0, 0x2, R122 ;  /* 0x0000000200dc7825 */ /* 0x001fc600078e027a */
[----:B------:R-:W5:Y:S01]  /*f930*/  LDL.64 R122, [R1+0x338] ;  /* 0x00033800017a7983 */ /* 0x000f620000100a00 */
[----:B--2---:R-:W-:-:S03]  /*f940*/  IMAD.WIDE R4, R0, 0x2, R24 ;  /* 0x0000000200047825 */ /* 0x004fc600078e0218 */
[----:B------:R-:W2:Y:S04]  /*f950*/  LDG.E.U16 R25, desc[UR60][R12.64] ;  /* 0x0000003c0c197981 */ /* 0x000ea8000c1e1500 */
[----:B------:R0:W2:Y:S02]  /*f960*/  LDG.E.U16 R24, desc[UR60][R4.64] ;  /* 0x0000003c04187981 */ /* 0x0000a4000c1e1500 */
[C---:B0-----:R-:W-:Y:S02]  /*f970*/  IMAD.WIDE R4, R0.reuse, 0x2, R124 ;  /* 0x0000000200047825 */ /* 0x041fe400078e027c */
[----:B------:R-:W2:Y:S02]  /*f980*/  LDL.64 R124, [R1+0x358] ;  /* 0x00035800017c7983 */ /* 0x000ea40000100a00 */
[----:B---3--:R-:W-:-:S02]  /*f990*/  IMAD.WIDE R12, R0, 0x2, R120 ;  /* 0x00000002000c7825 */ /* 0x008fc400078e0278 */
[----:B------:R4:W3:Y:S04]  /*f9a0*/  LDG.E.U16 R249, desc[UR60][R4.64] ;  /* 0x0000003c04f97981 */ /* 0x0008e8000c1e1500 */
[----:B------:R5:W3:Y:S04]  /*f9b0*/  LDG.E.U16 R248, desc[UR60][R12.64] ;  /* 0x0000003c0cf87981 */ /* 0x000ae8000c1e1500 */
[----:B------:R-:W3:Y:S01]  /*f9c0*/  LDL.64 R120, [R1+0x318] ;  /* 0x0003180001787983 */ /* 0x000ee20000100a00 */
[----:B----4-:R-:W-:-:S03]  /*f9d0*/  IMAD.WIDE R4, R0, 0x2, R26 ;  /* 0x0000000200047825 */ /* 0x010fc600078e021a */
[----:B------:R0:W4:Y:S01]  /*f9e0*/  LDG.E.U16 R26, desc[UR60][R220.64] ;  /* 0x0000003cdc1a7981 */ /* 0x000122000c1e1500 */
[----:B-----5:R-:W-:-:S03]  /*f9f0*/  IMAD.WIDE R12, R0, 0x2, R118 ;  /* 0x00000002000c7825 */ /* 0x020fc600078e0276 */
[----:B------:R-:W5:Y:S04]  /*fa00*/  LDL.64 R118, [R1+0x2f8] ;  /* 0x0002f80001767983 */ /* 0x000f680000100a00 */
[----:B------:R1:W4:Y:S01]  /*fa10*/  LDG.E.U16 R247, desc[UR60][R12.64] ;  /* 0x0000003c0cf77981 */ /* 0x000322000c1e1500 */
[----:B0-----:R-:W-:-:S03]  /*fa20*/  IMAD.WIDE R220, R0, 0x2, R134 ;  /* 0x0000000200dc7825 */ /* 0x001fc600078e0286 */
[----:B------:R0:W4:Y:S04]  /*fa30*/  LDG.E.U16 R27, desc[UR60][R4.64] ;  /* 0x0000003c041b7981 */ /* 0x000128000c1e1500 */
[----:B------:R0:W4:Y:S01]  /*fa40*/  LDG.E.U16 R14, desc[UR60][R220.64] ;  /* 0x0000003cdc0e7981 */ /* 0x000122000c1e1500 */
[----:B-1----:R-:W-:-:S03]  /*fa50*/  IMAD.WIDE R12, R0, 0x2, R114 ;  /* 0x00000002000c7825 */ /* 0x002fc600078e0272 */
[----:B------:R-:W4:Y:S01]  /*fa60*/  LDL.64 R114, [R1+0x2b8] ;  /* 0x0002b80001727983 */ /* 0x000f220000100a00 */
[----:B0-----:R-:W-:-:S03]  /*fa70*/  IMAD.WIDE R4, R0, 0x2, R132 ;  /* 0x0000000200047825 */ /* 0x001fc600078e0284 */
[----:B------:R-:W4:Y:S01]  /*fa80*/  LDL.64 R134, [R1+0x370] ;  /* 0x0003700001867983 */ /* 0x000f220000100a00 */
[----:B------:R-:W-:-:S03]  /*fa90*/  IMAD.WIDE R220, R0, 0x2, R116 ;  /* 0x0000000200dc7825 */ /* 0x000fc600078e0274 */
[----:B------:R-:W4:Y:S04]  /*faa0*/  LDL.64 R116, [R1+0x2d8] ;  /* 0x0002d80001747983 */ /* 0x000f280000100a00 */
[----:B------:R-:W4:Y:S04]  /*fab0*/  LDL.64 R132, [R1+0x350] ;  /* 0x0003500001847983 */ /* 0x000f280000100a00 */
[----:B------:R0:W4:Y:S04]  /*fac0*/  LDG.E.U16 R246, desc[UR60][R4.64] ;  /* 0x0000003c04f67981 */ /* 0x000128000c1e1500 */
        /* <DEDUP_REMOVED lines=8> */
[----:B------:R-:W4:Y:S04]  /*fb50*/  LDG.E.U16 R240, desc[UR60][R4.64] ;  /* 0x0000003c04f07981 */ /* 0x000f28000c1e1500 */
[----:B------:R0:W4:Y:S04]  /*fb60*/  LDG.E.U16 R244, desc[UR60][R220.64] ;  /* 0x0000003cdcf47981 */ /* 0x000128000c1e1500 */
[----:B------:R3:W4:Y:S01]  /*fb70*/  LDG.E.U16 R242, desc[UR60][R12.64] ;  /* 0x0000003c0cf27981 */ /* 0x000722000c1e1500 */
[----:B0-----:R-:W-:-:S03]  /*fb80*/  IMAD.WIDE R220, R0, 0x2, R122 ;  /* 0x0000000200dc7825 */ /* 0x001fc600078e027a */
[----:B------:R-:W4:Y:S04]  /*fb90*/  LDL.64 R122, [R1+0x2b0] ;  /* 0x0002b000017a7983 */ /* 0x000f280000100a00 */
[----:B------:R-:W4:Y:S01]  /*fba0*/  LDG.E.U16 R239, desc[UR60][R220.64] ;  /* 0x0000003cdcef7981 */ /* 0x000f22000c1e1500 */
[----:B------:R-:W-:Y:S01]  /*fbb0*/  WARPGROUP.ARRIVE ;  /* 0x00000000000079c5 */ /* 0x000fe20000000000 */
[----:B------:R-:W-:-:S05]  /*fbc0*/  UMOV UR59, UR47 ;  /* 0x0000002f003b7c82 */ /* 0x000fca0008000000 */
[----:B------:R-:W-:Y:S01]  /*fbd0*/  HGMMA.64x64x16.F32 R152, gdesc[UR56].tnspA, R152, gsb0 ;  /* 0x20e00000389879f0 */ /* 0x000fe20008000898 */
[C---:B--2---:R-:W-:Y:S02]  /*fbe0*/  IMAD.WIDE R4, R0.reuse, 0x2, R124 ;  /* 0x0000000200047825 */ /* 0x044fe400078e027c */
[----:B------:R-:W2:Y:S04]  /*fbf0*/  LDL.64 R124, [R1+0x2d0] ;  /* 0x0002d000017c7983 */ /* 0x000ea80000100a00 */
[----:B------:R5:W2:Y:S01]  /*fc00*/  LDG.E.U16 R241, desc[UR60][R4.64] ;  /* 0x0000003c04f17981 */ /* 0x000aa2000c1e1500 */
[----:B---3--:R-:W-:-:S03]  /*fc10*/  IMAD.WIDE R12, R0, 0x2, R120 ;  /* 0x00000002000c7825 */ /* 0x008fc600078e0278 */
[----:B------:R-:W3:Y:S04]  /*fc20*/  LDL.64 R120, [R1+0x290] ;  /* 0x0002900001787983 */ /* 0x000ee80000100a00 */
[----:B------:R0:W3:Y:S01]  /*fc30*/  LDG.E.U16 R238, desc[UR60][R12.64] ;  /* 0x0000003c0cee7981 */ /* 0x0000e2000c1e1500 */
[----:B-----5:R-:W-:-:S03]  /*fc40*/  IMAD.WIDE R4, R0, 0x2, R118 ;  /* 0x0000000200047825 */ /* 0x020fc600078e0276 */
[----:B------:R-:W5:Y:S01]  /*fc50*/  LDL.64 R118, [R1+0x270] ;  /* 0x0002700001767983 */ /* 0x000f620000100a00 */
[----:B----4-:R-:W-:Y:S01]  /*fc60*/  IMAD.WIDE R220, R0, 0x2, R116 ;  /* 0x0000000200dc7825 */ /* 0x010fe200078e0274 */
[----:B------:R-:W-:Y:S02]  /*fc70*/  R2UR UR57, R150 ;  /* 0x00000000963972ca */ /* 0x000fe400000e0000 */
[----:B------:R-:W4:Y:S01]  /*fc80*/  LDL.64 R116, [R1+0x250] ;  /* 0x0002500001747983 */ /* 0x000f220000100a00 */
[----:B0-----:R-:W-:-:S03]  /*fc90*/  IMAD.WIDE R12, R0, 0x2, R114 ;  /* 0x00000002000c7825 */ /* 0x001fc600078e0272 */
[----:B------:R-:W4:Y:S01]  /*fca0*/  LDL.64 R114, [R1+0x230] ;  /* 0x0002300001727983 */ /* 0x000f220000100a00 */
[----:B------:R-:W-:Y:S01]  /*fcb0*/  R2UR UR56, R151 ;  /* 0x00000000973872ca */ /* 0x000fe200000e0000 */
[----:B------:R-:W-:Y:S02]  /*fcc0*/  WARPGROUP.DEPBAR.LE gsb0, 0x0 ;  /* 0x00008000000079c5 */ /* 0x000fe40000010000 */
[----:B------:R-:W-:Y:S01]  /*fcd0*/  WARPGROUP.ARRIVE ;  /* 0x00000000000079c5 */ /* 0x000fe20000000000 */
[----:B------:R-:W-:Y:S01]  /*fce0*/  UMOV UR58, UR50 ;  /* 0x00000032003a7c82 */ /* 0x000fe20008000000 */
[----:B------:R-:W-:Y:S01]  /*fcf0*/  UMOV UR59, UR51 ;  /* 0x00000033003b7c82 */ /* 0x000fe20008000000 */
[----:B------:R0:W4:Y:S04]  /*fd00*/  LDG.E.U16 R237, desc[UR60][R4.64] ;  /* 0x0000003c04ed7981 */ /* 0x000128000c1e1500 */
[----:B------:R1:W4:Y:S03]  /*fd10*/  LDG.E.U16 R236, desc[UR60][R220.64] ;  /* 0x0000003cdcec7981 */ /* 0x000326000c1e1500 */
[----:B------:R-:W-:Y:S01]  /*fd20*/  HGMMA.64x64x16.F32 R152, gdesc[UR56].tnspA, R152, gsb0 ;  /* 0x20e00000389879f0 */ /* 0x000fe20008000898 */
[----:B------:R1:W4:Y:S01]  /*fd30*/  LDG.E.U16 R235, desc[UR60][R12.64] ;  /* 0x0000003c0ceb7981 */ /* 0x000322000c1e1500 */
[----:B0-----:R-:W-:-:S04]  /*fd40*/  IMAD.WIDE R4, R0, 0x2, R144 ;  /* 0x0000000200047825 */ /* 0x001fc800078e0290 */
[C---:B-1----:R-:W-:Y:S01]  /*fd50*/  IMAD.WIDE R220, R0.reuse, 0x2, R142 ;  /* 0x0000000200dc7825 */ /* 0x042fe200078e028e */
[----:B------:R0:W4:Y:S03]  /*fd60*/  LDG.E.U16 R233, desc[UR60][R4.64] ;  /* 0x0000003c04e97981 */ /* 0x000126000c1e1500 */
[C---:B------:R-:W-:Y:S01]  /*fd70*/  IMAD.WIDE R12, R0.reuse, 0x2, R140 ;  /* 0x00000002000c7825 */ /* 0x040fe200078e028c */
[----:B------:R1:W4:Y:S04]  /*fd80*/  LDG.E.U16 R231, desc[UR60][R220.64] ;  /* 0x0000003cdce77981 */ /* 0x000328000c1e1500 */
        /* <DEDUP_REMOVED lines=11> */
[----:B------:R-:W4:Y:S04]  /*fe40*/  LDG.E.U16 R229, desc[UR60][R220.64] ;  /* 0x0000003cdce57981 */ /* 0x000f28000c1e1500 */
[----:B------:R1:W4:Y:S01]  /*fe50*/  LDG.E.U16 R227, desc[UR60][R12.64] ;  /* 0x0000003c0ce37981 */ /* 0x000322000c1e1500 */
[----:B0-----:R-:W-:-:S05]  /*fe60*/  IMAD.WIDE R4, R0, 0x2, R126 ;  /* 0x0000000200047825 */ /* 0x001fca00078e027e */
[----:B------:R3:W4:Y:S01]  /*fe70*/  LDG.E.U16 R225, desc[UR60][R4.64] ;  /* 0x0000003c04e17981 */ /* 0x000722000c1e1500 */
[----:B-1----:R-:W-:-:S05]  /*fe80*/  IMAD.WIDE R12, R0, 0x2, R122 ;  /* 0x00000002000c7825 */ /* 0x002fca00078e027a */
[----:B------:R-:W4:Y:S01]  /*fe90*/  LDG.E.U16 R223, desc[UR60][R12.64] ;  /* 0x0000003c0cdf7981 */ /* 0x000f22000c1e1500 */
[----:B------:R-:W-:Y:S01]  /*fea0*/  R2UR UR40, R11 ;  /* 0x000000000b2872ca */ /* 0x000fe200000e0000 */
[----:B------:R-:W-:Y:S02]  /*feb0*/  WARPGROUP.DEPBAR.LE gsb0, 0x0 ;  /* 0x00008000000079c5 */ /* 0x000fe40000010000 */
[----:B--2---:R-:W-:-:S05]  /*fec0*/  IMAD.WIDE R220, R0, 0x2, R124 ;  /* 0x0000000200dc7825 */ /* 0x004fca00078e027c */
[----:B------:R5:W2:Y:S01]  /*fed0*/  LDG.E.U16 R224, desc[UR60][R220.64] ;  /* 0x0000003cdce07981 */ /* 0x000aa2000c1e1500 */
[----:B---3--:R-:W-:-:S05]  /*fee0*/  IMAD.WIDE R4, R0, 0x2, R120 ;  /* 0x0000000200047825 */ /* 0x008fca00078e0278 */
[----:B------:R0:W3:Y:S01]  /*fef0*/  LDG.E.U16 R222, desc[UR60][R4.64] ;  /* 0x0000003c04de7981 */ /* 0x0000e2000c1e1500 */
[----:B-----5:R-:W-:-:S06]  /*ff00*/  IMAD.WIDE R220, R0, 0x2, R118 ;  /* 0x0000000200dc7825 */ /* 0x020fcc00078e0276 */
[----:B------:R-:W5:Y:S01]  /*ff10*/  LDG.E.U16 R220, desc[UR60][R220.64] ;  /* 0x0000003cdcdc7981 */ /* 0x000f62000c1e1500 */
[----:B----4-:R-:W-:-:S04]  /*ff20*/  IMAD.WIDE R12, R0, 0x2, R116 ;  /* 0x00000002000c7825 */ /* 0x010fc800078e0274 */
[----:B0-----:R-:W-:Y:S02]  /*ff30*/  IMAD.WIDE R4, R0, 0x2, R114 ;  /* 0x0000000200047825 */ /* 0x001fe400078e0272 */
[----:B------:R-:W4:Y:S04]  /*ff40*/  LDG.E.U16 R12, desc[UR60][R12.64] ;  /* 0x0000003c0c0c7981 */ /* 0x000f28000c1e1500 */
[----:B------:R0:W4:Y:S01]  /*ff50*/  LDG.E.U16 R11, desc[UR60][R4.64] ;  /* 0x0000003c040b7981 */ /* 0x000122000c1e1500 */
[----:B------:R-:W-:Y:S06]  /*ff60*/  BAR.SYNC.DEFER_BLOCKING 0x0 ;  /* 0x0000000000007b1d */ /* 0x000fec0000010000 */
        /* <DEDUP_REMOVED lines=33> */
[----:B-1----:R-:W1:Y:S03]  /*10180*/  LDC R23, c[0x0][0x238] ;  /* 0x00008e00ff177b82 */ /* 0x002e660000000800 */
[----:B0-----:R-:W2:Y:S04]  /*10190*/  LDL.LU R40, [R1+0x204] ;  /* 0x0002040001287983 */ /* 0x001ea80000300800 */
[----:B------:R0:W-:Y:S04]  /*101a0*/  STS.U16 [R9+0x16100], R3 ;  /* 0x0161000309007388 */ /* 0x0001e80000000400 */
[----:B------:R0:W-:Y:S04]  /*101b0*/  STS.U16 [R9+0x16500], R6 ;  /* 0x0165000609007388 */ /* 0x0001e80000000400 */
[----:B------:R-:W-:Y:S04]  /*101c0*/  STS.U16 [R9+0x16900], R14 ;  /* 0x0169000e09007388 */ /* 0x000fe80000000400 */
[----:B------:R-:W-:Y:S01]  /*101d0*/  STS.U16 [R9+0x16d00], R247 ;  /* 0x016d00f709007388 */ /* 0x000fe20000000400 */
[-C--:B-1----:R-:W-:Y:S01]  /*101e0*/  FMUL R4, R184, R23.reuse ;  /* 0x00000017b8047220 */ /* 0x082fe20000400000 */
[-C--:B0-----:R-:W-:Y:S01]  /*101f0*/  FMUL R3, R185, R23.reuse ;  /* 0x00000017b9037220 */ /* 0x081fe20000400000 */
[----:B------:R-:W-:Y:S01]  /*10200*/  FMUL R5, R187, R23 ;  /* 0x00000017bb057220 */ /* 0x000fe20000400000 */
[----:B------:R-:W-:Y:S03]  /*10210*/  STS.U16 [R9+0x17100], R246 ;  /* 0x017100f609007388 */ /* 0x000fe60000000400 */
[----:B------:R-:W-:Y:S01]  /*10220*/  FMNMX R3, R4, R3, !PT ;  /* 0x0000000304037209 */ /* 0x000fe20007800000 */
[----:B------:R-:W-:Y:S01]  /*10230*/  FMUL R4, R188, R23 ;  /* 0x00000017bc047220 */ /* 0x000fe20000400000 */
[----:B------:R-:W-:Y:S04]  /*10240*/  STS.U16 [R9+0x10100], R82 ;  /* 0x0101005209007388 */ /* 0x000fe80000000400 */
        /* <DEDUP_REMOVED lines=16> */
[-C--:B------:R-:W-:Y:S01]  /*10350*/  FMUL R4, R200, R23.reuse ;  /* 0x00000017c8047220 */ /* 0x080fe20000400000 */
[----:B------:R-:W-:Y:S01]  /*10360*/  FMUL R6, R186, R23 ;  /* 0x00000017ba067220 */ /* 0x000fe20000400000 */
[----:B------:R-:W-:Y:S03]  /*10370*/  STS.U16 [R9+0x11900], R76 ;  /* 0x0119004c09007388 */ /* 0x000fe60000000400 */
[----:B------:R-:W-:Y:S01]  /*10380*/  FMNMX R3, R4, R3, !PT ;  /* 0x0000000304037209 */ /* 0x000fe20007800000 */
[----:B------:R-:W-:Y:S01]  /*10390*/  FMUL R4, R201, R23 ;  /* 0x00000017c9047220 */ /* 0x000fe20000400000 */
[----:B------:R-:W-:Y:S01]  /*103a0*/  FMNMX R6, R6, R5, !PT ;  /* 0x0000000506067209 */ /* 0x000fe20007800000 */
[----:B------:R-:W-:Y:S01]  /*103b0*/  FMUL R5, R190, R23 ;  /* 0x00000017be057220 */ /* 0x000fe20000400000 */
[----:B------:R-:W-:Y:S02]  /*103c0*/  STS.U16 [R9+0x11d00], R75 ;  /* 0x011d004b09007388 */ /* 0x000fe40000000400 */
[----:B------:R-:W-:Y:S01]  /*103d0*/  FMNMX R3, R4, R3, !PT ;  /* 0x0000000304037209 */ /* 0x000fe20007800000 */
[-C--:B------:R-:W-:Y:S01]  /*103e0*/  FMUL R4, R204, R23.reuse ;  /* 0x00000017cc047220 */ /* 0x080fe20000400000 */
        /* <DEDUP_REMOVED lines=28> */
[----:B------:R-:W-:-:S02]  /*105b0*/  FMNMX R3, R4, R3, !PT ;  /* 0x0000000304037209 */ /* 0x000fc40007800000 */
[----:B------:R-:W-:Y:S01]  /*105c0*/  FMNMX R5, R5, R6, !PT ;  /* 0x0000000605057209 */ /* 0x000fe20007800000 */
[----:B------:R-:W-:Y:S04]  /*105d0*/  STS.U16 [R9+0x13900], R68 ;  /* 0x0139004409007388 */ /* 0x000fe80000000400 */
[----:B------:R-:W0:Y:S04]  /*105e0*/  SHFL.BFLY PT, R6, R3, 0x2, 0x1f ;  /* 0x0c401f0003067f89 */ /* 0x000e2800000e0000 */
[----:B------:R-:W-:Y:S04]  /*105f0*/  STS.U16 [R9+0x13d00], R67 ;  /* 0x013d004309007388 */ /* 0x000fe80000000400 */
[----:B------:R-:W-:Y:S04]  /*10600*/  STS.U16 [R9+0x14100], R66 ;  /* 0x0141004209007388 */ /* 0x000fe80000000400 */
[----:B------:R-:W-:Y:S04]  /*10610*/  STS.U16 [R9+0x14500], R65 ;  /* 0x0145004109007388 */ /* 0x000fe80000000400 */
[----:B------:R-:W-:Y:S04]  /*10620*/  STS.U16 [R9+0x14900], R64 ;  /* 0x0149004009007388 */ /* 0x000fe80000000400 */
[----:B------:R-:W-:Y:S01]  /*10630*/  STS.U16 [R9+0x14d00], R63 ;  /* 0x014d003f09007388 */ /* 0x000fe20000000400 */
[----:B0-----:R-:W-:-:S03]  /*10640*/  FMNMX R3, R3, R6, !PT ;  /* 0x0000000603037209 */ /* 0x001fc60007800000 */
[----:B------:R-:W-:Y:S04]  /*10650*/  STS.U16 [R9+0x15100], R62 ;  /* 0x0151003e09007388 */ /* 0x000fe80000000400 */
[----:B------:R-:W0:Y:S01]  /*10660*/  SHFL.BFLY PT, R14, R3, 0x1, 0x1f ;  /* 0x0c201f00030e7f89 */ /* 0x000e2200000e0000 */
[----:B------:R-:W-:Y:S02]  /*10670*/  MOV R247, R25 ;  /* 0x0000001900f77202 */ /* 0x000fe40000000f00 */
[----:B------:R-:W-:Y:S01]  /*10680*/  MOV R246, R24 ;  /* 0x0000001800f67202 */ /* 0x000fe20000000f00 */
[----:B------:R1:W-:Y:S04]  /*10690*/  STS.U16 [R9+0x15900], R252 ;  /* 0x015900fc09007388 */ /* 0x0003e80000000400 */
[----:B------:R3:W-:Y:S04]  /*106a0*/  STS.U16 [R9+0x15d00], R250 ;  /* 0x015d00fa09007388 */ /* 0x0007e80000000400 */
[----:B------:R-:W-:Y:S01]  /*106b0*/  STS.U16 [R9+0x17500], R245 ;  /* 0x017500f509007388 */ /* 0x000fe20000000400 */
[----:B-1----:R-:W-:-:S03]  /*106c0*/  MOV R252, R27 ;  /* 0x0000001b00fc7202 */ /* 0x002fc60000000f00 */
[----:B------:R-:W-:Y:S01]  /*106d0*/  STS.U16 [R9+0x17900], R243 ;  /* 0x017900f309007388 */ /* 0x000fe20000000400 */
[----:B---3--:R-:W-:-:S03]  /*106e0*/  MOV R250, R26 ;  /* 0x0000001a00fa7202 */ /* 0x008fc60000000f00 */
[----:B------:R-:W-:Y:S01]  /*106f0*/  STS.U16 [R9+0x17d00], R240 ;  /* 0x017d00f009007388 */ /* 0x000fe20000000400 */
[----:B0-----:R-:W-:-:S03]  /*10700*/  FMNMX R14, R3, R14, !PT ;  /* 0x0000000e030e7209 */ /* 0x001fc60007800000 */
[----:B------:R-:W3:Y:S04]  /*10710*/  LDL.LU R221, [R1+0x208] ;  /* 0x0002080001dd7983 */ /* 0x000ee80000300800 */
        /* <DEDUP_REMOVED lines=32> */
[----:B--2---:R-:W-:-:S03]  /*10920*/  FMNMX R14, R14, R40, !PT ;  /* 0x000000280e0e7209 */ /* 0x004fc60007800000 */
[----:B------:R-:W2:Y:S04]  /*10930*/  LDL.LU.64 R24, [R1] ;  /* 0x0000000001187983 */ /* 0x000ea80000300a00 */
[----:B------:R-:W-:Y:S04]  /*10940*/  STS.U16 [R7+0x13b00], R29 ;  /* 0x013b001d07007388 */ /* 0x000fe80000000400 */
[----:B------:R0:W-:Y:S04]  /*10950*/  STS.U16 [R7+0x13f00], R28 ;  /* 0x013f001c07007388 */ /* 0x0001e80000000400 */
[----:B------:R-:W2:Y:S04]  /*10960*/  LDL.LU.64 R26, [R1+0x8] ;  /* 0x00000800011a7983 */ /* 0x000ea80000300a00 */
[----:B------:R-:W-:Y:S04]  /*10970*/  STS.U16 [R7+0x13300], R31 ;  /* 0x0133001f07007388 */ /* 0x000fe80000000400 */
[----:B------:R1:W-:Y:S04]  /*10980*/  STS.U16 [R7+0x13700], R30 ;  /* 0x0137001e07007388 */ /* 0x0003e80000000400 */
[----:B0-----:R-:W2:Y:S04]  /*10990*/  LDL.LU.64 R28, [R1+0x10] ;  /* 0x00001000011c7983 */ /* 0x001ea80000300a00 */
[----:B------:R-:W-:Y:S04]  /*109a0*/  STS.U16 [R7+0x12b00], R33 ;  /* 0x012b002107007388 */ /* 0x000fe80000000400 */
[----:B------:R0:W-:Y:S04]  /*109b0*/  STS.U16 [R7+0x12f00], R32 ;  /* 0x012f002007007388 */ /* 0x0001e80000000400 */
[----:B-1----:R-:W2:Y:S01]  /*109c0*/  LDL.LU.64 R30, [R1+0x18] ;  /* 0x00001800011e7983 */ /* 0x002ea20000300a00 */
[----:B------:R-:W-:-:S03]  /*109d0*/  FADD R6, -R14, R40 ;  /* 0x000000280e067221 */ /* 0x000fc60000000100 */
[----:B------:R-:W-:Y:S04]  /*109e0*/  STS.U16 [R7+0x12300], R35 ;  /* 0x0123002307007388 */ /* 0x000fe80000000400 */
[----:B------:R1:W-:Y:S04]  /*109f0*/  STS.U16 [R7+0x12700], R34 ;  /* 0x0127002207007388 */ /* 0x0003e80000000400 */
[----:B0-----:R-:W2:Y:S04]  /*10a00*/  LDL.LU.64 R32, [R1+0x20] ;  /* 0x0000200001207983 */ /* 0x001ea80000300a00 */
[----:B------:R-:W-:Y:S04]  /*10a10*/  STS.U16 [R7+0x11b00], R37 ;  /* 0x011b002507007388 */ /* 0x000fe80000000400 */
[----:B------:R0:W-:Y:S04]  /*10a20*/  STS.U16 [R7+0x11f00], R36 ;  /* 0x011f002407007388 */ /* 0x0001e80000000400 */
[----:B-1----:R-:W2:Y:S04]  /*10a30*/  LDL.LU.64 R34, [R1+0x28] ;  /* 0x0000280001227983 */ /* 0x002ea80000300a00 */
[----:B------:R-:W-:Y:S04]  /*10a40*/  STS.U16 [R7+0x11300], R39 ;  /* 0x0113002707007388 */ /* 0x000fe80000000400 */
[----:B------:R1:W-:Y:S04]  /*10a50*/  STS.U16 [R7+0x11700], R38 ;  /* 0x0117002607007388 */ /* 0x0003e80000000400 */
[----:B0-----:R-:W2:Y:S04]  /*10a60*/  LDL.LU.64 R36, [R1+0x30] ;  /* 0x0000300001247983 */ /* 0x001ea80000300a00 */
[----:B------:R0:W-:Y:S04]  /*10a70*/  STS.U16 [R7+0x10f00], R41 ;  /* 0x010f002907007388 */ /* 0x0001e80000000400 */
[----:B-1----:R-:W2:Y:S04]  /*10a80*/  LDL.LU.64 R38, [R1+0x38] ;  /* 0x0000380001267983 */ /* 0x002ea80000300a00 */
[----:B------:R-:W-:Y:S04]  /*10a90*/  STS.U16 [R7+0x10700], R43 ;  /* 0x0107002b07007388 */ /* 0x000fe80000000400 */
[----:B------:R1:W-:Y:S04]  /*10aa0*/  STS.U16 [R7+0x10b00], R42 ;  /* 0x010b002a07007388 */ /* 0x0003e80000000400 */
[----:B0-----:R-:W2:Y:S04]  /*10ab0*/  LDL.LU.64 R40, [R1+0x40] ;  /* 0x0000400001287983 */ /* 0x001ea80000300a00 */
[----:B------:R0:W-:Y:S04]  /*10ac0*/  STS.U16 [R7+0x10300], R44 ;  /* 0x0103002c07007388 */ /* 0x0001e80000000400 */
[----:B-1----:R-:W2:Y:S04]  /*10ad0*/  LDL.LU.64 R42, [R1+0x48] ;  /* 0x00004800012a7983 */ /* 0x002ea80000300a00 */
[----:B0-----:R-:W2:Y:S04]  /*10ae0*/  LDL.LU.64 R44, [R1+0x50] ;  /* 0x00005000012c7983 */ /* 0x001ea80000300a00 */
[----:B------:R-:W2:Y:S04]  /*10af0*/  LDL.LU.64 R46, [R1+0x58] ;  /* 0x00005800012e7983 */ /* 0x000ea80000300a00 */
        /* <DEDUP_REMOVED lines=51> */
[----:B------:R-:W2:Y:S01]  /*10e30*/  LDL.LU.64 R150, [R1+0x1f8] ;  /* 0x0001f80001967983 */ /* 0x000ea20000300a00 */
[----:B------:R-:W-:-:S05]  /*10e40*/  FMUL R4, R203, R23 ;  /* 0x00000017cb047220 */ /* 0x000fca0000400000 */
[----:B------:R-:W-:Y:S01]  /*10e50*/  FMNMX R4, R4, R5, !PT ;  /* 0x0000000504047209 */ /* 0x000fe20007800000 */
        /* <DEDUP_REMOVED lines=11> */
[----:B------:R-:W-:-:S05]  /*10f10*/  FMNMX R4, R5, R4, !PT ;  /* 0x0000000405047209 */ /* 0x000fca0007800000 */
[----:B------:R-:W0:Y:S02]  /*10f20*/  SHFL.BFLY PT, R5, R4, 0x2, 0x1f ;  /* 0x0c401f0004057f89 */ /* 0x000e2400000e0000 */
[----:B0-----:R-:W-:-:S05]  /*10f30*/  FMNMX R3, R4, R5, !PT ;  /* 0x0000000504037209 */ /* 0x001fca0007800000 */
[----:B------:R-:W0:Y:S04]  /*10f40*/  SHFL.BFLY PT, R13, R3, 0x1, 0x1f ;  /* 0x0c201f00030d7f89 */ /* 0x000e2800000e0000 */
        /* <DEDUP_REMOVED lines=13> */
[----:B-----5:R5:W-:Y:S04]  /*11020*/  STS.U16 [R7+0x17700], R220 ;  /* 0x017700dc07007388 */ /* 0x020be80000000400 */
[----:B----4-:R-:W-:Y:S04]  /*11030*/  STS.U16 [R7+0x17b00], R12 ;  /* 0x017b000c07007388 */ /* 0x010fe80000000400 */
[----:B------:R-:W-:Y:S01]  /*11040*/  STS.U16 [R7+0x17f00], R11 ;  /* 0x017f000b07007388 */ /* 0x000fe20000000400 */
[----:B------:R4:W-:Y:S06]  /*11050*/  MEMBAR.ALL.CTA ;  /* 0x0000000000007992 */ /* 0x0009ec0000008000 */
[----:B----4-:R-:W4:Y:S01]  /*11060*/  FENCE.VIEW.ASYNC.S ;  /* 0x00000000000073c6 */ /* 0x010f220000000000 */
[----:B0-----:R-:W-:-:S04]  /*11070*/  FMNMX R13, R3, R13, !PT ;  /* 0x0000000d030d7209 */ /* 0x001fc80007800000 */
[----:B---3--:R-:W-:Y:S01]  /*11080*/  FMNMX R13, R13, R221, !PT ;  /* 0x000000dd0d0d7209 */ /* 0x008fe20007800000 */
[----:B------:R-:W-:-:S04]  /*11090*/  FFMA R184, R184, R23, -R14 ;  /* 0x00000017b8b87223 */ /* 0x000fc8000000080e */
[----:B------:R-:W-:Y:S01]  /*110a0*/  FADD R5, -R13, R221 ;  /* 0x000000dd0d057221 */ /* 0x000fe20000000100 */
[-CC-:B------:R-:W-:Y:S01]  /*110b0*/  FFMA R185, R185, R23.reuse, -R14.reuse ;  /* 0x00000017b9b97223 */ /* 0x180fe2000000080e */
[-CC-:B------:R-:W-:Y:S01]  /*110c0*/  FFMA R188, R188, R23.reuse, -R14.reuse ;  /* 0x00000017bcbc7223 */ /* 0x180fe2000000080e */
[-C--:B------:R-:W-:Y:S01]  /*110d0*/  FFMA R189, R189, R23.reuse, -R14 ;  /* 0x00000017bdbd7223 */ /* 0x080fe2000000080e */
[----:B------:R-:W-:Y:S01]  /*110e0*/  FMUL R6, R6, 1.4426950216293334961 ;  /* 0x3fb8aa3b06067820 */ /* 0x000fe20000400000 */
[-CC-:B------:R-:W-:Y:S01]  /*110f0*/  FFMA R186, R186, R23.reuse, -R13.reuse ;  /* 0x00000017baba7223 */ /* 0x180fe2000000080d */
[-CC-:B------:R-:W-:Y:S01]  /*11100*/  FFMA R187, R187, R23.reuse, -R13.reuse ;  /* 0x00000017bbbb7223 */ /* 0x180fe2000000080d */
[-CC-:B------:R-:W-:Y:S01]  /*11110*/  FFMA R190, R190, R23.reuse, -R13.reuse ;  /* 0x00000017bebe7223 */ /* 0x180fe2000000080d */
[----:B------:R-:W-:Y:S01]  /*11120*/  FFMA R191, R191, R23, -R13 ;  /* 0x00000017bfbf7223 */ /* 0x000fe2000000080d */
[----:B------:R-:W-:Y:S01]  /*11130*/  FMUL R5, R5, 1.4426950216293334961 ;  /* 0x3fb8aa3b05057820 */ /* 0x000fe20000400000 */
        /* <DEDUP_REMOVED lines=8> */
[----:B------:R-:W2:Y:S08]  /*111c0*/  MUFU.EX2 R6, R6 ;  /* 0x0000000600067308 */ /* 0x000eb00000000800 */
[----:B------:R-:W0:Y:S08]  /*111d0*/  MUFU.EX2 R5, R5 ;  /* 0x0000000500057308 */ /* 0x000e300000000800 */
[----:B------:R-:W-:Y:S08]  /*111e0*/  MUFU.EX2 R240, R184 ;  /* 0x000000b800f07308 */ /* 0x000ff00000000800 */
[----:B------:R-:W3:Y:S08]  /*111f0*/  MUFU.EX2 R236, R185 ;  /* 0x000000b900ec7308 */ /* 0x000ef00000000800 */
[----:B------:R-:W-:Y:S08]  /*11200*/  MUFU.EX2 R235, R188 ;  /* 0x000000bc00eb7308 */ /* 0x000ff00000000800 */
[----:B------:R-:W-:Y:S08]  /*11210*/  MUFU.EX2 R233, R189 ;  /* 0x000000bd00e97308 */ /* 0x000ff00000000800 */
[----:B------:R-:W-:Y:S08]  /*11220*/  MUFU.EX2 R231, R186 ;  /* 0x000000ba00e77308 */ /* 0x000ff00000000800 */
[----:B------:R-:W5:Y:S08]  /*11230*/  MUFU.EX2 R228, R187 ;  /* 0x000000bb00e47308 */ /* 0x000f700000000800 */
[----:B------:R-:W-:Y:S08]  /*11240*/  MUFU.EX2 R226, R190 ;  /* 0x000000be00e27308 */ /* 0x000ff00000000800 */
[----:B-1----:R-:W1:Y:S01]  /*11250*/  MUFU.EX2 R223, R191 ;  /* 0x000000bf00df7308 */ /* 0x002e620000000800 */
[-C--:B--2---:R-:W-:Y:S01]  /*11260*/  FMUL R24, R24, R6.reuse ;  /* 0x0000000618187220 */ /* 0x084fe20000400000 */
[-C--:B------:R-:W-:Y:S01]  /*11270*/  FMUL R25, R25, R6.reuse ;  /* 0x0000000619197220 */ /* 0x080fe20000400000 */
        /* <DEDUP_REMOVED lines=61> */
[----:B------:R-:W-:Y:S01]  /*11650*/  FMUL R149, R149, R6 ;  /* 0x0000000695957220 */ /* 0x000fe20000400000 */
[-C--:B0-----:R-:W-:Y:S01]  /*11660*/  FMUL R26, R26, R5.reuse ;  /* 0x000000051a1a7220 */ /* 0x081fe20000400000 */
        /* <DEDUP_REMOVED lines=63> */
[----:B---3--:R-:W-:-:S02]  /*11a60*/  F2FP.F16.F32.PACK_AB R184, R236, R240 ;  /* 0x000000f0ecb8723e */ /* 0x008fc400000000ff */
[----:B-----5:R-:W-:Y:S02]  /*11a70*/  F2FP.F16.F32.PACK_AB R185, R228, R231 ;  /* 0x000000e7e4b9723e */ /* 0x020fe400000000ff */
[----:B------:R-:W-:Y:S02]  /*11a80*/  F2FP.F16.F32.PACK_AB R186, R233, R235 ;  /* 0x000000ebe9ba723e */ /* 0x000fe400000000ff */
[----:B-1----:R-:W-:Y:S01]  /*11a90*/  F2FP.F16.F32.PACK_AB R187, R223, R226 ;  /* 0x000000e2dfbb723e */ /* 0x002fe200000000ff */
[----:B----4-:R-:W-:Y:S06]  /*11aa0*/  BAR.SYNC.DEFER_BLOCKING 0x0 ;  /* 0x0000000000007b1d */ /* 0x010fec0000010000 */
[----:B------:R-:W-:-:S06]  /*11ab0*/  WARPGROUP.ARRIVE ;  /* 0x00000000000079c5 */ /* 0x000fcc0000000000 */
[----:B------:R-:W-:Y:S01]  /*11ac0*/  HGMMA.64x256x16.F32 R24, R184, gdesc[UR52], R24, gsb0 ;  /* 0x03e00034b8187df0 */ /* 0x000fe20008000818 */
[-CC-:B------:R-:W-:Y:S01]  /*11ad0*/  FFMA R196, R196, R23.reuse, -R14.reuse ;  /* 0x00000017c4c47223 */ /* 0x180fe2000000080e */
[-CC-:B------:R-:W-:Y:S01]  /*11ae0*/  FFMA R197, R197, R23.reuse, -R14.reuse ;  /* 0x00000017c5c57223 */ /* 0x180fe2000000080e */
[-CC-:B------:R-:W-:Y:S01]  /*11af0*/  FFMA R194, R194, R23.reuse, -R13.reuse ;  /* 0x00000017c2c27223 */ /* 0x180fe2000000080d */
[-CC-:B------:R-:W-:Y:S01]  /*11b00*/  FFMA R195, R195, R23.reuse, -R13.reuse ;  /* 0x00000017c3c37223 */ /* 0x180fe2000000080d */
[-CC-:B------:R-:W-:Y:S01]  /*11b10*/  FFMA R198, R198, R23.reuse, -R13.reuse ;  /* 0x00000017c6c67223 */ /* 0x180fe2000000080d */
[-CC-:B------:R-:W-:Y:S01]  /*11b20*/  FFMA R199, R199, R23.reuse, -R13.reuse ;  /* 0x00000017c7c77223 */ /* 0x180fe2000000080d */
[-CC-:B------:R-:W-:Y:S01]  /*11b30*/  FFMA R192, R192, R23.reuse, -R14.reuse ;  /* 0x00000017c0c07223 */ /* 0x180fe2000000080e */
[-CC-:B------:R-:W-:Y:S01]  /*11b40*/  FFMA R193, R193, R23.reuse, -R14.reuse ;  /* 0x00000017c1c17223 */ /* 0x180fe2000000080e */
        /* <DEDUP_REMOVED lines=8> */
[----:B------:R-:W-:Y:S08]  /*11bd0*/  MUFU.EX2 R196, R196 ;  /* 0x000000c400c47308 */ /* 0x000ff00000000800 */
[----:B------:R-:W-:Y:S08]  /*11be0*/  MUFU.EX2 R220, R192 ;  /* 0x000000c000dc7308 */ /* 0x000ff00000000800 */
[----:B------:R-:W0:Y:S08]  /*11bf0*/  MUFU.EX2 R221, R193 ;  /* 0x000000c100dd7308 */ /* 0x000e300000000800 */
[----:B------:R-:W-:Y:S08]  /*11c00*/  MUFU.EX2 R197, R197 ;  /* 0x000000c500c57308 */ /* 0x000ff00000000800 */
[----:B------:R-:W-:Y:S08]  /*11c10*/  MUFU.EX2 R194, R194 ;  /* 0x000000c200c27308 */ /* 0x000ff00000000800 */
[----:B------:R-:W1:Y:S08]  /*11c20*/  MUFU.EX2 R195, R195 ;  /* 0x000000c300c37308 */ /* 0x000e700000000800 */
[----:B------:R-:W-:Y:S08]  /*11c30*/  MUFU.EX2 R198, R198 ;  /* 0x000000c600c67308 */ /* 0x000ff00000000800 */
[----:B------:R-:W2:Y:S01]  /*11c40*/  MUFU.EX2 R199, R199 ;  /* 0x000000c700c77308 */ /* 0x000ea20000000800 */
[-CC-:B------:R-:W-:Y:S01]  /*11c50*/  FFMA R200, R200, R23.reuse, -R14.reuse ;  /* 0x00000017c8c87223 */ /* 0x180fe2000000080e */
[-CC-:B------:R-:W-:Y:S01]  /*11c60*/  FFMA R201, R201, R23.reuse, -R14.reuse ;  /* 0x00000017c9c97223 */ /* 0x180fe2000000080e */
[-CC-:B------:R-:W-:Y:S01]  /*11c70*/  FFMA R204, R204, R23.reuse, -R14.reuse ;  /* 0x00000017cccc7223 */ /* 0x180fe2000000080e */
[-C--:B------:R-:W-:Y:S01]  /*11c80*/  FFMA R205, R205, R23.reuse, -R14 ;  /* 0x00000017cdcd7223 */ /* 0x080fe2000000080e */
        /* <DEDUP_REMOVED lines=13> */
[----:B------:R-:W3:Y:S08]  /*11d60*/  MUFU.EX2 R201, R201 ;  /* 0x000000c900c97308 */ /* 0x000ef00000000800 */
[----:B------:R-:W-:Y:S01]  /*11d70*/  MUFU.EX2 R204, R204 ;  /* 0x000000cc00cc7308 */ /* 0x000fe20000000800 */
[----:B------:R-:W-:-:S02]  /*11d80*/  WARPGROUP.DEPBAR.LE gsb0, 0x0 ;  /* 0x00008000000079c5 */ /* 0x000fc40000010000 */
[----:B0-----:R-:W-:Y:S02]  /*11d90*/  F2FP.F16.F32.PACK_AB R184, R221, R220 ;  /* 0x000000dcddb8723e */ /* 0x001fe400000000ff */
[----:B-1----:R-:W-:Y:S02]  /*11da0*/  F2FP.F16.F32.PACK_AB R185, R195, R194 ;  /* 0x000000c2c3b9723e */ /* 0x002fe400000000ff */
[----:B------:R-:W-:Y:S02]  /*11db0*/  F2FP.F16.F32.PACK_AB R186, R197, R196 ;  /* 0x000000c4c5ba723e */ /* 0x000fe400000000ff */
[----:B--2---:R-:W-:-:S04]  /*11dc0*/  F2FP.F16.F32.PACK_AB R187, R199, R198 ;  /* 0x000000c6c7bb723e */ /* 0x004fc800000000ff */
[----:B------:R-:W-:-:S06]  /*11dd0*/  WARPGROUP.ARRIVE ;  /* 0x00000000000079c5 */ /* 0x000fcc0000000000 */
[----:B------:R-:W-:Y:S01]  /*11de0*/  HGMMA.64x256x16.F32 R24, R184, gdesc[UR4], R24, gsb0 ;  /* 0x03e00004b8187df0 */ /* 0x000fe20008000818 */
[----:B------:R-:W-:Y:S08]  /*11df0*/  MUFU.EX2 R205, R205 ;  /* 0x000000cd00cd7308 */ /* 0x000ff00000000800 */
[----:B------:R-:W-:Y:S08]  /*11e00*/  MUFU.EX2 R202, R202 ;  /* 0x000000ca00ca7308 */ /* 0x000ff00000000800 */
[----:B------:R-:W0:Y:S08]  /*11e10*/  MUFU.EX2 R203, R203 ;  /* 0x000000cb00cb7308 */ /* 0x000e300000000800 */
[----:B------:R-:W-:Y:S08]  /*11e20*/  MUFU.EX2 R206, R206 ;  /* 0x000000ce00ce7308 */ /* 0x000ff00000000800 */
[----:B------:R-:W1:Y:S01]  /*11e30*/  MUFU.EX2 R207, R207 ;  /* 0x000000cf00cf7308 */ /* 0x000e620000000800 */
        /* <DEDUP_REMOVED lines=17> */
[----:B------:R-:W2:Y:S08]  /*11f50*/  MUFU.EX2 R209, R209 ;  /* 0x000000d100d17308 */ /* 0x000eb00000000800 */
[----:B------:R-:W-:Y:S08]  /*11f60*/  MUFU.EX2 R212, R212 ;  /* 0x000000d400d47308 */ /* 0x000ff00000000800 */
[----:B------:R-:W-:Y:S08]  /*11f70*/  MUFU.EX2 R213, R213 ;  /* 0x000000d500d57308 */ /* 0x000ff00000000800 */
[----:B------:R-:W-:Y:S08]  /*11f80*/  MUFU.EX2 R210, R210 ;  /* 0x000000d200d27308 */ /* 0x000ff00000000800 */
[----:B------:R-:W4:Y:S08]  /*11f90*/  MUFU.EX2 R211, R211 ;  /* 0x000000d300d37308 */ /* 0x000f300000000800 */
[----:B------:R-:W-:Y:S08]  /*11fa0*/  MUFU.EX2 R214, R214 ;  /* 0x000000d600d67308 */ /* 0x000ff00000000800 */
[----:B------:R-:W5:Y:S01]  /*11fb0*/  MUFU.EX2 R215, R215 ;  /* 0x000000d700d77308 */ /* 0x000f620000000800 */
[----:B------:R-:W-:-:S02]  /*11fc0*/  WARPGROUP.DEPBAR.LE gsb0, 0x0 ;  /* 0x00008000000079c5 */ /* 0x000fc40000010000 */
[----:B---3--:R-:W-:Y:S02]  /*11fd0*/  F2FP.F16.F32.PACK_AB R184, R201, R200 ;  /* 0x000000c8c9b8723e */ /* 0x008fe400000000ff */
[----:B0-----:R-:W-:Y:S02]  /*11fe0*/  F2FP.F16.F32.PACK_AB R185, R203, R202 ;  /* 0x000000cacbb9723e */ /* 0x001fe400000000ff */
[----:B------:R-:W-:Y:S02]  /*11ff0*/  F2FP.F16.F32.PACK_AB R186, R205, R204 ;  /* 0x000000cccdba723e */ /* 0x000fe400000000ff */
[----:B-1----:R-:W-:-:S04]  /*12000*/  F2FP.F16.F32.PACK_AB R187, R207, R206 ;  /* 0x000000cecfbb723e */ /* 0x002fc800000000ff */
[----:B------:R-:W-:-:S06]  /*12010*/  WARPGROUP.ARRIVE ;  /* 0x00000000000079c5 */ /* 0x000fcc0000000000 */
[----:B------:R-:W-:Y:S03]  /*12020*/  HGMMA.64x256x16.F32 R24, R184, gdesc[UR8], R24, gsb0 ;  /* 0x03e00008b8187df0 */ /* 0x000fe60008000818 */
[----:B------:R-:W-:Y:S02]  /*12030*/  WARPGROUP.DEPBAR.LE gsb0, 0x0 ;  /* 0x00008000000079c5 */ /* 0x000fe40000010000 */
[----:B--2---:R-:W-:Y:S02]  /*12040*/  F2FP.F16.F32.PACK_AB R184, R209, R208 ;  /* 0x000000d0d1b8723e */ /* 0x004fe400000000ff */
[----:B----4-:R-:W-:Y:S02]  /*12050*/  F2FP.F16.F32.PACK_AB R185, R211, R210 ;  /* 0x000000d2d3b9723e */ /* 0x010fe400000000ff */
[----:B------:R-:W-:Y:S02]  /*12060*/  F2FP.F16.F32.PACK_AB R186, R213, R212 ;  /* 0x000000d4d5ba723e */ /* 0x000fe400000000ff */
[----:B-----5:R-:W-:-:S04]  /*12070*/  F2FP.F16.F32.PACK_AB R187, R215, R214 ;  /* 0x000000d6d7bb723e */ /* 0x020fc800000000ff */
[----:B------:R-:W-:-:S13]  /*12080*/  WARPGROUP.ARRIVE ;  /* 0x00000000000079c5 */ /* 0x000fda0000000000 */
[----:B------:R-:W-:Y:S03]  /*12090*/  HGMMA.64x256x16.F32 R24, R184, gdesc[UR12], R24, gsb0 ;  /* 0x03e0000cb8187df0 */ /* 0x000fe60008000818 */
[----:B------:R-:W-:Y:S02]  /*120a0*/  WARPGROUP.DEPBAR.LE gsb0, 0x0 ;  /* 0x00008000000079c5 */ /* 0x000fe40000010000 */
[----:B------:R-:W-:Y:S04]  /*120b0*/  STL.64 [R1], R24 ;  /* 0x0000001801007387 */ /* 0x000fe80000100a00 */
        /* <DEDUP_REMOVED lines=63> */
[----:B0-----:R-:W2:Y:S04]  /*124b0*/  LDL.LU.64 R150, [R1+0xc28] ;  /* 0x000c280001967983 */ /* 0x001ea80000300a00 */
[----:B------:R-:W3:Y:S04]  /*124c0*/  LDL.LU.64 R148, [R1+0xc20] ;  /* 0x000c200001947983 */ /* 0x000ee80000300a00 */
[----:B------:R-:W4:Y:S04]  /*124d0*/  LDL.LU.64 R146, [R1+0xc18] ;  /* 0x000c180001927983 */ /* 0x000f280000300a00 */
[----:B------:R-:W5:Y:S04]  /*124e0*/  LDL.LU.64 R144, [R1+0xc10] ;  /* 0x000c100001907983 */ /* 0x000f680000300a00 */
[----:B------:R-:W2:Y:S04]  /*124f0*/  LDL.LU.64 R142, [R1+0xc08] ;  /* 0x000c0800018e7983 */ /* 0x000ea80000300a00 */
        /* <DEDUP_REMOVED lines=59> */
[----:B------:R-:W2:Y:S04]  /*128b0*/  LDL.LU R189, [R1+0x20c] ;  /* 0x00020c0001bd7983 */ /* 0x000ea80000300800 */
[----:B------:R-:W3:Y:S01]  /*128c0*/  LDL.LU R188, [R1+0x210] ;  /* 0x0002100001bc7983 */ /* 0x000ee20000300800 */
[-C--:B------:R-:W-:Y:S01]  /*128d0*/  FMUL R4, R154, R23.reuse ;  /* 0x000000179a047220 */ /* 0x080fe20000400000 */
[-C--:B------:R-:W-:Y:S01]  /*128e0*/  FMUL R3, R155, R23.reuse ;  /* 0x000000179b037220 */ /* 0x080fe20000400000 */
[-C--:B------:R-:W-:Y:S01]  /*128f0*/  FMUL R11, R158, R23.reuse ;  /* 0x000000179e0b7220 */ /* 0x080fe20000400000 */
[-C--:B------:R-:W-:Y:S01]  /*12900*/  FMUL R12, R162, R23.reuse ;  /* 0x00000017a20c7220 */ /* 0x080fe20000400000 */
[----:B------:R-:W-:Y:S01]  /*12910*/  FMUL R184, R152, R23 ;  /* 0x0000001798b87220 */ /* 0x000fe20000400000 */
[----:B------:R-:W5:Y:S01]  /*12920*/  LDL.LU R230, [R1+0x218] ;  /* 0x0002180001e67983 */ /* 0x000f620000300800 */
[----:B------:R-:W-:Y:S01]  /*12930*/  FMNMX R3, R4, R3, !PT ;  /* 0x0000000304037209 */ /* 0x000fe20007800000 */
[----:B------:R-:W-:-:S02]  /*12940*/  FMUL R4, R159, R23 ;  /* 0x000000179f047220 */ /* 0x000fc40000400000 */
[----:B------:R-:W5:Y:S01]  /*12950*/  LDL.LU R229, [R1+0x220] ;  /* 0x0002200001e57983 */ /* 0x000f620000300800 */
[----:B------:R-:W-:Y:S01]  /*12960*/  FMNMX R3, R11, R3, !PT ;  /* 0x000000030b037209 */ /* 0x000fe20007800000 */
[----:B------:R-:W-:Y:S02]  /*12970*/  FMUL R11, R163, R23 ;  /* 0x00000017a30b7220 */ /* 0x000fe40000400000 */
[----:B------:R-:W5:Y:S01]  /*12980*/  LDL.LU R225, [R1+0x21c] ;  /* 0x00021c0001e17983 */ /* 0x000f620000300800 */
[----:B------:R-:W-:Y:S01]  /*12990*/  FMNMX R3, R4, R3, !PT ;  /* 0x0000000304037209 */ /* 0x000fe20007800000 */
[----:B------:R-:W-:Y:S02]  /*129a0*/  FMUL R4, R166, R23 ;  /* 0x00000017a6047220 */ /* 0x000fe40000400000 */
[----:B------:R-:W5:Y:S01]  /*129b0*/  LDL.LU R227, [R1+0x224] ;  /* 0x0002240001e37983 */ /* 0x000f620000300800 */
[----:B------:R-:W-:-:S03]  /*129c0*/  FMNMX R3, R12, R3, !PT ;  /* 0x000000030c037209 */ /* 0x000fc60007800000 */
[----:B------:R-:W5:Y:S01]  /*129d0*/  LDL.LU R224, [R1+0x214] ;  /* 0x0002140001e07983 */ /* 0x000f620000300800 */
[----:B------:R-:W-:Y:S01]  /*129e0*/  FMNMX R3, R11, R3, !PT ;  /* 0x000000030b037209 */ /* 0x000fe20007800000 */
[-C--:B------:R-:W-:Y:S01]  /*129f0*/  FMUL R11, R153, R23.reuse ;  /* 0x00000017990b7220 */ /* 0x080fe20000400000 */
[----:B------:R-:W-:Y:S01]  /*12a00*/  FMUL R12, R156, R23 ;  /* 0x000000179c0c7220 */ /* 0x000fe20000400000 */
[----:B------:R-:W5:Y:S01]  /*12a10*/  LDL R222, [R1+0x228] ;  /* 0x0002280001de7983 */ /* 0x000f620000100800 */
[----:B------:R-:W-:Y:S01]  /*12a20*/  FMNMX R3, R4, R3, !PT ;  /* 0x0000000304037209 */ /* 0x000fe20007800000 */
[----:B------:R-:W-:Y:S01]  /*12a30*/  FMUL R4, R167, R23 ;  /* 0x00000017a7047220 */ /* 0x000fe20000400000 */
[----:B------:R-:W-:Y:S01]  /*12a40*/  FMNMX R11, R184, R11, !PT ;  /* 0x0000000bb80b7209 */ /* 0x000fe20007800000 */
[----:B------:R-:W-:-:S03]  /*12a50*/  FMUL R184, R170, R23 ;  /* 0x00000017aab87220 */ /* 0x000fc60000400000 */
[----:B------:R-:W-:Y:S02]  /*12a60*/  FMNMX R3, R4, R3, !PT ;  /* 0x0000000304037209 */ /* 0x000fe40007800000 */
[----:B------:R-:W-:Y:S01]  /*12a70*/  FMNMX R4, R12, R11, !PT ;  /* 0x0000000b0c047209 */ /* 0x000fe20007800000 */
[-C--:B------:R-:W-:Y:S01]  /*12a80*/  FMUL R11, R157, R23.reuse ;  /* 0x000000179d0b7220 */ /* 0x080fe20000400000 */
[----:B------:R-:W-:Y:S01]  /*12a90*/  FMUL R12, R171, R23 ;  /* 0x00000017ab0c7220 */ /* 0x000fe20000400000 */
[----:B------:R-:W-:Y:S01]  /*12aa0*/  FMNMX R3, R184, R3, !PT ;  /* 0x00000003b8037209 */ /* 0x000fe20007800000 */
[-C--:B------:R-:W-:Y:S02]  /*12ab0*/  FMUL R184, R160, R23.reuse ;  /* 0x00000017a0b87220 */ /* 0x080fe40000400000 */
[----:B------:R-:W-:Y:S01]  /*12ac0*/  FMNMX R4, R11, R4, !PT ;  /* 0x000000040b047209 */ /* 0x000fe20007800000 */
[----:B------:R-:W-:Y:S01]  /*12ad0*/  FMUL R11, R174, R23 ;  /* 0x00000017ae0b7220 */ /* 0x000fe20000400000 */
[----:B------:R-:W-:Y:S01]  /*12ae0*/  FMNMX R3, R12, R3, !PT ;  /* 0x000000030c037209 */ /* 0x000fe20007800000 */
[-C--:B------:R-:W-:Y:S01]  /*12af0*/  FMUL R12, R161, R23.reuse ;  /* 0x00000017a10c7220 */ /* 0x080fe20000400000 */
        /* <DEDUP_REMOVED lines=15> */
[----:B------:R-:W-:Y:S01]  /*12bf0*/  FMUL R11, R169, R23 ;  /* 0x00000017a90b7220 */ /* 0x000fe20000400000 */
[----:B------:R-:W-:-:S02]  /*12c00*/  FMNMX R4, R12, R4, !PT ;  /* 0x000000040c047209 */ /* 0x000fc40007800000 */
[----:B------:R-:W-:Y:S01]  /*12c10*/  FMNMX R3, R184, R3, !PT ;  /* 0x00000003b8037209 */ /* 0x000fe20007800000 */
[-C--:B------:R-:W-:Y:S01]  /*12c20*/  FMUL R184, R172, R23.reuse ;  /* 0x00000017acb87220 */ /* 0x080fe20000400000 */
[----:B------:R-:W-:Y:S01]  /*12c30*/  FMNMX R4, R11, R4, !PT ;  /* 0x000000040b047209 */ /* 0x000fe20007800000 */
[-C--:B------:R-:W-:Y:S01]  /*12c40*/  FMUL R12, R183, R23.reuse ;  /* 0x00000017b70c7220 */ /* 0x080fe20000400000 */
[----:B------:R-:W-:Y:S02]  /*12c50*/  FMUL R11, R173, R23 ;  /* 0x00000017ad0b7220 */ /* 0x000fe40000400000 */
[----:B------:R-:W-:Y:S02]  /*12c60*/  FMNMX R4, R184, R4, !PT ;  /* 0x00000004b8047209 */ /* 0x000fe40007800000 */
[----:B------:R-:W-:Y:S01]  /*12c70*/  FMNMX R3, R12, R3, !PT ;  /* 0x000000030c037209 */ /* 0x000fe20007800000 */
[-C--:B------:R-:W-:Y:S01]  /*12c80*/  FMUL R12, R176, R23.reuse ;  /* 0x00000017b00c7220 */ /* 0x080fe20000400000 */
[----:B------:R-:W-:Y:S01]  /*12c90*/  FMNMX R4, R11, R4, !PT ;  /* 0x000000040b047209 */ /* 0x000fe20007800000 */
[----:B------:R-:W-:-:S03]  /*12ca0*/  FMUL R11, R177, R23 ;  /* 0x00000017b10b7220 */ /* 0x000fc60000400000 */
[----:B------:R-:W-:Y:S01]  /*12cb0*/  FMNMX R4, R12, R4, !PT ;  /* 0x000000040c047209 */ /* 0x000fe20007800000 */
[----:B------:R-:W-:-:S03]  /*12cc0*/  FMUL R12, R180, R23 ;  /* 0x00000017b40c7220 */ /* 0x000fc60000400000 */
[----:B------:R-:W-:Y:S01]  /*12cd0*/  FMNMX R4, R11, R4, !PT ;  /* 0x000000040b047209 */ /* 0x000fe20007800000 */
[----:B------:R-:W-:-:S03]  /*12ce0*/  FMUL R11, R181, R23 ;  /* 0x00000017b50b7220 */ /* 0x000fc60000400000 */
[----:B------:R-:W-:-:S04]  /*12cf0*/  FMNMX R4, R12, R4, !PT ;  /* 0x000000040c047209 */ /* 0x000fc80007800000 */
[----:B------:R-:W-:Y:S01]  /*12d00*/  FMNMX R4, R11, R4, !PT ;  /* 0x000000040b047209 */ /* 0x000fe20007800000 */
[----:B------:R-:W0:Y:S04]  /*12d10*/  SHFL.BFLY PT, R184, R3, 0x2, 0x1f ;  /* 0x0c401f0003b87f89 */ /* 0x000e2800000e0000 */
[----:B------:R-:W1:Y:S01]  /*12d20*/  SHFL.BFLY PT, R11, R4, 0x2, 0x1f ;  /* 0x0c401f00040b7f89 */ /* 0x000e6200000e0000 */
[----:B0-----:R-:W-:Y:S02]  /*12d30*/  FMNMX R3, R3, R184, !PT ;  /* 0x000000b803037209 */ /* 0x001fe40007800000 */
[----:B-1----:R-:W-:-:S03]  /*12d40*/  FMNMX R4, R4, R11, !PT ;  /* 0x0000000b04047209 */ /* 0x002fc60007800000 */
[----:B------:R-:W0:Y:S04]  /*12d50*/  SHFL.BFLY PT, R12, R3, 0x1, 0x1f ;  /* 0x0c201f00030c7f89 */ /* 0x000e2800000e0000 */
[----:B------:R-:W1:Y:S01]  /*12d60*/  SHFL.BFLY PT, R11, R4, 0x1, 0x1f ;  /* 0x0c201f00040b7f89 */ /* 0x000e6200000e0000 */
[----:B0-----:R-:W-:Y:S02]  /*12d70*/  FMNMX R12, R3, R12, !PT ;  /* 0x0000000c030c7209 */ /* 0x001fe40007800000 */
[----:B-1----:R-:W-:Y:S02]  /*12d80*/  FMNMX R11, R4, R11, !PT ;  /* 0x0000000b040b7209 */ /* 0x002fe40007800000 */
[----:B--2---:R-:W-:Y:S02]  /*12d90*/  FMNMX R12, R12, R189, !PT ;  /* 0x000000bd0c0c7209 */ /* 0x004fe40007800000 */
[----:B---3--:R-:W-:-:S03]  /*12da0*/  FMNMX R11, R11, R188, !PT ;  /* 0x000000bc0b0b7209 */ /* 0x008fc60007800000 */
[----:B------:R-:W-:Y:S02]  /*12db0*/  FADD R4, -R12, R189 ;  /* 0x000000bd0c047221 */ /* 0x000fe40000000100 */
[----:B------:R-:W-:Y:S01]  /*12dc0*/  FADD R3, -R11, R188 ;  /* 0x000000bc0b037221 */ /* 0x000fe20000000100 */
[-CC-:B------:R-:W-:Y:S01]  /*12dd0*/  FFMA R154, R154, R23.reuse, -R12.reuse ;  /* 0x000000179a9a7223 */ /* 0x180fe2000000080c */
        /* <DEDUP_REMOVED lines=17> */
[----:B------:R-:W4:Y:S08]  /*12ef0*/  MUFU.EX2 R4, R4 ;  /* 0x0000000400047308 */ /* 0x000f300000000800 */
[----:B------:R-:W5:Y:S08]  /*12f00*/  MUFU.EX2 R3, R3 ;  /* 0x0000000300037308 */ /* 0x000f700000000800 */
[----:B------:R-:W-:Y:S08]  /*12f10*/  MUFU.EX2 R193, R154 ;  /* 0x0000009a00c17308 */ /* 0x000ff00000000800 */
[----:B------:R-:W0:Y:S08]  /*12f20*/  MUFU.EX2 R192, R155 ;  /* 0x0000009b00c07308 */ /* 0x000e300000000800 */
[----:B------:R-:W-:Y:S08]  /*12f30*/  MUFU.EX2 R190, R158 ;  /* 0x0000009e00be7308 */ /* 0x000ff00000000800 */
[----:B------:R-:W-:Y:S08]  /*12f40*/  MUFU.EX2 R191, R159 ;  /* 0x0000009f00bf7308 */ /* 0x000ff00000000800 */
[----:B------:R-:W-:Y:S08]  /*12f50*/  MUFU.EX2 R189, R152 ;  /* 0x0000009800bd7308 */ /* 0x000ff00000000800 */
[----:B------:R0:W1:Y:S08]  /*12f60*/  MUFU.EX2 R186, R153 ;  /* 0x0000009900ba7308 */ /* 0x0000700000000800 */
[----:B------:R-:W-:Y:S08]  /*12f70*/  MUFU.EX2 R187, R156 ;  /* 0x0000009c00bb7308 */ /* 0x000ff00000000800 */
[----:B------:R-:W2:Y:S01]  /*12f80*/  MUFU.EX2 R188, R157 ;  /* 0x0000009d00bc7308 */ /* 0x000ea20000000800 */
[-C--:B----4-:R-:W-:Y:S01]  /*12f90*/  FMUL R26, R26, R4.reuse ;  /* 0x000000041a1a7220 */ /* 0x090fe20000400000 */
        /* <DEDUP_REMOVED lines=63> */
[-C--:B-----5:R-:W-:Y:S01]  /*13390*/  FMUL R24, R24, R3.reuse ;  /* 0x0000000318187220 */ /* 0x0a0fe20000400000 */
        /* <DEDUP_REMOVED lines=63> */
[----:B0-----:R-:W-:-:S02]  /*13790*/  F2FP.F16.F32.PACK_AB R153, R192, R193 ;  /* 0x000000c1c099723e */ /* 0x001fc400000000ff */
[----:B-1----:R-:W-:Y:S02]  /*137a0*/  F2FP.F16.F32.PACK_AB R152, R186, R189 ;  /* 0x000000bdba98723e */ /* 0x002fe400000000ff */
[----:B--2---:R-:W-:Y:S02]  /*137b0*/  F2FP.F16.F32.PACK_AB R154, R188, R187 ;  /* 0x000000bbbc9a723e */ /* 0x004fe400000000ff */
[----:B------:R-:W-:-:S04]  /*137c0*/  F2FP.F16.F32.PACK_AB R155, R191, R190 ;  /* 0x000000bebf9b723e */ /* 0x000fc800000000ff */
        /* <DEDUP_REMOVED lines=20> */
[----:B------:R-:W-:Y:S08]  /*13910*/  MUFU.EX2 R166, R166 ;  /* 0x000000a600a67308 */ /* 0x000ff00000000800 */
[----:B------:R-:W-:Y:S08]  /*13920*/  MUFU.EX2 R162, R160 ;  /* 0x000000a000a27308 */ /* 0x000ff00000000800 */
[----:B------:R-:W0:Y:S08]  /*13930*/  MUFU.EX2 R163, R161 ;  /* 0x000000a100a37308 */ /* 0x000e300000000800 */
[----:B------:R-:W-:Y:S08]  /*13940*/  MUFU.EX2 R164, R164 ;  /* 0x000000a400a47308 */ /* 0x000ff00000000800 */
[----:B------:R-:W1:Y:S08]  /*13950*/  MUFU.EX2 R165, R165 ;  /* 0x000000a500a57308 */ /* 0x000e700000000800 */
[----:B------:R-:W2:Y:S01]  /*13960*/  MUFU.EX2 R167, R167 ;  /* 0x000000a700a77308 */ /* 0x000ea20000000800 */
[-CC-:B------:R-:W-:Y:S01]  /*13970*/  FFMA R170, R170, R23.reuse, -R12.reuse ;  /* 0x00000017aaaa7223 */ /* 0x180fe2000000080c */
[-CC-:B------:R-:W-:Y:S01]  /*13980*/  FFMA R171, R171, R23.reuse, -R12.reuse ;  /* 0x00000017abab7223 */ /* 0x180fe2000000080c */
[-CC-:B------:R-:W-:Y:S01]  /*13990*/  FFMA R174, R174, R23.reuse, -R12.reuse ;  /* 0x00000017aeae7223 */ /* 0x180fe2000000080c */
[-CC-:B------:R-:W-:Y:S01]  /*139a0*/  FFMA R168, R168, R23.reuse, -R11.reuse ;  /* 0x00000017a8a87223 */ /* 0x180fe2000000080b */
[-CC-:B------:R-:W-:Y:S01]  /*139b0*/  FFMA R169, R169, R23.reuse, -R11.reuse ;  /* 0x00000017a9a97223 */ /* 0x180fe2000000080b */
[-CC-:B------:R-:W-:Y:S01]  /*139c0*/  FFMA R172, R172, R23.reuse, -R11.reuse ;  /* 0x00000017acac7223 */ /* 0x180fe2000000080b */
[-C--:B------:R-:W-:Y:S01]  /*139d0*/  FFMA R173, R173, R23.reuse, -R11 ;  /* 0x00000017adad7223 */ /* 0x080fe2000000080b */
        /* <DEDUP_REMOVED lines=11> */
[----:B------:R-:W-:Y:S01]  /*13a90*/  MUFU.EX2 R174, R174 ;  /* 0x000000ae00ae7308 */ /* 0x000fe20000000800 */
[----:B------:R-:W-:-:S02]  /*13aa0*/  WARPGROUP.DEPBAR.LE gsb0, 0x0 ;  /* 0x00008000000079c5 */ /* 0x000fc40000010000 */
[----:B0-----:R-:W-:Y:S02]  /*13ab0*/  F2FP.F16.F32.PACK_AB R152, R163, R162 ;  /* 0x000000a2a398723e */ /* 0x001fe400000000ff */
[----:B------:R-:W-:Y:S02]  /*13ac0*/  F2FP.F16.F32.PACK_AB R153, R185, R184 ;  /* 0x000000b8b999723e */ /* 0x000fe400000000ff */
[----:B-1----:R-:W-:Y:S02]  /*13ad0*/  F2FP.F16.F32.PACK_AB R154, R165, R164 ;  /* 0x000000a4a59a723e */ /* 0x002fe400000000ff */
[----:B--2---:R-:W-:-:S04]  /*13ae0*/  F2FP.F16.F32.PACK_AB R155, R167, R166 ;  /* 0x000000a6a79b723e */ /* 0x004fc800000000ff */
[----:B------:R-:W-:-:S06]  /*13af0*/  WARPGROUP.ARRIVE ;  /* 0x00000000000079c5 */ /* 0x000fcc0000000000 */
[----:B------:R-:W-:Y:S01]  /*13b00*/  HGMMA.64x256x16.F32 R24, R152, gdesc[UR4], R24, gsb0 ;  /* 0x03e0000498187df0 */ /* 0x000fe20008000818 */
        /* <DEDUP_REMOVED lines=25> */
[----:B------:R-:W3:Y:S08]  /*13ca0*/  MUFU.EX2 R158, R158 ;  /* 0x0000009e009e7308 */ /* 0x000ef00000000800 */
[----:B------:R-:W-:Y:S08]  /*13cb0*/  MUFU.EX2 R159, R159 ;  /* 0x0000009f009f7308 */ /* 0x000ff00000000800 */
[----:B------:R-:W4:Y:S08]  /*13cc0*/  MUFU.EX2 R160, R160 ;  /* 0x000000a000a07308 */ /* 0x000f300000000800 */
[----:B------:R5:W4:Y:S01]  /*13cd0*/  MUFU.EX2 R157, R23 ;  /* 0x00000017009d7308 */ /* 0x000b220000000800 */
[----:B------:R-:W-:-:S02]  /*13ce0*/  WARPGROUP.DEPBAR.LE gsb0, 0x0 ;  /* 0x00008000000079c5 */ /* 0x000fc40000010000 */
[----:B0-----:R-:W-:Y:S02]  /*13cf0*/  F2FP.F16.F32.PACK_AB R152, R169, R168 ;  /* 0x000000a8a998723e */ /* 0x001fe400000000ff */
[----:B------:R-:W-:Y:S02]  /*13d00*/  F2FP.F16.F32.PACK_AB R153, R171, R170 ;  /* 0x000000aaab99723e */ /* 0x000fe400000000ff */
[----:B-1----:R-:W-:Y:S02]  /*13d10*/  F2FP.F16.F32.PACK_AB R154, R173, R172 ;  /* 0x000000acad9a723e */ /* 0x002fe400000000ff */
[----:B--2---:R-:W-:-:S04]  /*13d20*/  F2FP.F16.F32.PACK_AB R155, R175, R174 ;  /* 0x000000aeaf9b723e */ /* 0x004fc800000000ff */
[----:B------:R-:W-:-:S06]  /*13d30*/  WARPGROUP.ARRIVE ;  /* 0x00000000000079c5 */ /* 0x000fcc0000000000 */
[----:B------:R-:W-:Y:S01]  /*13d40*/  HGMMA.64x256x16.F32 R24, R152, gdesc[UR8], R24, gsb0 ;  /* 0x03e0000898187df0 */ /* 0x000fe20008000818 */
[----:B-----5:R-:W-:-:S04]  /*13d50*/  FADD R23, R240, R236 ;  /* 0x000000ecf0177221 */ /* 0x020fc80000000000 */
[----:B------:R-:W-:-:S04]  /*13d60*/  FADD R23, R235, R23 ;  /* 0x00000017eb177221 */ /* 0x000fc80000000000 */
[----:B------:R-:W-:Y:S01]  /*13d70*/  FADD R23, R233, R23 ;  /* 0x00000017e9177221 */ /* 0x000fe20000000000 */
[----:B------:R-:W-:Y:S02]  /*13d80*/  WARPGROUP.DEPBAR.LE gsb0, 0x0 ;  /* 0x00008000000079c5 */ /* 0x000fe40000010000 */
[----:B---3--:R-:W-:Y:S02]  /*13d90*/  F2FP.F16.F32.PACK_AB R152, R158, R156 ;  /* 0x0000009c9e98723e */ /* 0x008fe400000000ff */
[----:B------:R-:W-:Y:S02]  /*13da0*/  F2FP.F16.F32.PACK_AB R153, R179, R161 ;  /* 0x000000a1b399723e */ /* 0x000fe400000000ff */
[----:B----4-:R-:W-:Y:S02]  /*13db0*/  F2FP.F16.F32.PACK_AB R154, R160, R159 ;  /* 0x0000009fa09a723e */ /* 0x010fe400000000ff */
[----:B------:R-:W-:-:S04]  /*13dc0*/  F2FP.F16.F32.PACK_AB R155, R157, R182 ;  /* 0x000000b69d9b723e */ /* 0x000fc800000000ff */
[----:B------:R-:W-:-:S06]  /*13dd0*/  WARPGROUP.ARRIVE ;  /* 0x00000000000079c5 */ /* 0x000fcc0000000000 */
[----:B------:R-:W-:Y:S01]  /*13de0*/  HGMMA.64x256x16.F32 R24, R152, gdesc[UR12], R24, gsb0 ;  /* 0x03e0000c98187df0 */ /* 0x000fe20008000818 */
[----:B------:R-:W-:Y:S02]  /*13df0*/  IADD3 R224, R224, 0x40, RZ ;  /* 0x00000040e0e07810 */ /* 0x000fe40007ffe0ff */
[----:B------:R-:W-:Y:S01]  /*13e00*/  LEA R0, R222, R0, 0x6 ;  /* 0x00000000de007211 */ /* 0x000fe200078e30ff */
[----:B------:R-:W-:Y:S02]  /*13e10*/  WARPGROUP.DEPBAR.LE gsb0, 0x0 ;  /* 0x00008000000079c5 */ /* 0x000fe40000010000 */
[----:B------:R-:W-:Y:S01]  /*13e20*/  FADD R153, R231, R228 ;  /* 0x000000e4e7997221 */ /* 0x000fe20000000000 */
[----:B------:R-:W-:Y:S01]  /*13e30*/  FADD R154, R193, R192 ;  /* 0x000000c0c19a7221 */ /* 0x000fe20000000000 */
[----:B------:R-:W-:Y:S02]  /*13e40*/  FADD R155, R189, R186 ;  /* 0x000000babd9b7221 */ /* 0x000fe40000000000 */
[----:B------:R-:W-:Y:S01]  /*13e50*/  FADD R153, R226, R153 ;  /* 0x00000099e2997221 */ /* 0x000fe20000000000 */
[----:B------:R-:W-:Y:S01]  /*13e60*/  FADD R154, R190, R154 ;  /* 0x0000009abe9a7221 */ /* 0x000fe20000000000 */
[----:B------:R-:W-:-:S02]  /*13e70*/  FADD R155, R187, R155 ;  /* 0x0000009bbb9b7221 */ /* 0x000fc40000000000 */
[----:B------:R-:W-:Y:S01]  /*13e80*/  FADD R153, R223, R153 ;  /* 0x00000099df997221 */ /* 0x000fe20000000000 */
        /* <DEDUP_REMOVED lines=47> */
[----:B------:R-:W-:Y:S02]  /*14180*/  FADD R153, R159, R153 ;  /* 0x000000999f997221 */ /* 0x000fe40000000000 */
[----:B------:R-:W-:Y:S01]  /*14190*/  FADD R154, R157, R154 ;  /* 0x0000009a9d9a7221 */ /* 0x000fe20000000000 */
[----:B------:R-:W0:Y:S01]  /*141a0*/  SHFL.BFLY PT, R155, R152, 0x2, 0x1f ;  /* 0x0c401f00989b7f89 */ /* 0x000e2200000e0000 */
[----:B------:R-:W-:Y:S01]  /*141b0*/  FADD R156, R160, R153 ;  /* 0x00000099a09c7221 */ /* 0x000fe20000000000 */
[----:B------:R-:W1:Y:S02]  /*141c0*/  LDC R159, c[0x0][0x254] ;  /* 0x00009500ff9f7b82 */ /* 0x000e640000000800 */
[----:B------:R-:W2:Y:S04]  /*141d0*/  SHFL.BFLY PT, R153, R23, 0x2, 0x1f ;  /* 0x0c401f0017997f89 */ /* 0x000ea800000e0000 */
[----:B------:R-:W3:Y:S04]  /*141e0*/  SHFL.BFLY PT, R157, R154, 0x2, 0x1f ;  /* 0x0c401f009a9d7f89 */ /* 0x000ee800000e0000 */
[----:B------:R-:W4:Y:S01]  /*141f0*/  SHFL.BFLY PT, R158, R156, 0x2, 0x1f ;  /* 0x0c401f009c9e7f89 */ /* 0x000f2200000e0000 */
[----:B0-----:R-:W-:Y:S01]  /*14200*/  FADD R155, R152, R155 ;  /* 0x0000009b989b7221 */ /* 0x001fe20000000000 */
[----:B--2---:R-:W-:Y:S01]  /*14210*/  FADD R153, R23, R153 ;  /* 0x0000009917997221 */ /* 0x004fe20000000000 */
[----:B---3--:R-:W-:-:S03]  /*14220*/  FADD R23, R154, R157 ;  /* 0x0000009d9a177221 */ /* 0x008fc60000000000 */
[----:B------:R-:W0:Y:S01]  /*14230*/  SHFL.BFLY PT, R157, R155, 0x1, 0x1f ;  /* 0x0c201f009b9d7f89 */ /* 0x000e2200000e0000 */
[----:B----4-:R-:W-:-:S03]  /*14240*/  FADD R152, R156, R158 ;  /* 0x0000009e9c987221 */ /* 0x010fc60000000000 */
[----:B------:R-:W2:Y:S04]  /*14250*/  SHFL.BFLY PT, R156, R23, 0x1, 0x1f ;  /* 0x0c201f00179c7f89 */ /* 0x000ea800000e0000 */
[----:B------:R-:W3:Y:S04]  /*14260*/  SHFL.BFLY PT, R154, R153, 0x1, 0x1f ;  /* 0x0c201f00999a7f89 */ /* 0x000ee800000e0000 */
[----:B------:R-:W4:Y:S01]  /*14270*/  SHFL.BFLY PT, R158, R152, 0x1, 0x1f ;  /* 0x0c201f00989e7f89 */ /* 0x000f2200000e0000 */
[----:B0-----:R-:W-:Y:S01]  /*14280*/  FADD R155, R155, R157 ;  /* 0x0000009d9b9b7221 */ /* 0x001fe20000000000 */
[----:B--2---:R-:W-:-:S03]  /*14290*/  FADD R23, R23, R156 ;  /* 0x0000009c17177221 */ /* 0x004fc60000000000 */
[----:B------:R-:W-:Y:S01]  /*142a0*/  FFMA R230, R6, R230, R155 ;  /* 0x000000e606e67223 */ /* 0x000fe2000000009b */
[----:B------:R-:W-:-:S04]  /*142b0*/  FFMA R225, R4, R225, R23 ;  /* 0x000000e104e17223 */ /* 0x000fc80000000017 */
[----:B------:R-:W-:Y:S04]  /*142c0*/  STL [R1+0x218], R230 ;  /* 0x000218e601007387 */ /* 0x000fe80000100800 */
[----:B------:R0:W-:Y:S01]  /*142d0*/  STL [R1+0x21c], R225 ;  /* 0x00021ce101007387 */ /* 0x0001e20000100800 */
[----:B---3--:R-:W-:Y:S01]  /*142e0*/  FADD R153, R153, R154 ;  /* 0x0000009a99997221 */ /* 0x008fe20000000000 */
[----:B----4-:R-:W-:Y:S01]  /*142f0*/  FADD R152, R152, R158 ;  /* 0x0000009e98987221 */ /* 0x010fe20000000000 */
[----:B0-----:R-:W0:Y:S02]  /*14300*/  LDC R225, c[0x0][0x280] ;  /* 0x0000a000ffe17b82 */ /* 0x001e240000000800 */
[----:B------:R-:W-:Y:S01]  /*14310*/  FFMA R229, R5, R229, R153 ;  /* 0x000000e505e57223 */ /* 0x000fe20000000099 */
[----:B------:R-:W-:-:S04]  /*14320*/  FFMA R227, R3, R227, R152 ;  /* 0x000000e303e37223 */ /* 0x000fc80000000098 */
[----:B------:R2:W-:Y:S04]  /*14330*/  STL [R1+0x220], R229 ;  /* 0x000220e501007387 */ /* 0x0005e80000100800 */
[----:B------:R2:W-:Y:S04]  /*14340*/  STL [R1+0x214], R224 ;  /* 0x000214e001007387 */ /* 0x0005e80000100800 */
[----:B------:R2:W-:Y:S04]  /*14350*/  STL [R1+0x224], R227 ;  /* 0x000224e301007387 */ /* 0x0005e80000100800 */
[----:B------:R2:W-:Y:S04]  /*14360*/  STL [R1+0x208], R13 ;  /* 0x0002080d01007387 */ /* 0x0005e80000100800 */
[----:B------:R2:W-:Y:S04]  /*14370*/  STL [R1+0x204], R14 ;  /* 0x0002040e01007387 */ /* 0x0005e80000100800 */
[----:B------:R2:W-:Y:S04]  /*14380*/  STL [R1+0x20c], R12 ;  /* 0x00020c0c01007387 */ /* 0x0005e80000100800 */
[----:B------:R2:W-:Y:S01]  /*14390*/  STL [R1+0x210], R11 ;  /* 0x0002100b01007387 */ /* 0x0005e20000100800 */
[----:B0-----:R-:W-:-:S02]  /*143a0*/  ISETP.GE.AND P0, PT, R224, R225, PT ;  /* 0x000000e1e000720c */ /* 0x001fc40003f06270 */
[----:B-1----:R-:W-:Y:S02]  /*143b0*/  LEA R2, R159, R2, 0x6 ;  /* 0x000000029f027211 */ /* 0x002fe400078e30ff */
[----:B------:R-:W-:Y:S02]  /*143c0*/  MOV R5, R13 ;  /* 0x0000000d00057202 */ /* 0x000fe40000000f00 */
[----:B------:R-:W-:Y:S02]  /*143d0*/  MOV R6, R14 ;  /* 0x0000000e00067202 */ /* 0x000fe40000000f00 */
[----:B------:R-:W-:Y:S02]  /*143e0*/  MOV R3, R12 ;  /* 0x0000000c00037202 */ /* 0x000fe40000000f00 */
[----:B------:R-:W-:-:S03]  /*143f0*/  MOV R4, R11 ;  /* 0x0000000b00047202 */ /* 0x000fc60000000f00 */
[----:B--2---:R-:W-:Y:S05]  /*14400*/  @!P0 BRA `(.L_x_1) ;  /* 0xffffff7000d08947 */ /* 0x004fea000383ffff */
.L_x_0:
[----:B------:R-:W-:Y:S04]  /*14410*/  STL [R1+0xa38], R6 ;  /* 0x000a380601007387 */ /* 0x000fe80000100800 */
[----:B------:R-:W-:Y:S04]  /*14420*/  STL [R1+0xa34], R5 ;  /* 0x000a340501007387 */ /* 0x000fe80000100800 */
[----:B------:R0:W-:Y:S04]  /*14430*/  STL [R1+0xa30], R4 ;  /* 0x000a300401007387 */ /* 0x0001e80000100800 */
[----:B------:R1:W-:Y:S04]  /*14440*/  STL [R1+0xa2c], R3 ;  /* 0x000a2c0301007387 */ /* 0x0003e80000100800 */
[----:B------:R-:W2:Y:S04]  /*14450*/  LDL.LU R8, [R1+0x218] ;  /* 0x0002180001087983 */ /* 0x000ea80000300800 */
[----:B------:R-:W3:Y:S04]  /*14460*/  LDL.LU R176, [R1+0x220] ;  /* 0x0002200001b07983 */ /* 0x000ee80000300800 */
[----:B------:R-:W4:Y:S04]  /*14470*/  LDL.LU R177, [R1+0x21c] ;  /* 0x00021c0001b17983 */ /* 0x000f280000300800 */
[----:B------:R-:W5:Y:S04]  /*14480*/  LDL.LU R175, [R1+0x1dc] ;  /* 0x0001dc0001af7983 */ /* 0x000f680000300800 */
        /* <DEDUP_REMOVED lines=27> */
[----:B------:R-:W5:Y:S01]  /*14640*/  LDL.LU R11, [R1+0x1cc] ;  /* 0x0001cc00010b7983 */ /* 0x000f620000300800 */
[----:B------:R-:W-:Y:S01]  /*14650*/  FMUL R7, R26, 0.25 ;  /* 0x3e8000001a077820 */ /* 0x000fe20000400000 */
[C---:B--2---:R-:W-:Y:S01]  /*14660*/  FMUL R2, R8.reuse, 8388608 ;  /* 0x4b00000008027820 */ /* 0x044fe20000400000 */
[----:B------:R-:W-:Y:S01]  /*14670*/  BAR.SYNC.DEFER_BLOCKING 0x0 ;  /* 0x0000000000007b1d */ /* 0x000fe20000010000 */
[----:B------:R-:W-:-:S02]  /*14680*/  FSETP.GEU.AND P0, PT, R8, 1.175494350822287508e-38, PT ;  /* 0x008000000800780b */ /* 0x000fc40003f0e000 */
[----:B---3--:R-:W-:Y:S02]  /*14690*/  MOV R178, R176 ;  /* 0x000000b000b27202 */ /* 0x008fe40000000f00 */
[----:B----4-:R-:W-:Y:S02]  /*146a0*/  MOV R9, R177 ;  /* 0x000000b100097202 */ /* 0x010fe40000000f00 */
[----:B------:R-:W-:Y:S02]  /*146b0*/  FSEL R2, R2, R8, !P0 ;  /* 0x0000000802027208 */ /* 0x000fe40004000000 */
[----:B-----5:R-:W-:Y:S02]  /*146c0*/  MOV R177, R175 ;  /* 0x000000af00b17202 */ /* 0x020fe40000000f00 */
[----:B------:R-:W-:Y:S02]  /*146d0*/  MOV R176, R174 ;  /* 0x000000ae00b07202 */ /* 0x000fe40000000f00 */
[----:B------:R-:W-:-:S02]  /*146e0*/  IADD3 R0, R2, -0x3f3504f3, RZ ;  /* 0xc0cafb0d02007810 */ /* 0x000fc40007ffe0ff */
[----:B------:R-:W-:Y:S02]  /*146f0*/  MOV R175, R173 ;  /* 0x000000ad00af7202 */ /* 0x000fe40000000f00 */
[----:B------:R-:W-:Y:S02]  /*14700*/  MOV R174, R172 ;  /* 0x000000ac00ae7202 */ /* 0x000fe40000000f00 */
[----:B------:R-:W-:Y:S02]  /*14710*/  FSETP.GT.AND P3, PT, |R9|, 8.50705917302346158658e+37, PT ;  /* 0x7e8000000900780b */ /* 0x000fe40003f64200 */
[----:B------:R-:W-:Y:S02]  /*14720*/  MOV R173, R171 ;  /* 0x000000ab00ad7202 */ /* 0x000fe40000000f00 */
[----:B------:R-:W-:Y:S02]  /*14730*/  MOV R172, R170 ;  /* 0x000000aa00ac7202 */ /* 0x000fe40000000f00 */
[----:B------:R-:W-:-:S02]  /*14740*/  LOP3.LUT R0, R0, 0xff800000, RZ, 0xc0, !PT ;  /* 0xff80000000007812 */ /* 0x000fc400078ec0ff */
[----:B------:R-:W-:Y:S02]  /*14750*/  MOV R171, R169 ;  /* 0x000000a900ab7202 */ /* 0x000fe40000000f00 */
[----:B------:R-:W-:Y:S02]  /*14760*/  MOV R170, R168 ;  /* 0x000000a800aa7202 */ /* 0x000fe40000000f00 */
[----:B------:R-:W-:Y:S02]  /*14770*/  FSEL R26, R7, R26, P3 ;  /* 0x0000001a071a7208 */ /* 0x000fe40001800000 */
[----:B------:R-:W-:Y:S02]  /*14780*/  MOV R169, R167 ;  /* 0x000000a700a97202 */ /* 0x000fe40000000f00 */
[----:B------:R-:W-:Y:S02]  /*14790*/  MOV R168, R166 ;  /* 0x000000a600a87202 */ /* 0x000fe40000000f00 */
[----:B------:R-:W-:-:S02]  /*147a0*/  IADD3 R7, R2, -R0, RZ ;  /* 0x8000000002077210 */ /* 0x000fc40007ffe0ff */
[----:B------:R-:W-:Y:S02]  /*147b0*/  MOV R167, R165 ;  /* 0x000000a500a77202 */ /* 0x000fe40000000f00 */
[----:B------:R-:W-:Y:S02]  /*147c0*/  MOV R166, R164 ;  /* 0x000000a400a67202 */ /* 0x000fe40000000f00 */
[----:B------:R-:W-:Y:S02]  /*147d0*/  MOV R165, R163 ;  /* 0x000000a300a57202 */ /* 0x000fe40000000f00 */
[----:B------:R-:W-:Y:S02]  /*147e0*/  MOV R164, R162 ;  /* 0x000000a200a47202 */ /* 0x000fe40000000f00 */
[----:B------:R-:W-:Y:S02]  /*147f0*/  MOV R163, R161 ;  /* 0x000000a100a37202 */ /* 0x000fe40000000f00 */
[----:B------:R-:W-:-:S02]  /*14800*/  MOV R162, R160 ;  /* 0x000000a000a27202 */ /* 0x000fc40000000f00 */
[----:B------:R-:W-:Y:S02]  /*14810*/  I2FP.F32.S32 R10, R0 ;  /* 0x00000000000a7245 */ /* 0x000fe40000201400 */
[----:B------:R-:W-:Y:S02]  /*14820*/  MOV R161, R159 ;  /* 0x0000009f00a17202 */ /* 0x000fe40000000f00 */
[----:B------:R-:W-:Y:S01]  /*14830*/  MOV R160, R158 ;  /* 0x0000009e00a07202 */ /* 0x000fe20000000f00 */
[----:B------:R-:W-:Y:S01]  /*14840*/  FADD R0, R7, -1 ;  /* 0xbf80000007007421 */ /* 0x000fe20000000000 */
[----:B------:R-:W-:Y:S02]  /*14850*/  MOV R159, R157 ;  /* 0x0000009d009f7202 */ /* 0x000fe40000000f00 */
[----:B------:R-:W-:Y:S02]  /*14860*/  MOV R158, R156 ;  /* 0x0000009c009e7202 */ /* 0x000fe40000000f00 */
[----:B------:R-:W-:-:S02]  /*14870*/  FSEL R7, RZ, -23, P0 ;  /* 0xc1b80000ff077808 */ /* 0x000fc40000000000 */
[----:B------:R-:W-:Y:S02]  /*14880*/  MOV R157, R155 ;  /* 0x0000009b009d7202 */ /* 0x000fe40000000f00 */
[----:B------:R-:W-:Y:S02]  /*14890*/  MOV R156, R154 ;  /* 0x0000009a009c7202 */ /* 0x000fe40000000f00 */
[----:B------:R-:W-:Y:S02]  /*148a0*/  MOV R155, R153 ;  /* 0x00000099009b7202 */ /* 0x000fe40000000f00 */
[----:B------:R-:W-:Y:S02]  /*148b0*/  MOV R154, R152 ;  /* 0x00000098009a7202 */ /* 0x000fe40000000f00 */
[----:B------:R-:W-:Y:S02]  /*148c0*/  MOV R153, R14 ;  /* 0x0000000e00997202 */ /* 0x000fe40000000f00 */
[----:B------:R-:W-:-:S02]  /*148d0*/  MOV R152, R13 ;  /* 0x0000000d00987202 */ /* 0x000fc40000000f00 */
[----:B------:R-:W-:Y:S02]  /*148e0*/  MOV R13, R12 ;  /* 0x0000000c000d7202 */ /* 0x000fe40000000f00 */
[----:B------:R-:W-:Y:S02]  /*148f0*/  MOV R12, R11 ;  /* 0x0000000b000c7202 */ /* 0x000fe40000000f00 */
[----:B------:R-:W2:Y:S01]  /*14900*/  LDL.LU R11, [R1+0x1d8] ;  /* 0x0001d800010b7983 */ /* 0x000ea20000300800 */
[----:B------:R-:W-:Y:S01]  /*14910*/  MOV R14, 0x3dc6b27f ;  /* 0x3dc6b27f000e7802 */ /* 0x000fe20000000f00 */
[----:B------:R-:W-:Y:S01]  /*14920*/  FFMA.FTZ R10, R10, 1.1920928955078125e-07, R7 ;  /* 0x340000000a0a7823 */ /* 0x000fe20000010007 */
[----:B------:R-:W-:Y:S01]  /*14930*/  ISETP.GE.U32.AND P0, PT, R2, 0x7f800000, PT ;  /* 0x7f8000000200780c */ /* 0x000fe20003f06070 */
[----:B------:R-:W3:Y:S02]  /*14940*/  LDL.LU R180, [R1+0x224] ;  /* 0x0002240001b47983 */ /* 0x000ee40000300800 */
[----:B------:R-:W-:-:S04]  /*14950*/  FFMA.FTZ R7, R0, R14, -0.16845393180847167969 ;  /* 0xbe2c7f3000077423 */ /* 0x000fc8000001000e */
[----:B------:R-:W-:-:S04]  /*14960*/  FFMA.FTZ R7, R0, R7, 0.1716887056827545166 ;  /* 0x3e2fcf2a00077423 */ /* 0x000fc80000010007 */
[----:B------:R-:W-:-:S04]  /*14970*/  FFMA.FTZ R7, R0, R7, -0.17900948226451873779 ;  /* 0xbe374e4300077423 */ /* 0x000fc80000010007 */
[----:B------:R-:W-:-:S04]  /*14980*/  FFMA.FTZ R7, R0, R7, 0.20512372255325317383 ;  /* 0x3e520bf400077423 */ /* 0x000fc80000010007 */
[----:B------:R-:W-:-:S04]  /*14990*/  FFMA.FTZ R7, R0, R7, -0.24046532809734344482 ;  /* 0xbe763c8b00077423 */ /* 0x000fc80000010007 */
[----:B------:R-:W-:-:S04]  /*149a0*/  FFMA.FTZ R7, R0, R7, 0.28857114911079406738 ;  /* 0x3e93bf9900077423 */ /* 0x000fc80000010007 */
[----:B------:R-:W-:-:S04]  /*149b0*/  FFMA.FTZ R7, R0, R7, -0.36067417263984680176 ;  /* 0xbeb8aa4900077423 */ /* 0x000fc80000010007 */
[----:B------:R-:W-:-:S04]  /*149c0*/  FFMA.FTZ R7, R0, R7, 0.48089820146560668945 ;  /* 0x3ef6384a00077423 */ /* 0x000fc80000010007 */
[----:B------:R-:W-:-:S04]  /*149d0*/  FFMA.FTZ R7, R0, R7, -0.72134751081466674805 ;  /* 0xbf38aa3b00077423 */ /* 0x000fc80000010007 */
[----:B------:R-:W-:-:S04]  /*149e0*/  FMUL R7, R0, R7 ;  /* 0x0000000700077220 */ /* 0x000fc80000400000 */
[----:B------:R-:W-:-:S04]  /*149f0*/  FMUL R7, R0, R7 ;  /* 0x0000000700077220 */ /* 0x000fc80000400000 */
[----:B------:R-:W-:Y:S01]  /*14a00*/  FFMA.FTZ R0, R0, 1.4426950216293334961, R7 ;  /* 0x3fb8aa3b00007823 */ /* 0x000fe20000010007 */
[----:B------:R-:W-:Y:S02]  /*14a10*/  MOV R7, R178 ;  /* 0x000000b200077202 */ /* 0x000fe40000000f00 */
[----:B------:R-:W-:Y:S02]  /*14a20*/  MOV R178, R177 ;  /* 0x000000b100b27202 */ /* 0x000fe40000000f00 */
[----:B------:R-:W-:Y:S02]  /*14a30*/  MOV R177, R176 ;  /* 0x000000b000b17202 */ /* 0x000fe40000000f00 */
[----:B------:R-:W-:Y:S02]  /*14a40*/  MOV R176, R175 ;  /* 0x000000af00b07202 */ /* 0x000fe40000000f00 */
[----:B------:R-:W-:Y:S02]  /*14a50*/  MOV R175, R174 ;  /* 0x000000ae00af7202 */ /* 0x000fe40000000f00 */
[----:B------:R-:W-:-:S02]  /*14a60*/  MOV R174, R173 ;  /* 0x000000ad00ae7202 */ /* 0x000fc40000000f00 */
[----:B------:R-:W-:Y:S01]  /*14a70*/  MOV R173, R172 ;  /* 0x000000ac00ad7202 */ /* 0x000fe20000000f00 */
[----:B------:R-:W-:Y:S01]  /*14a80*/  FADD R222, R10, R0 ;  /* 0x000000000ade7221 */ /* 0x000fe20000000000 */
[----:B------:R-:W-:Y:S02]  /*14a90*/  MOV R172, R171 ;  /* 0x000000ab00ac7202 */ /* 0x000fe40000000f00 */
[----:B------:R-:W-:Y:S02]  /*14aa0*/  FSETP.GEU.AND P1, PT, R7, 1.175494350822287508e-38, PT ;  /* 0x008000000700780b */ /* 0x000fe40003f2e000 */
[----:B------:R-:W-:Y:S02]  /*14ab0*/  MOV R171, R170 ;  /* 0x000000aa00ab7202 */ /* 0x000fe40000000f00 */
[----:B------:R-:W-:Y:S02]  /*14ac0*/  MOV R170, R169 ;  /* 0x000000a900aa7202 */ /* 0x000fe40000000f00 */
[----:B------:R-:W-:-:S02]  /*14ad0*/  @P0 MOV R0, 0x7f800000 ;  /* 0x7f80000000000802 */ /* 0x000fc40000000f00 */
[----:B------:R-:W-:Y:S02]  /*14ae0*/  MOV R169, R168 ;  /* 0x000000a800a97202 */ /* 0x000fe40000000f00 */
[----:B------:R-:W-:Y:S02]  /*14af0*/  MOV R168, R167 ;  /* 0x000000a700a87202 */ /* 0x000fe40000000f00 */
[----:B------:R-:W-:Y:S01]  /*14b00*/  MOV R167, R166 ;  /* 0x000000a600a77202 */ /* 0x000fe20000000f00 */
[----:B------:R-:W-:Y:S01]  /*14b10*/  @P0 FFMA.FTZ R222, R2, R0, +INF ;  /* 0x7f80000002de0423 */ /* 0x000fe20000010000 */
[----:B------:R-:W-:Y:S02]  /*14b20*/  MOV R166, R165 ;  /* 0x000000a500a67202 */ /* 0x000fe40000000f00 */
[----:B------:R-:W-:Y:S02]  /*14b30*/  MOV R165, R164 ;  /* 0x000000a400a57202 */ /* 0x000fe40000000f00 */
[----:B------:R-:W-:-:S02]  /*14b40*/  MOV R164, R163 ;  /* 0x000000a300a47202 */ /* 0x000fc40000000f00 */
        /* <DEDUP_REMOVED lines=8> */
[----:B------:R-:W-:Y:S02]  /*14bd0*/  FSETP.NEU.AND P0, PT, R2, RZ, PT ;  /* 0x000000ff0200720b */ /* 0x000fe40003f0d000 */
[----:B------:R-:W-:Y:S02]  /*14be0*/  MOV R155, R154 ;  /* 0x0000009a009b7202 */ /* 0x000fe40000000f00 */
[----:B------:R-:W-:Y:S02]  /*14bf0*/  FSEL R2, RZ, -23, P1 ;  /* 0xc1b80000ff027808 */ /* 0x000fe40000800000 */
[----:B------:R-:W-:-:S02]  /*14c00*/  MOV R154, R153 ;  /* 0x00000099009a7202 */ /* 0x000fc40000000f00 */
[----:B------:R-:W-:Y:S02]  /*14c10*/  MOV R153, R152 ;  /* 0x0000009800997202 */ /* 0x000fe40000000f00 */
[----:B------:R-:W-:Y:S02]  /*14c20*/  MOV R152, R13 ;  /* 0x0000000d00987202 */ /* 0x000fe40000000f00 */
[----:B------:R-:W-:Y:S02]  /*14c30*/  MOV R13, R12 ;  /* 0x0000000c000d7202 */ /* 0x000fe40000000f00 */
[----:B------:R-:W-:Y:S02]  /*14c40*/  FSETP.GEU.AND P4, PT, R9, 1.175494350822287508e-38, PT ;  /* 0x008000000900780b */ /* 0x000fe40003f8e000 */
[----:B--2---:R-:W-:Y:S01]  /*14c50*/  MOV R179, R11 ;  /* 0x0000000b00b37202 */ /* 0x004fe20000000f00 */
[----:B------:R-:W-:-:S05]  /*14c60*/  FMUL R11, R7, 8388608 ;  /* 0x4b000000070b7820 */ /* 0x000fca0000400000 */
[----:B------:R-:W-:-:S04]  /*14c70*/  FSEL R11, R11, R7, !P1 ;  /* 0x000000070b0b7208 */ /* 0x000fc80004800000 */
[----:B------:R-:W-:-:S04]  /*14c80*/  IADD3 R0, R11, -0x3f3504f3, RZ ;  /* 0xc0cafb0d0b007810 */ /* 0x000fc80007ffe0ff */
[----:B------:R-:W-:-:S04]  /*14c90*/  LOP3.LUT R0, R0, 0xff800000, RZ, 0xc0, !PT ;  /* 0xff80000000007812 */ /* 0x000fc800078ec0ff */
[-C--:B------:R-:W-:Y:S02]  /*14ca0*/  IADD3 R10, R11, -R0.reuse, RZ ;  /* 0x800000000b0a7210 */ /* 0x080fe40007ffe0ff */
[----:B------:R-:W-:-:S05]  /*14cb0*/  I2FP.F32.S32 R0, R0 ;  /* 0x0000000000007245 */ /* 0x000fca0000201400 */
[----:B------:R-:W-:Y:S01]  /*14cc0*/  FFMA.FTZ R12, R0, 1.1920928955078125e-07, R2 ;  /* 0x34000000000c7823 */ /* 0x000fe20000010002 */
[----:B------:R-:W-:-:S04]  /*14cd0*/  FADD R0, R10, -1 ;  /* 0xbf8000000a007421 */ /* 0x000fc80000000000 */
        /* <DEDUP_REMOVED lines=9> */
[----:B------:R-:W-:Y:S01]  /*14d70*/  FMUL R2, R0, R2 ;  /* 0x0000000200027220 */ /* 0x000fe20000400000 */
[----:B------:R-:W-:-:S03]  /*14d80*/  ISETP.GE.U32.AND P1, PT, R11, 0x7f800000, PT ;  /* 0x7f8000000b00780c */ /* 0x000fc60003f26070 */
[----:B------:R-:W-:-:S04]  /*14d90*/  FMUL R2, R0, R2 ;  /* 0x0000000200027220 */ /* 0x000fc80000400000 */
[----:B------:R-:W-:Y:S01]  /*14da0*/  FFMA.FTZ R0, R0, 1.4426950216293334961, R2 ;  /* 0x3fb8aa3b00007823 */ /* 0x000fe20000010002 */
[----:B---3--:R-:W-:-:S03]  /*14db0*/  MOV R2, R180 ;  /* 0x000000b400027202 */ /* 0x008fc60000000f00 */
[----:B------:R-:W-:Y:S01]  /*14dc0*/  FADD R218, R12, R0 ;  /* 0x000000000cda7221 */ /* 0x000fe20000000000 */
[C---:B------:R-:W-:Y:S01]  /*14dd0*/  FSETP.GEU.AND P2, PT, R2.reuse, 1.175494350822287508e-38, PT ;  /* 0x008000000200780b */ /* 0x040fe20003f4e000 */
[----:B------:R-:W-:Y:S01]  /*14de0*/  FMUL R10, R2, 8388608 ;  /* 0x4b000000020a7820 */ /* 0x000fe20000400000 */
[----:B------:R-:W-:-:S04]  /*14df0*/  @P1 MOV R0, 0x7f800000 ;  /* 0x7f80000000001802 */ /* 0x000fc80000000f00 */
[----:B------:R-:W-:Y:S01]  /*14e00*/  FSEL R10, R10, R2, !P2 ;  /* 0x000000020a0a7208 */ /* 0x000fe20005000000 */
[----:B------:R-:W-:-:S03]  /*14e10*/  @P1 FFMA.FTZ R218, R11, R0, +INF ;  /* 0x7f8000000bda1423 */ /* 0x000fc60000010000 */
[----:B------:R-:W-:-:S04]  /*14e20*/  IADD3 R0, R10, -0x3f3504f3, RZ ;  /* 0xc0cafb0d0a007810 */ /* 0x000fc80007ffe0ff */
[----:B------:R-:W-:Y:S02]  /*14e30*/  LOP3.LUT R0, R0, 0xff800000, RZ, 0xc0, !PT ;  /* 0xff80000000007812 */ /* 0x000fe400078ec0ff */
[----:B------:R-:W-:Y:S02]  /*14e40*/  FSETP.NEU.AND P1, PT, R11, RZ, PT ;  /* 0x000000ff0b00720b */ /* 0x000fe40003f2d000 */
[-C--:B------:R-:W-:Y:S02]  /*14e50*/  IADD3 R12, R10, -R0.reuse, RZ ;  /* 0x800000000a0c7210 */ /* 0x080fe40007ffe0ff */
[----:B------:R-:W-:Y:S02]  /*14e60*/  I2FP.F32.S32 R0, R0 ;  /* 0x0000000000007245 */ /* 0x000fe40000201400 */
[----:B------:R-:W-:Y:S02]  /*14e70*/  FSEL R11, RZ, -23, P2 ;  /* 0xc1b80000ff0b7808 */ /* 0x000fe40001000000 */
[----:B------:R-:W-:-:S03]  /*14e80*/  MOV R180, R13 ;  /* 0x0000000d00b47202 */ /* 0x000fc60000000f00 */
        /* <DEDUP_REMOVED lines=10> */
[----:B------:R-:W-:Y:S01]  /*14f30*/  FFMA.FTZ R11, R0, R11, -0.72134751081466674805 ;  /* 0xbf38aa3b000b7423 */ /* 0x000fe2000001000b */
[----:B------:R-:W-:-:S03]  /*14f40*/  ISETP.GE.U32.AND P2, PT, R10, 0x7f800000, PT ;  /* 0x7f8000000a00780c */ /* 0x000fc60003f46070 */
[----:B------:R-:W-:-:S04]  /*14f50*/  FMUL R11, R0, R11 ;  /* 0x0000000b000b7220 */ /* 0x000fc80000400000 */
[----:B------:R-:W-:-:S04]  /*14f60*/  FMUL R11, R0, R11 ;  /* 0x0000000b000b7220 */ /* 0x000fc80000400000 */
[----:B------:R-:W-:-:S04]  /*14f70*/  FFMA.FTZ R0, R0, 1.4426950216293334961, R11 ;  /* 0x3fb8aa3b00007823 */ /* 0x000fc8000001000b */
[----:B------:R-:W-:Y:S01]  /*14f80*/  FADD R214, R13, R0 ;  /* 0x000000000dd67221 */ /* 0x000fe20000000000 */
[----:B------:R-:W-:-:S05]  /*14f90*/  @P2 MOV R0, 0x7f800000 ;  /* 0x7f80000000002802 */ /* 0x000fca0000000f00 */
[C---:B------:R-:W-:Y:S01]  /*14fa0*/  @P2 FFMA.FTZ R214, R10.reuse, R0, +INF ;  /* 0x7f8000000ad62423 */ /* 0x040fe20000010000 */
[----:B------:R-:W-:Y:S01]  /*14fb0*/  FMUL R0, R9, 8388608 ;  /* 0x4b00000009007820 */ /* 0x000fe20000400000 */
[----:B------:R-:W-:-:S04]  /*14fc0*/  FSETP.NEU.AND P2, PT, R10, RZ, PT ;  /* 0x000000ff0a00720b */ /* 0x000fc80003f4d000 */
[----:B------:R-:W-:-:S04]  /*14fd0*/  FSEL R0, R0, R9, !P4 ;  /* 0x0000000900007208 */ /* 0x000fc80006000000 */
[----:B------:R-:W-:-:S04]  /*14fe0*/  IADD3 R10, R0, -0x3f3504f3, RZ ;  /* 0xc0cafb0d000a7810 */ /* 0x000fc80007ffe0ff */
[----:B------:R-:W-:Y:S02]  /*14ff0*/  LOP3.LUT R10, R10, 0xff800000, RZ, 0xc0, !PT ;  /* 0xff8000000a0a7812 */ /* 0x000fe400078ec0ff */
[----:B------:R-:W-:Y:S02]  /*15000*/  FSEL R11, RZ, -23, P4 ;  /* 0xc1b80000ff0b7808 */ /* 0x000fe40002000000 */
        /* <DEDUP_REMOVED lines=15> */
[----:B------:R-:W-:-:S04]  /*15100*/  FFMA.FTZ R10, R10, 1.4426950216293334961, R11 ;  /* 0x3fb8aa3b0a0a7823 */ /* 0x000fc8000001000b */
[----:B------:R-:W-:Y:S01]  /*15110*/  FADD R209, R13, R10 ;  /* 0x0000000a0dd17221 */ /* 0x000fe20000000000 */
[----:B------:R-:W-:-:S05]  /*15120*/  FMUL R10, R151, 0.25 ;  /* 0x3e800000970a7820 */ /* 0x000fca0000400000 */
[----:B------:R-:W-:Y:S01]  /*15130*/  FSEL R151, R10, R151, P3 ;  /* 0x000000970a977208 */ /* 0x000fe20001800000 */
        /* <DEDUP_REMOVED lines=116> */
[----:B------:R-:W-:Y:S01]  /*15880*/  FMUL R10, R34, 0.25 ;  /* 0x3e800000220a7820 */ /* 0x000fe20000400000 */
[----:B------:R-:W-:-:S04]  /*15890*/  FSETP.GEU.AND P4, PT, |R9|, 1.175494350822287508e-38, PT ;  /* 0x008000000900780b */ /* 0x000fc80003f8e200 */
[----:B------:R-:W-:Y:S01]  /*158a0*/  FSEL R34, R10, R34, P3 ;  /* 0x000000220a227208 */ /* 0x000fe20001800000 */
[----:B------:R-:W-:-:S05]  /*158b0*/  FMUL R10, R31, 0.25 ;  /* 0x3e8000001f0a7820 */ /* 0x000fca0000400000 */
[----:B------:R-:W-:Y:S01]  /*158c0*/  FSEL R31, R10, R31, P3 ;  /* 0x0000001f0a1f7208 */ /* 0x000fe20001800000 */
[----:B------:R-:W-:Y:S01]  /*158d0*/  FMUL R10, R30, 0.25 ;  /* 0x3e8000001e0a7820 */ /* 0x000fe20000400000 */
[----:B------:R-:W-:-:S04]  /*158e0*/  @P3 FMUL R9, R9, 0.25 ;  /* 0x3e80000009093820 */ /* 0x000fc80000400000 */
[----:B------:R-:W-:Y:S01]  /*158f0*/  FSEL R30, R10, R30, P3 ;  /* 0x0000001e0a1e7208 */ /* 0x000fe20001800000 */
[----:B------:R-:W-:Y:S01]  /*15900*/  FMUL R10, R27, 0.25 ;  /* 0x3e8000001b0a7820 */ /* 0x000fe20000400000 */
[----:B------:R-:W-:-:S04]  /*15910*/  @!P4 FMUL R9, R9, 16777216 ;  /* 0x4b8000000909c820 */ /* 0x000fc80000400000 */
[----:B------:R-:W-:Y:S01]  /*15920*/  FSEL R27, R10, R27, P3 ;  /* 0x0000001b0a1b7208 */ /* 0x000fe20001800000 */
[----:B------:R-:W-:Y:S01]  /*15930*/  FMUL R10, R24, 0.25 ;  /* 0x3e800000180a7820 */ /* 0x000fe20000400000 */
[----:B------:R-:W-:Y:S01]  /*15940*/  FSETP.GT.AND P3, PT, |R2|, 8.50705917302346158658e+37, PT ;  /* 0x7e8000000200780b */ /* 0x000fe20003f64200 */
[----:B------:R-:W0:Y:S03]  /*15950*/  MUFU.RCP R9, R9 ;  /* 0x0000000900097308 */ /* 0x000e260000001000 */
[----:B------:R-:W-:Y:S01]  /*15960*/  FSEL R24, R10, R24, P3 ;  /* 0x000000180a187208 */ /* 0x000fe20001800000 */
[----:B------:R-:W-:-:S05]  /*15970*/  FMUL R10, R149, 0.25 ;  /* 0x3e800000950a7820 */ /* 0x000fca0000400000 */
[----:B------:R-:W-:Y:S01]  /*15980*/  FSEL R149, R10, R149, P3 ;  /* 0x000000950a957208 */ /* 0x000fe20001800000 */
[----:B------:R-:W-:Y:S01]  /*15990*/  FMUL R10, R148, 0.25 ;  /* 0x3e800000940a7820 */ /* 0x000fe20000400000 */
[----:B------:R-:W-:Y:S01]  /*159a0*/  @!P4 FMUL R151, R151, 16777216 ;  /* 0x4b8000009797c820 */ /* 0x000fe20000400000 */
[----:B------:R-:W-:-:S03]  /*159b0*/  @!P4 FMUL R150, R150, 16777216 ;  /* 0x4b8000009696c820 */ /* 0x000fc60000400000 */
[----:B------:R-:W-:Y:S01]  /*159c0*/  FSEL R148, R10, R148, P3 ;  /* 0x000000940a947208 */ /* 0x000fe20001800000 */
[----:B------:R-:W-:Y:S01]  /*159d0*/  FMUL R10, R145, 0.25 ;  /* 0x3e800000910a7820 */ /* 0x000fe20000400000 */
[C---:B0-----:R-:W-:Y:S01]  /*159e0*/  FMUL R4, R9.reuse, R151 ;  /* 0x0000009709047220 */ /* 0x041fe20000400000 */
[----:B-1----:R-:W-:Y:S01]  /*159f0*/  FMUL R3, R9, R150 ;  /* 0x0000009609037220 */ /* 0x002fe20000400000 */
[----:B------:R-:W-:Y:S01]  /*15a00*/  STL [R1+0xa3c], R222 ;  /* 0x000a3cde01007387 */ /* 0x000fe20000100800 */
[----:B------:R-:W-:Y:S01]  /*15a10*/  @!P4 FMUL R147, R147, 16777216 ;  /* 0x4b8000009393c820 */ /* 0x000fe20000400000 */
[----:B------:R-:W-:Y:S01]  /*15a20*/  FSEL R145, R10, R145, P3 ;  /* 0x000000910a917208 */ /* 0x000fe20001800000 */
[----:B------:R-:W-:Y:S01]  /*15a30*/  @!P4 FMUL R143, R143, 16777216 ;  /* 0x4b8000008f8fc820 */ /* 0x000fe20000400000 */
[----:B------:R-:W-:Y:S01]  /*15a40*/  STL [R1+0xa40], R218 ;  /* 0x000a40da01007387 */ /* 0x000fe20000100800 */
[----:B------:R-:W-:Y:S01]  /*15a50*/  FMUL R10, R144, 0.25 ;  /* 0x3e800000900a7820 */ /* 0x000fe20000400000 */
[----:B------:R-:W-:-:S02]  /*15a60*/  FMUL R6, R9, R147 ;  /* 0x0000009309067220 */ /* 0x000fc40000400000 */
[----:B------:R-:W-:Y:S04]  /*15a70*/  STL [R1+0xa44], R214 ;  /* 0x000a44d601007387 */ /* 0x000fe80000100800 */
[----:B------:R-:W-:Y:S01]  /*15a80*/  STL [R1+0xa48], R4 ;  /* 0x000a480401007387 */ /* 0x000fe20000100800 */
[----:B------:R-:W-:-:S03]  /*15a90*/  FSEL R144, R10, R144, P3 ;  /* 0x000000900a907208 */ /* 0x000fc60001800000 */
[----:B------:R0:W-:Y:S01]  /*15aa0*/  STL [R1+0xa4c], R3 ;  /* 0x000a4c0301007387 */ /* 0x0001e20000100800 */
[----:B------:R-:W-:-:S03]  /*15ab0*/  FMUL R10, R141, 0.25 ;  /* 0x3e8000008d0a7820 */ /* 0x000fc60000400000 */
[----:B------:R-:W-:Y:S01]  /*15ac0*/  STL [R1+0xa50], R6 ;  /* 0x000a500601007387 */ /* 0x000fe20000100800 */
[----:B0-----:R-:W-:Y:S01]  /*15ad0*/  FMUL R3, R9, R143 ;  /* 0x0000008f09037220 */ /* 0x001fe20000400000 */
[----:B------:R-:W-:Y:S01]  /*15ae0*/  FSEL R141, R10, R141, P3 ;  /* 0x0000008d0a8d7208 */ /* 0x000fe20001800000 */
[----:B------:R-:W-:-:S03]  /*15af0*/  FMUL R10, R140, 0.25 ;  /* 0x3e8000008c0a7820 */ /* 0x000fc60000400000 */
[----:B------:R0:W-:Y:S04]  /*15b00*/  STL [R1+0x200], R3 ;  /* 0x0002000301007387 */ /* 0x0001e80000100800 */
[----:B------:R-:W2:Y:S04]  /*15b10*/  LDL.LU R192, [R1+0x118] ;  /* 0x0001180001c07983 */ /* 0x000ea80000300800 */
[----:B------:R-:W3:Y:S04]  /*15b20*/  LDL.LU R191, [R1+0x10c] ;  /* 0x00010c0001bf7983 */ /* 0x000ee80000300800 */
[----:B------:R-:W4:Y:S04]  /*15b30*/  LDL.LU R189, [R1+0x108] ;  /* 0x0001080001bd7983 */ /* 0x000f280000300800 */
[----:B------:R-:W5:Y:S01]  /*15b40*/  LDL.LU R187, [R1+0xfc] ;  /* 0x0000fc0001bb7983 */ /* 0x000f620000300800 */
[----:B------:R-:W-:-:S03]  /*15b50*/  FSEL R140, R10, R140, P3 ;  /* 0x0000008c0a8c7208 */ /* 0x000fc60001800000 */
[----:B------:R-:W5:Y:S01]  /*15b60*/  LDL.LU R186, [R1+0xf8] ;  /* 0x0000f80001ba7983 */ /* 0x000f620000300800 */
[----:B------:R-:W-:-:S03]  /*15b70*/  FMUL R10, R137, 0.25 ;  /* 0x3e800000890a7820 */ /* 0x000fc60000400000 */
[----:B------:R-:W5:Y:S01]  /*15b80*/  LDL.LU R185, [R1+0xec] ;  /* 0x0000ec0001b97983 */ /* 0x000f620000300800 */
[----:B------:R-:W-:-:S03]  /*15b90*/  MOV R201, R180 ;  /* 0x000000b400c97202 */ /* 0x000fc60000000f00 */
        /* <DEDUP_REMOVED lines=9> */
[----:B------:R-:W-:-:S03]  /*15c30*/  FSEL R137, R10, R137, P3 ;  /* 0x000000890a897208 */ /* 0x000fc60001800000 */
[----:B------:R-:W5:Y:S01]  /*15c40*/  LDL.LU R179, [R1+0xbc] ;  /* 0x0000bc0001b37983 */ /* 0x000f620000300800 */
[----:B------:R-:W-:Y:S01]  /*15c50*/  MOV R21, R175 ;  /* 0x000000af00157202 */ /* 0x000fe20000000f00 */
[----:B------:R-:W-:Y:S02]  /*15c60*/  FMUL R10, R136, 0.25 ;  /* 0x3e800000880a7820 */ /* 0x000fe40000400000 */
        /* <DEDUP_REMOVED lines=11> */
[----:B------:R-:W-:Y:S01]  /*15d20*/  FSEL R136, R10, R136, P3 ;  /* 0x000000880a887208 */ /* 0x000fe20001800000 */
        /* <DEDUP_REMOVED lines=12> */
[----:B------:R-:W-:Y:S02]  /*15df0*/  MOV R244, R164 ;  /* 0x000000a400f47202 */ /* 0x000fe40000000f00 */
[----:B------:R-:W-:Y:S01]  /*15e00*/  FSEL R133, R10, R133, P3 ;  /* 0x000000850a857208 */ /* 0x000fe20001800000 */
        /* <DEDUP_REMOVED lines=23> */
[----:B------:R-:W5:Y:S01]  /*15f80*/  LDL.LU R156, [R1] ;  /* 0x00000000019c7983 */ /* 0x000f620000300800 */
[----:B------:R-:W-:-:S03]  /*15f90*/  MOV R195, R153 ;  /* 0x0000009900c37202 */ /* 0x000fc60000000f00 */
[----:B------:R-:W5:Y:S01]  /*15fa0*/  LDL.LU R155, [R1+0x24] ;  /* 0x00002400019b7983 */ /* 0x000f620000300800 */
[----:B------:R-:W-:Y:S01]  /*15fb0*/  FSEL R129, R10, R129, P3 ;  /* 0x000000810a817208 */ /* 0x000fe20001800000 */
[----:B------:R-:W-:Y:S02]  /*15fc0*/  FMUL R10, R128, 0.25 ;  /* 0x3e800000800a7820 */ /* 0x000fe40000400000 */
[----:B------:R-:W5:Y:S04]  /*15fd0*/  LDL.LU R154, [R1+0x20] ;  /* 0x00002000019a7983 */ /* 0x000f680000300800 */
[----:B------:R-:W2:Y:S01]  /*15fe0*/  LDL.LU R153, [R1+0x14] ;  /* 0x0000140001997983 */ /* 0x000ea20000300800 */
        /* <DEDUP_REMOVED lines=98> */
[C---:B------:R-:W-:Y:S01]  /*16610*/  FMUL R5, R9.reuse, R146 ;  /* 0x0000009209057220 */ /* 0x040fe20000400000 */
[----:B------:R-:W-:Y:S01]  /*16620*/  FMUL R146, R9, R38 ;  /* 0x0000002609927220 */ /* 0x000fe20000400000 */
[----:B------:R-:W-:Y:S01]  /*16630*/  FMUL R38, R150, 0.25 ;  /* 0x3e80000096267820 */ /* 0x000fe20000400000 */
[----:B------:R-:W-:Y:S01]  /*16640*/  FMUL R11, R28, 0.25 ;  /* 0x3e8000001c0b7820 */ /* 0x000fe20000400000 */
[----:B------:R-:W-:Y:S01]  /*16650*/  FSEL R32, R10, R32, P3 ;  /* 0x000000200a207208 */ /* 0x000fe20001800000 */
[----:B------:R-:W-:Y:S01]  /*16660*/  FMUL R10, R29, 0.25 ;  /* 0x3e8000001d0a7820 */ /* 0x000fe20000400000 */
[----:B------:R-:W-:Y:S01]  /*16670*/  FMUL R13, R25, 0.25 ;  /* 0x3e800000190d7820 */ /* 0x000fe20000400000 */
[----:B------:R-:W-:Y:S01]  /*16680*/  FSETP.GT.AND P6, PT, |R7|, 8.50705917302346158658e+37, PT ;  /* 0x7e8000000700780b */ /* 0x000fe20003fc4200 */
[----:B------:R-:W-:Y:S01]  /*16690*/  @!P4 FMUL R26, R26, 16777216 ;  /* 0x4b8000001a1ac820 */ /* 0x000fe20000400000 */
        /* <DEDUP_REMOVED lines=57> */
[----:B------:R-:W-:-:S02]  /*16a30*/  MOV R193, R152 ;  /* 0x0000009800c17202 */ /* 0x000fc40000000f00 */
[----:B------:R-:W-:Y:S01]  /*16a40*/  FSEL R38, R38, R150, P6 ;  /* 0x0000009626267208 */ /* 0x000fe20003000000 */
[----:B------:R-:W5:Y:S01]  /*16a50*/  LDL.LU R152, [R1+0x10] ;  /* 0x0000100001987983 */ /* 0x000f620000300800 */
[C---:B------:R-:W-:Y:S01]  /*16a60*/  FSETP.GEU.AND P4, PT, |R2|.reuse, 1.175494350822287508e-38, PT ;  /* 0x008000000200780b */ /* 0x040fe20003f8e200 */
[----:B------:R-:W-:Y:S01]  /*16a70*/  @P3 FMUL R2, R2, 0.25 ;  /* 0x3e80000002023820 */ /* 0x000fe20000400000 */
[----:B------:R-:W-:Y:S01]  /*16a80*/  FSEL R10, R10, R29, P3 ;  /* 0x0000001d0a0a7208 */ /* 0x000fe20001800000 */
[----:B--2---:R-:W-:Y:S01]  /*16a90*/  FMUL R150, R153, 0.25 ;  /* 0x3e80000099967820 */ /* 0x004fe20000400000 */
[----:B------:R-:W-:Y:S02]  /*16aa0*/  FSEL R11, R11, R28, P3 ;  /* 0x0000001c0b0b7208 */ /* 0x000fe40001800000 */
[----:B------:R-:W-:Y:S02]  /*16ab0*/  FSEL R13, R13, R25, P3 ;  /* 0x000000190d0d7208 */ /* 0x000fe40001800000 */
[----:B------:R-:W-:-:S04]  /*16ac0*/  FSETP.GT.AND P3, PT, |R8|, 8.50705917302346158658e+37, PT ;  /* 0x7e8000000800780b */ /* 0x000fc80003f64200 */
[----:B------:R-:W-:Y:S02]  /*16ad0*/  FSEL R150, R150, R153, P3 ;  /* 0x0000009996967208 */ /* 0x000fe40001800000 */
[----:B------:R-:W2:Y:S01]  /*16ae0*/  LDL.LU R153, [R1+0x4] ;  /* 0x0000040001997983 */ /* 0x000ea20000300800 */
[----:B------:R-:W-:-:S05]  /*16af0*/  MOV R20, R188 ;  /* 0x000000bc00147202 */ /* 0x000fca0000000f00 */
[----:B------:R-:W-:-:S05]  /*16b00*/  FMUL R14, R20, 0.25 ;  /* 0x3e800000140e7820 */ /* 0x000fca0000400000 */
[----:B------:R-:W-:Y:S01]  /*16b10*/  FSEL R14, R14, R20, P6 ;  /* 0x000000140e0e7208 */ /* 0x000fe20003000000 */
[----:B------:R-:W-:-:S05]  /*16b20*/  FMUL R20, R21, 0.25 ;  /* 0x3e80000015147820 */ /* 0x000fca0000400000 */
[----:B------:R-:W-:Y:S01]  /*16b30*/  FSEL R20, R20, R21, P6 ;  /* 0x0000001514147208 */ /* 0x000fe20003000000 */
[----:B------:R-:W-:Y:S01]  /*16b40*/  FMUL R21, R22, 0.25 ;  /* 0x3e80000016157820 */ /* 0x000fe20000400000 */
[C---:B------:R-:W-:Y:S01]  /*16b50*/  FMUL R222, R9.reuse, R142 ;  /* 0x0000008e09de7220 */ /* 0x040fe20000400000 */
[----:B0-----:R-:W-:Y:S01]  /*16b60*/  FMUL R3, R9, R135 ;  /* 0x0000008709037220 */ /* 0x001fe20000400000 */
[----:B------:R-:W-:Y:S02]  /*16b70*/  MOV R142, R201 ;  /* 0x000000c9008e7202 */ /* 0x000fe40000000f00 */
[----:B------:R-:W-:Y:S01]  /*16b80*/  FSEL R21, R21, R22, P6 ;  /* 0x0000001615157208 */ /* 0x000fe20003000000 */
[----:B------:R-:W-:Y:S01]  /*16b90*/  FMUL R22, R23, 0.25 ;  /* 0x3e80000017167820 */ /* 0x000fe20000400000 */
[----:B------:R-:W-:Y:S01]  /*16ba0*/  MOV R135, R190 ;  /* 0x000000be00877202 */ /* 0x000fe20000000f00 */
[C---:B------:R-:W-:Y:S01]  /*16bb0*/  FMUL R214, R9.reuse, R139 ;  /* 0x0000008b09d67220 */ /* 0x040fe20000400000 */
[----:B------:R-:W-:Y:S01]  /*16bc0*/  MOV R139, R200 ;  /* 0x000000c8008b7202 */ /* 0x000fe20000000f00 */
[C---:B------:R-:W-:Y:S01]  /*16bd0*/  FMUL R202, R9.reuse, R51 ;  /* 0x0000003309ca7220 */ /* 0x040fe20000400000 */
[C---:B------:R-:W-:Y:S01]  /*16be0*/  FMUL R201, R9.reuse, R50 ;  /* 0x0000003209c97220 */ /* 0x040fe20000400000 */
[C---:B------:R-:W-:Y:S01]  /*16bf0*/  FMUL R200, R9.reuse, R47 ;  /* 0x0000002f09c87220 */ /* 0x040fe20000400000 */
[----:B------:R-:W-:Y:S01]  /*16c00*/  FSEL R22, R22, R23, P6 ;  /* 0x0000001716167208 */ /* 0x000fe20003000000 */
[----:B------:R-:W-:Y:S01]  /*16c10*/  FMUL R218, R9, R138 ;  /* 0x0000008a09da7220 */ /* 0x000fe20000400000 */
[----:B------:R-:W-:Y:S01]  /*16c20*/  FMUL R23, R135, 0.25 ;  /* 0x3e80000087177820 */ /* 0x000fe20000400000 */
[----:B------:R-:W-:Y:S01]  /*16c30*/  FMUL R28, R142, 0.25 ;  /* 0x3e8000008e1c7820 */ /* 0x000fe20000400000 */
[----:B------:R-:W-:Y:S01]  /*16c40*/  FMUL R29, R143, 0.25 ;  /* 0x3e8000008f1d7820 */ /* 0x000fe20000400000 */
[----:B------:R-:W-:Y:S01]  /*16c50*/  FMUL R47, R17, 0.25 ;  /* 0x3e800000112f7820 */ /* 0x000fe20000400000 */
[----:B------:R-:W-:Y:S01]  /*16c60*/  FMUL R50, R16, 0.25 ;  /* 0x3e80000010327820 */ /* 0x000fe20000400000 */
[----:B------:R-:W-:Y:S01]  /*16c70*/  FMUL R51, R15, 0.25 ;  /* 0x3e8000000f337820 */ /* 0x000fe20000400000 */
[----:B------:R-:W-:Y:S01]  /*16c80*/  MOV R138, R194 ;  /* 0x000000c2008a7202 */ /* 0x000fe20000000f00 */
[----:B------:R-:W-:Y:S01]  /*16c90*/  FMUL R147, R9, R39 ;  /* 0x0000002709937220 */ /* 0x000fe20000400000 */
[----:B------:R-:W-:Y:S01]  /*16ca0*/  FMUL R39, R151, 0.25 ;  /* 0x3e80000097277820 */ /* 0x000fe20000400000 */
[C---:B------:R-:W-:Y:S01]  /*16cb0*/  FMUL R4, R9.reuse, R134 ;  /* 0x0000008609047220 */ /* 0x040fe20000400000 */
        /* <DEDUP_REMOVED lines=48> */
[----:B------:R-:W-:Y:S01]  /*16fc0*/  FMUL R9, R9, R26 ;  /* 0x0000001a09097220 */ /* 0x000fe20000400000 */
[----:B------:R-:W-:Y:S01]  /*16fd0*/  FSEL R23, R23, R135, P6 ;  /* 0x0000008717177208 */ /* 0x000fe20003000000 */
[----:B------:R-:W-:Y:S01]  /*16fe0*/  FMUL R25, R138, 0.25 ;  /* 0x3e8000008a197820 */ /* 0x000fe20000400000 */
        /* <DEDUP_REMOVED lines=23> */
[----:B---3--:R-:W-:Y:S01]  /*17160*/  FMUL R82, R191, 0.25 ;  /* 0x3e800000bf527820 */ /* 0x008fe20000400000 */
[----:B----4-:R-:W-:Y:S01]  /*17170*/  FMUL R83, R189, 0.25 ;  /* 0x3e800000bd537820 */ /* 0x010fe20000400000 */
[----:B-----5:R-:W-:Y:S01]  /*17180*/  FMUL R86, R187, 0.25 ;  /* 0x3e800000bb567820 */ /* 0x020fe20000400000 */
        /* <DEDUP_REMOVED lines=30> */
[----:B------:R-:W-:-:S02]  /*17370*/  FSEL R39, R39, R151, P6 ;  /* 0x0000009727277208 */ /* 0x000fc40003000000 */
[C---:B------:R-:W-:Y:S01]  /*17380*/  FSETP.GEU.AND P5, PT, |R7|.reuse, 1.175494350822287508e-38, PT ;  /* 0x008000000700780b */ /* 0x040fe20003fae200 */
[----:B------:R-:W-:Y:S01]  /*17390*/  @P6 FMUL R7, R7, 0.25 ;  /* 0x3e80000007076820 */ /* 0x000fe20000400000 */
[----:B------:R-:W-:Y:S02]  /*173a0*/  FSEL R25, R25, R138, P6 ;  /* 0x0000008a19197208 */ /* 0x000fe40003000000 */
[----:B------:R-:W-:Y:S02]  /*173b0*/  FSEL R26, R26, R139, P6 ;  /* 0x0000008b1a1a7208 */ /* 0x000fe40003000000 */
[----:B------:R-:W-:Y:S02]  /*173c0*/  FSEL R42, R42, R12, P6 ;  /* 0x0000000c2a2a7208 */ /* 0x000fe40003000000 */
[----:B------:R-:W-:Y:S02]  /*173d0*/  FSEL R43, R43, R19, P6 ;  /* 0x000000132b2b7208 */ /* 0x000fe40003000000 */
[----:B------:R-:W-:-:S02]  /*173e0*/  FSEL R46, R46, R18, P6 ;  /* 0x000000122e2e7208 */ /* 0x000fc40003000000 */
[----:B------:R-:W-:Y:S02]  /*173f0*/  FSEL R54, R54, R244, P6 ;  /* 0x000000f436367208 */ /* 0x000fe40003000000 */
        /* <DEDUP_REMOVED lines=46> */
[C---:B------:R-:W-:Y:S01]  /*176e0*/  FSETP.GEU.AND P6, PT, |R8|.reuse, 1.175494350822287508e-38, PT ;  /* 0x008000000800780b */ /* 0x040fe20003fce200 */
[----:B------:R-:W-:Y:S01]  /*176f0*/  FMUL R18, R155, 0.25 ;  /* 0x3e8000009b127820 */ /* 0x000fe20000400000 */
[----:B------:R-:W-:-:S04]  /*17700*/  @P3 FMUL R8, R8, 0.25 ;  /* 0x3e80000008083820 */ /* 0x000fc80000400000 */
[----:B------:R-:W-:Y:S02]  /*17710*/  FSEL R18, R18, R155, P3 ;  /* 0x0000009b12127208 */ /* 0x000fe40001800000 */
[----:B------:R-:W0:Y:S01]  /*17720*/  S2R R155, SR_CgaCtaId ;  /* 0x00000000009b7919 */ /* 0x000e220000008800 */
[----:B------:R-:W-:-:S05]  /*17730*/  FMUL R151, R152, 0.25 ;  /* 0x3e80000098977820 */ /* 0x000fca0000400000 */
[----:B------:R-:W-:Y:S01]  /*17740*/  FSEL R151, R151, R152, P3 ;  /* 0x0000009897977208 */ /* 0x000fe20001800000 */
[----:B--2---:R-:W-:-:S05]  /*17750*/  FMUL R152, R153, 0.25 ;  /* 0x3e80000099987820 */ /* 0x004fca0000400000 */
[----:B------:R-:W-:Y:S02]  /*17760*/  FSEL R152, R152, R153, P3 ;  /* 0x0000009998987208 */ /* 0x000fe40001800000 */
[----:B------:R-:W1:Y:S01]  /*17770*/  S2R R153, SR_TID.X ;  /* 0x0000000000997919 */ /* 0x000e620000002100 */
[----:B------:R-:W-:Y:S01]  /*17780*/  @!P6 FMUL R8, R8, 16777216 ;  /* 0x4b8000000808e820 */ /* 0x000fe20000400000 */
[----:B------:R-:W-:Y:S01]  /*17790*/  @!P5 FMUL R7, R7, 16777216 ;  /* 0x4b8000000707d820 */ /* 0x000fe20000400000 */
[----:B------:R-:W-:Y:S02]  /*177a0*/  @!P4 FMUL R2, R2, 16777216 ;  /* 0x4b8000000202c820 */ /* 0x000fe40000400000 */
[----:B------:R-:W2:Y:S01]  /*177b0*/  MUFU.RCP R138, R8 ;  /* 0x00000008008a7308 */ /* 0x000ea20000001000 */
[----:B------:R-:W-:-:S05]  /*177c0*/  FMUL R12, R156, 0.25 ;  /* 0x3e8000009c0c7820 */ /* 0x000fca0000400000 */
[----:B------:R-:W-:Y:S02]  /*177d0*/  FSEL R12, R12, R156, P3 ;  /* 0x0000009c0c0c7208 */ /* 0x000fe40001800000 */
[----:B------:R-:W3:Y:S01]  /*177e0*/  MUFU.RCP R139, R2 ;  /* 0x00000002008b7308 */ /* 0x000ee20000001000 */
[----:B------:R-:W-:-:S07]  /*177f0*/  @!P6 FMUL R152, R152, 16777216 ;  /* 0x4b8000009898e820 */ /* 0x000fce0000400000 */
[----:B------:R-:W4:Y:S01]  /*17800*/  MUFU.RCP R7, R7 ;  /* 0x0000000700077308 */ /* 0x000f220000001000 */
[----:B------:R-:W-:Y:S01]  /*17810*/  @!P6 FMUL R12, R12, 16777216 ;  /* 0x4b8000000c0ce820 */ /* 0x000fe20000400000 */
[----:B------:R-:W-:Y:S01]  /*17820*/  FMUL R19, R154, 0.25 ;  /* 0x3e8000009a137820 */ /* 0x000fe20000400000 */
[C---:B--2---:R-:W-:Y:S02]  /*17830*/  FMUL R152, R138.reuse, R152 ;  /* 0x000000988a987220 */ /* 0x044fe40000400000 */
[----:B------:R-:W-:Y:S01]  /*17840*/  FMUL R12, R138, R12 ;  /* 0x0000000c8a0c7220 */ /* 0x000fe20000400000 */
[----:B------:R-:W-:Y:S01]  /*17850*/  @!P4 FMUL R13, R13, 16777216 ;  /* 0x4b8000000d0dc820 */ /* 0x000fe20000400000 */
[----:B------:R-:W-:Y:S01]  /*17860*/  @!P5 FMUL R15, R15, 16777216 ;  /* 0x4b8000000f0fd820 */ /* 0x000fe20000400000 */
[----:B------:R-:W-:Y:S01]  /*17870*/  @!P5 FMUL R14, R14, 16777216 ;  /* 0x4b8000000e0ed820 */ /* 0x000fe20000400000 */
[----:B------:R-:W-:Y:S01]  /*17880*/  @!P4 FMUL R24, R24, 16777216 ;  /* 0x4b8000001818c820 */ /* 0x000fe20000400000 */
[----:B------:R-:W-:Y:S01]  /*17890*/  FSEL R19, R19, R154, P3 ;  /* 0x0000009a13137208 */ /* 0x000fe20001800000 */
[----:B---3--:R-:W-:Y:S01]  /*178a0*/  FMUL R2, R139, R13 ;  /* 0x0000000d8b027220 */ /* 0x008fe20000400000 */
[----:B------:R-:W-:-:S02]  /*178b0*/  F2FP.F16.F32.PACK_AB R12, R152, R12 ;  /* 0x0000000c980c723e */ /* 0x000fc400000000ff */
[C---:B-1----:R-:W-:Y:S02]  /*178c0*/  SHF.L.U32 R152, R153.reuse, 0x4, RZ ;  /* 0x0000000499987819 */ /* 0x042fe400000006ff */
[----:B------:R-:W-:Y:S01]  /*178d0*/  SHF.L.U32 R8, R153, 0x6, RZ ;  /* 0x0000000699087819 */ /* 0x000fe200000006ff */
[C---:B----4-:R-:W-:Y:S01]  /*178e0*/  FMUL R13, R7.reuse, R15 ;  /* 0x0000000f070d7220 */ /* 0x050fe20000400000 */
[----:B------:R-:W-:Y:S01]  /*178f0*/  MOV R154, 0x400 ;  /* 0x00000400009a7802 */ /* 0x000fe20000000f00 */
[----:B------:R-:W-:Y:S01]  /*17900*/  FMUL R14, R7, R14 ;  /* 0x0000000e070e7220 */ /* 0x000fe20000400000 */
[----:B------:R-:W-:Y:S01]  /*17910*/  FMUL R24, R139, R24 ;  /* 0x000000188b187220 */ /* 0x000fe20000400000 */
[----:B------:R-:W-:Y:S02]  /*17920*/  F2FP.F16.F32.PACK_AB R15, R27, R9 ;  /* 0x000000091b0f723e */ /* 0x000fe400000000ff */
[----:B------:R-:W-:Y:S02]  /*17930*/  LOP3.LUT R152, R152, 0xf0, RZ, 0xc0, !PT ;  /* 0x000000f098987812 */ /* 0x000fe400078ec0ff */
[----:B------:R-:W-:-:S02]  /*17940*/  LOP3.LUT R8, R8, 0x400, RZ, 0xc0, !PT ;  /* 0x0000040008087812 */ /* 0x000fc400078ec0ff */
[----:B0-----:R-:W-:Y:S02]  /*17950*/  LEA R154, R155, R154, 0x18 ;  /* 0x0000009a9b9a7211 */ /* 0x001fe400078ec0ff */
[----:B------:R-:W-:Y:S02]  /*17960*/  SHF.L.U32 R27, R153, 0x3, RZ ;  /* 0x00000003991b7819 */ /* 0x000fe400000006ff */
[----:B------:R-:W-:Y:S02]  /*17970*/  F2FP.F16.F32.PACK_AB R13, R13, R14 ;  /* 0x0000000e0d0d723e */ /* 0x000fe400000000ff */
[----:B------:R-:W-:Y:S02]  /*17980*/  F2FP.F16.F32.PACK_AB R14, R2, R24 ;  /* 0x00000018020e723e */ /* 0x000fe400000000ff */
[----:B------:R-:W-:Y:S02]  /*17990*/  IADD3 R8, R8, R154, R152 ;  /* 0x0000009a08087210 */ /* 0x000fe40007ffe098 */
[----:B------:R-:W-:-:S04]  /*179a0*/  LOP3.LUT R2, R27, 0x300, RZ, 0xc0, !PT ;  /* 0x000003001b027812 */ /* 0x000fc800078ec0ff */
[----:B------:R-:W-:-:S05]  /*179b0*/  IADD3 R2, R2, R8, RZ ;  /* 0x0000000802027210 */ /* 0x000fca0007ffe0ff */
[----:B------:R-:W-:Y:S01]  /*179c0*/  STSM.16.M88.4 [R2], R12 ;  /* 0x0000000c02007844 */ /* 0x000fe20000000200 */
[----:B------:R-:W-:-:S04]  /*179d0*/  LOP3.LUT R24, R153, 0x7f, RZ, 0xc0, !PT ;  /* 0x0000007f99187812 */ /* 0x000fc800078ec0ff */
[----:B------:R-:W-:Y:S01]  /*179e0*/  LEA R24, R24, R154, 0x4 ;  /* 0x0000009a18187211 */ /* 0x000fe200078e20ff */
[----:B------:R-:W-:Y:S01]  /*179f0*/  BAR.SYNC.DEFER_BLOCKING 0x0 ;  /* 0x0000000000007b1d */ /* 0x000fe20000010000 */
[----:B------:R-:W-:Y:S01]  /*17a00*/  @!P4 FMUL R10, R10, 16777216 ;  /* 0x4b8000000a0ac820 */ /* 0x000fe20000400000 */
[----:B------:R-:W-:Y:S01]  /*17a10*/  @!P4 FMUL R11, R11, 16777216 ;  /* 0x4b8000000b0bc820 */ /* 0x000fe20000400000 */
[----:B------:R-:W-:Y:S01]  /*17a20*/  @!P5 FMUL R142, R142, 16777216 ;  /* 0x4b8000008e8ed820 */ /* 0x000fe20000400000 */
[----:B------:R-:W-:Y:S01]  /*17a30*/  @!P5 FMUL R143, R143, 16777216 ;  /* 0x4b8000008f8fd820 */ /* 0x000fe20000400000 */
[----:B------:R-:W-:Y:S01]  /*17a40*/  @!P6 FMUL R150, R150, 16777216 ;  /* 0x4b8000009696e820 */ /* 0x000fe20000400000 */
[----:B------:R-:W-:Y:S01]  /*17a50*/  @!P6 FMUL R151, R151, 16777216 ;  /* 0x4b8000009797e820 */ /* 0x000fe20000400000 */
[C---:B------:R-:W-:Y:S01]  /*17a60*/  FMUL R10, R139.reuse, R10 ;  /* 0x0000000a8b0a7220 */ /* 0x040fe20000400000 */
[----:B------:R-:W-:Y:S01]  /*17a70*/  FMUL R11, R139, R11 ;  /* 0x0000000b8b0b7220 */ /* 0x000fe20000400000 */
[C---:B------:R-:W-:Y:S01]  /*17a80*/  FMUL R9, R7.reuse, R142 ;  /* 0x0000008e07097220 */ /* 0x040fe20000400000 */
[----:B------:R-:W0:Y:S01]  /*17a90*/  LDS.128 R12, [R24] ;  /* 0x00000000180c7984 */ /* 0x000e220000000c00 */
[C---:B------:R-:W-:Y:S01]  /*17aa0*/  FMUL R8, R138.reuse, R150 ;  /* 0x000000968a087220 */ /* 0x040fe20000400000 */
[----:B------:R-:W-:Y:S01]  /*17ab0*/  FMUL R151, R138, R151 ;  /* 0x000000978a977220 */ /* 0x000fe20000400000 */
[----:B------:R-:W-:Y:S01]  /*17ac0*/  FMUL R143, R7, R143 ;  /* 0x0000008f078f7220 */ /* 0x000fe20000400000 */
[----:B------:R-:W-:-:S02]  /*17ad0*/  F2FP.F16.F32.PACK_AB R10, R10, R11 ;  /* 0x0000000b0a0a723e */ /* 0x000fc400000000ff */
[----:B------:R-:W-:Y:S02]  /*17ae0*/  F2FP.F16.F32.PACK_AB R11, R31, R30 ;  /* 0x0000001e1f0b723e */ /* 0x000fe400000000ff */
[----:B------:R-:W-:Y:S02]  /*17af0*/  F2FP.F16.F32.PACK_AB R8, R8, R151 ;  /* 0x000000970808723e */ /* 0x000fe400000000ff */
[----:B------:R-:W-:Y:S01]  /*17b00*/  F2FP.F16.F32.PACK_AB R9, R9, R143 ;  /* 0x0000008f0909723e */ /* 0x000fe200000000ff */
[----:B------:R-:W-:Y:S01]  /*17b10*/  BAR.SYNC.DEFER_BLOCKING 0x0 ;  /* 0x0000000000007b1d */ /* 0x000fe20000010000 */
[----:B------:R-:W-:Y:S01]  /*17b20*/  @!P5 FMUL R16, R16, 16777216 ;  /* 0x4b8000001010d820 */ /* 0x000fe20000400000 */
[----:B------:R-:W-:Y:S01]  /*17b30*/  @!P5 FMUL R17, R17, 16777216 ;  /* 0x4b8000001111d820 */ /* 0x000fe20000400000 */
[----:B------:R-:W-:Y:S01]  /*17b40*/  @!P6 FMUL R18, R18, 16777216 ;  /* 0x4b8000001212e820 */ /* 0x000fe20000400000 */
[----:B------:R-:W-:Y:S02]  /*17b50*/  @!P6 FMUL R19, R19, 16777216 ;  /* 0x4b8000001313e820 */ /* 0x000fe40000400000 */
[----:B------:R1:W-:Y:S02]  /*17b60*/  STSM.16.M88.4 [R2], R8 ;  /* 0x0000000802007844 */ /* 0x0003e40000000200 */
[C---:B------:R-:W-:Y:S01]  /*17b70*/  FMUL R19, R138.reuse, R19 ;  /* 0x000000138a137220 */ /* 0x040fe20000400000 */
[C---:B------:R-:W-:Y:S01]  /*17b80*/  FMUL R17, R7.reuse, R17 ;  /* 0x0000001107117220 */ /* 0x040fe20000400000 */
[----:B-1----:R-:W-:Y:S01]  /*17b90*/  FMUL R9, R7, R16 ;  /* 0x0000001007097220 */ /* 0x002fe20000400000 */
[----:B------:R-:W-:-:S04]  /*17ba0*/  FMUL R8, R138, R18 ;  /* 0x000000128a087220 */ /* 0x000fc80000400000 */
[----:B------:R-:W-:Y:S02]  /*17bb0*/  F2FP.F16.F32.PACK_AB R9, R9, R17 ;  /* 0x000000110909723e */ /* 0x000fe400000000ff */
[----:B------:R-:W-:Y:S01]  /*17bc0*/  F2FP.F16.F32.PACK_AB R8, R8, R19 ;  /* 0x000000130808723e */ /* 0x000fe200000000ff */
[----:B------:R-:W-:Y:S01]  /*17bd0*/  BAR.SYNC.DEFER_BLOCKING 0x0 ;  /* 0x0000000000007b1d */ /* 0x000fe20000010000 */
[----:B------:R-:W-:Y:S01]  /*17be0*/  @!P4 FMUL R33, R33, 16777216 ;  /* 0x4b8000002121c820 */ /* 0x000fe20000400000 */
[----:B------:R-:W-:-:S03]  /*17bf0*/  @!P4 FMUL R32, R32, 16777216 ;  /* 0x4b8000002020c820 */ /* 0x000fc60000400000 */
[C---:B------:R-:W-:Y:S01]  /*17c00*/  FMUL R10, R139.reuse, R33 ;  /* 0x000000218b0a7220 */ /* 0x040fe20000400000 */
[----:B------:R-:W-:Y:S01]  /*17c10*/  FMUL R32, R139, R32 ;  /* 0x000000208b207220 */ /* 0x000fe20000400000 */
[----:B------:R-:W1:Y:S01]  /*17c20*/  LDS.128 R16, [R24] ;  /* 0x0000000018107984 */ /* 0x000e620000000c00 */
[----:B------:R-:W-:-:S03]  /*17c30*/  SHF.L.U32 R195, R153, 0x2, RZ ;  /* 0x0000000299c37819 */ /* 0x000fc600000006ff */
[----:B------:R-:W-:Y:S02]  /*17c40*/  F2FP.F16.F32.PACK_AB R10, R10, R32 ;  /* 0x000000200a0a723e */ /* 0x000fe400000000ff */
[----:B------:R-:W-:Y:S01]  /*17c50*/  F2FP.F16.F32.PACK_AB R11, R35, R34 ;  /* 0x00000022230b723e */ /* 0x000fe200000000ff */
[----:B------:R-:W-:Y:S01]  /*17c60*/  BAR.SYNC.DEFER_BLOCKING 0x0 ;  /* 0x0000000000007b1d */ /* 0x000fe20000010000 */
[----:B------:R-:W-:Y:S02]  /*17c70*/  LOP3.LUT R27, R27, 0x38, RZ, 0xc0, !PT ;  /* 0x000000381b1b7812 */ /* 0x000fe400078ec0ff */
[----:B------:R-:W-:-:S04]  /*17c80*/  LOP3.LUT R195, R195, 0x1c0, RZ, 0xc0, !PT ;  /* 0x000001c0c3c37812 */ /* 0x000fc800078ec0ff */
[----:B------:R-:W-:Y:S01]  /*17c90*/  IADD3 R195, R195, R154, R27 ;  /* 0x0000009ac3c37210 */ /* 0x000fe20007ffe01b */
[----:B------:R-:W-:Y:S01]  /*17ca0*/  @!P4 FMUL R149, R149, 16777216 ;  /* 0x4b8000009595c820 */ /* 0x000fe20000400000 */
[----:B------:R-:W-:Y:S01]  /*17cb0*/  @!P4 FMUL R148, R148, 16777216 ;  /* 0x4b8000009494c820 */ /* 0x000fe20000400000 */
[----:B------:R-:W-:Y:S01]  /*17cc0*/  @!P4 FMUL R145, R145, 16777216 ;  /* 0x4b8000009191c820 */ /* 0x000fe20000400000 */
[----:B------:R-:W-:Y:S01]  /*17cd0*/  @!P4 FMUL R144, R144, 16777216 ;  /* 0x4b8000009090c820 */ /* 0x000fe20000400000 */
[----:B------:R-:W-:Y:S01]  /*17ce0*/  @!P4 FMUL R141, R141, 16777216 ;  /* 0x4b8000008d8dc820 */ /* 0x000fe20000400000 */
[----:B------:R-:W-:Y:S01]  /*17cf0*/  @!P4 FMUL R140, R140, 16777216 ;  /* 0x4b8000008c8cc820 */ /* 0x000fe20000400000 */
[----:B------:R2:W-:Y:S01]  /*17d00*/  STSM.16.M88.4 [R2], R8 ;  /* 0x0000000802007844 */ /* 0x0005e20000000200 */
[----:B------:R-:W-:Y:S01]  /*17d10*/  @!P4 FMUL R137, R137, 16777216 ;  /* 0x4b8000008989c820 */ /* 0x000fe20000400000 */
[----:B------:R-:W-:Y:S01]  /*17d20*/  @!P4 FMUL R136, R136, 16777216 ;  /* 0x4b8000008888c820 */ /* 0x000fe20000400000 */
[----:B------:R-:W-:Y:S01]  /*17d30*/  @!P4 FMUL R133, R133, 16777216 ;  /* 0x4b8000008585c820 */ /* 0x000fe20000400000 */
[----:B------:R-:W-:Y:S01]  /*17d40*/  @!P4 FMUL R132, R132, 16777216 ;  /* 0x4b8000008484c820 */ /* 0x000fe20000400000 */
[----:B------:R-:W-:Y:S01]  /*17d50*/  @!P4 FMUL R129, R129, 16777216 ;  /* 0x4b8000008181c820 */ /* 0x000fe20000400000 */
[----:B------:R-:W-:Y:S01]  /*17d60*/  @!P4 FMUL R128, R128, 16777216 ;  /* 0x4b8000008080c820 */ /* 0x000fe20000400000 */
[----:B--2---:R-:W2:Y:S04]  /*17d70*/  LDL.LU R10, [R1+0x1f0] ;  /* 0x0001f000010a7983 */ /* 0x004ea80000300800 */
[----:B------:R-:W3:Y:S04]  /*17d80*/  LDL.LU R27, [R1+0x1e4] ;  /* 0x0001e400011b7983 */ /* 0x000ee80000300800 */
[----:B------:R-:W4:Y:S04]  /*17d90*/  LDL.LU R11, [R1+0x1e0] ;  /* 0x0001e000010b7983 */ /* 0x000f280000300800 */
[----:B------:R-:W5:Y:S04]  /*17da0*/  LDL.LU R30, [R1+0x1d4] ;  /* 0x0001d400011e7983 */ /* 0x000f680000300800 */
[----:B------:R-:W3:Y:S04]  /*17db0*/  LDL.LU R31, [R1+0x1d0] ;  /* 0x0001d000011f7983 */ /* 0x000ee80000300800 */
[----:B------:R-:W3:Y:S04]  /*17dc0*/  LDL.LU R156, [R1+0x170] ;  /* 0x00017000019c7983 */ /* 0x000ee80000300800 */
[----:B------:R-:W3:Y:S01]  /*17dd0*/  LDL.LU R158, [R1+0x164] ;  /* 0x00016400019e7983 */ /* 0x000ee20000300800 */
[----:B------:R-:W-:-:S03]  /*17de0*/  @!P4 FMUL R125, R125, 16777216 ;  /* 0x4b8000007d7dc820 */ /* 0x000fc60000400000 */
[----:B------:R-:W3:Y:S01]  /*17df0*/  LDL.LU R157, [R1+0x160] ;  /* 0x00016000019d7983 */ /* 0x000ee20000300800 */
[----:B------:R-:W-:Y:S01]  /*17e00*/  @!P4 FMUL R124, R124, 16777216 ;  /* 0x4b8000007c7cc820 */ /* 0x000fe20000400000 */
[----:B------:R-:W-:Y:S02]  /*17e10*/  @!P4 FMUL R121, R121, 16777216 ;  /* 0x4b8000007979c820 */ /* 0x000fe40000400000 */
[----:B------:R-:W3:Y:S01]  /*17e20*/  LDL.LU R168, [R1+0x154] ;  /* 0x0001540001a87983 */ /* 0x000ee20000300800 */
[----:B------:R-:W-:Y:S01]  /*17e30*/  @!P4 FMUL R120, R120, 16777216 ;  /* 0x4b8000007878c820 */ /* 0x000fe20000400000 */
[----:B------:R-:W-:Y:S01]  /*17e40*/  @!P4 FMUL R117, R117, 16777216 ;  /* 0x4b8000007575c820 */ /* 0x000fe20000400000 */
[----:B------:R-:W-:Y:S01]  /*17e50*/  @!P4 FMUL R116, R116, 16777216 ;  /* 0x4b8000007474c820 */ /* 0x000fe20000400000 */
[----:B------:R-:W3:Y:S01]  /*17e60*/  LDL.LU R167, [R1+0x150] ;  /* 0x0001500001a77983 */ /* 0x000ee20000300800 */
        /* <DEDUP_REMOVED lines=40> */
[----:B------:R-:W3:Y:S01]  /*180f0*/  LDL.LU R170, [R1+0x144] ;  /* 0x0001440001aa7983 */ /* 0x000ee20000300800 */
[----:B------:R-:W-:-:S03]  /*18100*/  ISETP.GE.U32.AND P4, PT, R0, 0x7f800000, PT ;  /* 0x7f8000000000780c */ /* 0x000fc60003f86070 */
[----:B------:R-:W3:Y:S01]  /*18110*/  LDL.LU R169, [R1+0x140] ;  /* 0x0001400001a97983 */ /* 0x000ee20000300800 */
[----:B------:R-:W-:-:S03]  /*18120*/  SHF.R.U32.HI R9, RZ, 0x1, R153 ;  /* 0x00000001ff097819 */ /* 0x000fc60000011699 */
[----:B------:R-:W3:Y:S04]  /*18130*/  LDL.LU R176, [R1+0x134] ;  /* 0x0001340001b07983 */ /* 0x000ee80000300800 */
[----:B------:R-:W3:Y:S04]  /*18140*/  LDL.LU R175, [R1+0x130] ;  /* 0x0001300001af7983 */ /* 0x000ee80000300800 */
[----:B------:R-:W3:Y:S04]  /*18150*/  LDL.LU R178, [R1+0x124] ;  /* 0x0001240001b27983 */ /* 0x000ee80000300800 */
[----:B------:R-:W3:Y:S01]  /*18160*/  LDL.LU R177, [R1+0x120] ;  /* 0x0001200001b17983 */ /* 0x000ee20000300800 */
[----:B------:R-:W-:-:S03]  /*18170*/  LOP3.LUT R9, R9, 0x4, RZ, 0xc0, !PT ;  /* 0x0000000409097812 */ /* 0x000fc600078ec0ff */
[----:B------:R-:W3:Y:S04]  /*18180*/  LDL.LU R185, [R1+0x110] ;  /* 0x0001100001b97983 */ /* 0x000ee80000300800 */
[----:B------:R-:W3:Y:S04]  /*18190*/  LDL.LU R187, [R1+0x104] ;  /* 0x0001040001bb7983 */ /* 0x000ee80000300800 */
[----:B------:R-:W3:Y:S04]  /*181a0*/  LDL.LU R186, [R1+0x100] ;  /* 0x0001000001ba7983 */ /* 0x000ee80000300800 */
[----:B------:R-:W3:Y:S01]  /*181b0*/  LDL.LU R197, [R1+0xf4] ;  /* 0x0000f40001c57983 */ /* 0x000ee20000300800 */
[----:B------:R-:W-:-:S03]  /*181c0*/  IADD3 R195, R9, R195, RZ ;  /* 0x000000c309c37210 */ /* 0x000fc60007ffe0ff */
[----:B------:R-:W3:Y:S01]  /*181d0*/  LDL.LU R196, [R1+0xf0] ;  /* 0x0000f00001c47983 */ /* 0x000ee20000300800 */
[----:B------:R-:W-:-:S03]  /*181e0*/  @P4 MOV R9, 0x7f800000 ;  /* 0x7f80000000094802 */ /* 0x000fc60000000f00 */
[----:B------:R-:W3:Y:S04]  /*181f0*/  LDL.LU R199, [R1+0xe4] ;  /* 0x0000e40001c77983 */ /* 0x000ee80000300800 */
[----:B------:R-:W3:Y:S01]  /*18200*/  LDL.LU R198, [R1+0xe0] ;  /* 0x0000e00001c67983 */ /* 0x000ee20000300800 */
[----:B------:R-:W-:-:S03]  /*18210*/  SHF.L.U32 R8, R153, 0x1, RZ ;  /* 0x0000000199087819 */ /* 0x000fc600000006ff */
[----:B------:R-:W3:Y:S04]  /*18220*/  LDL.LU R211, [R1+0xc4] ;  /* 0x0000c40001d37983 */ /* 0x000ee80000300800 */
[----:B------:R-:W3:Y:S04]  /*18230*/  LDL.LU R210, [R1+0xc0] ;  /* 0x0000c00001d27983 */ /* 0x000ee80000300800 */
[----:B------:R-:W3:Y:S01]  /*18240*/  LDL.LU R244, [R1+0x50] ;  /* 0x0000500001f47983 */ /* 0x000ee20000300800 */
[----:B------:R-:W-:-:S03]  /*18250*/  @P4 FFMA.FTZ R209, R0, R9, +INF ;  /* 0x7f80000000d14423 */ /* 0x000fc60000010009 */
[----:B------:R-:W3:Y:S01]  /*18260*/  LDL.LU R243, [R1+0x44] ;  /* 0x0000440001f37983 */ /* 0x000ee20000300800 */
[----:B------:R-:W-:-:S03]  /*18270*/  LOP3.LUT R8, R8, 0xf8, RZ, 0xc0, !PT ;  /* 0x000000f808087812 */ /* 0x000fc600078ec0ff */
[----:B------:R-:W3:Y:S01]  /*18280*/  LDL.LU R228, [R1+0x40] ;  /* 0x0000400001e47983 */ /* 0x000ee20000300800 */
[----:B------:R-:W-:-:S03]  /*18290*/  FMUL R191, R139, R145 ;  /* 0x000000918bbf7220 */ /* 0x000fc60000400000 */
[----:B------:R-:W3:Y:S01]  /*182a0*/  LDL.LU R213, [R1+0x34] ;  /* 0x0000340001d57983 */ /* 0x000ee20000300800 */
[----:B------:R-:W-:-:S03]  /*182b0*/  FMUL R173, R139, R128 ;  /* 0x000000808bad7220 */ /* 0x000fc60000400000 */
[----:B------:R-:W3:Y:S01]  /*182c0*/  LDL.LU R212, [R1+0x30] ;  /* 0x0000300001d47983 */ /* 0x000ee20000300800 */
[----:B------:R-:W-:-:S03]  /*182d0*/  FMUL R171, R139, R124 ;  /* 0x0000007c8bab7220 */ /* 0x000fc60000400000 */
[----:B------:R-:W3:Y:S01]  /*182e0*/  LDL.LU R9, [R1+0x1f4] ;  /* 0x0001f40001097983 */ /* 0x000ee20000300800 */
[----:B------:R-:W-:-:S03]  /*182f0*/  FMUL R161, R139, R112 ;  /* 0x000000708ba17220 */ /* 0x000fc60000400000 */
[----:B------:R-:W3:Y:S01]  /*18300*/  LDL.LU R145, [R1+0x114] ;  /* 0x0001140001917983 */ /* 0x000ee20000300800 */
[----:B------:R-:W-:Y:S01]  /*18310*/  IADD3 R8, R154, R8, RZ ;  /* 0x000000089a087210 */ /* 0x000fe20007ffe0ff */
[C---:B------:R-:W-:Y:S02]  /*18320*/  FMUL R159, R139.reuse, R108 ;  /* 0x0000006c8b9f7220 */ /* 0x040fe40000400000 */
[----:B------:R-:W3:Y:S01]  /*18330*/  LDL.LU R128, [R1+0x54] ;  /* 0x0000540001807983 */ /* 0x000ee20000300800 */
[----:B------:R-:W-:-:S03]  /*18340*/  FMUL R154, R139, R104 ;  /* 0x000000688b9a7220 */ /* 0x000fc60000400000 */
[----:B------:R-:W3:Y:S01]  /*18350*/  LDL.LU R124, [R1+0x60] ;  /* 0x00006000017c7983 */ /* 0x000ee20000300800 */
[C---:B------:R-:W-:Y:S01]  /*18360*/  FMUL R163, R139.reuse, R116 ;  /* 0x000000748ba37220 */ /* 0x040fe20000400000 */
[C---:B------:R-:W-:Y:S02]  /*18370*/  FMUL R152, R139.reuse, R100 ;  /* 0x000000648b987220 */ /* 0x040fe40000400000 */
[----:B------:R-:W3:Y:S01]  /*18380*/  LDL.LU R112, [R1+0x64] ;  /* 0x0000640001707983 */ /* 0x000ee20000300800 */
[C---:B------:R-:W-:Y:S01]  /*18390*/  FMUL R164, R139.reuse, R117 ;  /* 0x000000758ba47220 */ /* 0x040fe20000400000 */
[C---:B------:R-:W-:Y:S02]  /*183a0*/  FMUL R116, R139.reuse, R49 ;  /* 0x000000318b747220 */ /* 0x040fe40000400000 */
[----:B------:R-:W3:Y:S01]  /*183b0*/  LDL.LU R108, [R1+0x70] ;  /* 0x00007000016c7983 */ /* 0x000ee20000300800 */
[C---:B------:R-:W-:Y:S01]  /*183c0*/  FMUL R165, R139.reuse, R120 ;  /* 0x000000788ba57220 */ /* 0x040fe20000400000 */
[----:B------:R-:W-:-:S02]  /*183d0*/  FMUL R117, R139, R48 ;  /* 0x000000308b757220 */ /* 0x000fc40000400000 */
[----:B------:R-:W3:Y:S01]  /*183e0*/  LDL.LU R104, [R1+0x80] ;  /* 0x0000800001687983 */ /* 0x000ee20000300800 */
[C---:B------:R-:W-:Y:S01]  /*183f0*/  FMUL R166, R139.reuse, R121 ;  /* 0x000000798ba67220 */ /* 0x040fe20000400000 */
[----:B------:R-:W-:Y:S02]  /*18400*/  FMUL R120, R139, R45 ;  /* 0x0000002d8b787220 */ /* 0x000fe40000400000 */
[----:B------:R-:W3:Y:S01]  /*18410*/  LDL.LU R100, [R1+0xa0] ;  /* 0x0000a00001647983 */ /* 0x000ee20000300800 */
[----:B------:R-:W-:Y:S01]  /*18420*/  @!P5 FMUL R21, R21, 16777216 ;  /* 0x4b8000001515d820 */ /* 0x000fe20000400000 */
[C---:B------:R-:W-:Y:S02]  /*18430*/  FMUL R121, R139.reuse, R44 ;  /* 0x0000002c8b797220 */ /* 0x040fe40000400000 */
[----:B------:R-:W3:Y:S01]  /*18440*/  LDL.LU R49, [R1+0x190] ;  /* 0x0001900001317983 */ /* 0x000ee20000300800 */
[----:B------:R-:W-:Y:S01]  /*18450*/  @!P5 FMUL R22, R22, 16777216 ;  /* 0x4b8000001616d820 */ /* 0x000fe20000400000 */
[----:B------:R-:W-:-:S02]  /*18460*/  FMUL R32, R139, R41 ;  /* 0x000000298b207220 */ /* 0x000fc40000400000 */
[----:B------:R-:W3:Y:S01]  /*18470*/  LDL.LU R48, [R1+0x194] ;  /* 0x0001940001307983 */ /* 0x000ee20000300800 */
[----:B------:R-:W-:-:S03]  /*18480*/  FMUL R33, R139, R40 ;  /* 0x000000288b217220 */ /* 0x000fc60000400000 */
[----:B------:R-:W3:Y:S01]  /*18490*/  LDL.LU R45, [R1+0x1a0] ;  /* 0x0001a000012d7983 */ /* 0x000ee20000300800 */
[----:B------:R-:W-:-:S03]  /*184a0*/  FMUL R34, R139, R37 ;  /* 0x000000258b227220 */ /* 0x000fc60000400000 */
[----:B------:R-:W3:Y:S01]  /*184b0*/  LDL.LU R44, [R1+0x1a4] ;  /* 0x0001a400012c7983 */ /* 0x000ee20000300800 */
[----:B------:R-:W-:-:S03]  /*184c0*/  FMUL R35, R139, R36 ;  /* 0x000000248b237220 */ /* 0x000fc60000400000 */
[----:B------:R-:W3:Y:S01]  /*184d0*/  LDL.LU R41, [R1+0x1b0] ;  /* 0x0001b00001297983 */ /* 0x000ee20000300800 */
[----:B------:R-:W-:Y:S01]  /*184e0*/  FMUL R193, R139, R149 ;  /* 0x000000958bc17220 */ /* 0x000fe20000400000 */
[C---:B------:R-:W-:Y:S02]  /*184f0*/  FMUL R150, R7.reuse, R21 ;  /* 0x0000001507967220 */ /* 0x040fe40000400000 */
[----:B------:R-:W3:Y:S01]  /*18500*/  LDL.LU R40, [R1+0x1b4] ;  /* 0x0001b40001287983 */ /* 0x000ee20000300800 */
[----:B------:R-:W-:-:S03]  /*18510*/  FMUL R149, R7, R22 ;  /* 0x0000001607957220 */ /* 0x000fc60000400000 */
[----:B------:R-:W3:Y:S04]  /*18520*/  LDL.LU R37, [R1+0x1c0] ;  /* 0x0001c00001257983 */ /* 0x000ee80000300800 */
[----:B------:R-:W3:Y:S01]  /*18530*/  LDL.LU R36, [R1+0x1c4] ;  /* 0x0001c40001247983 */ /* 0x000ee20000300800 */
[----:B------:R-:W-:-:S03]  /*18540*/  @!P5 FMUL R23, R23, 16777216 ;  /* 0x4b8000001717d820 */ /* 0x000fc60000400000 */
[----:B------:R-:W3:Y:S01]  /*18550*/  LDL.LU R21, [R1+0xb0] ;  /* 0x0000b00001157983 */ /* 0x000ee20000300800 */
[----:B------:R-:W-:-:S03]  /*18560*/  @!P5 FMUL R94, R94, 16777216 ;  /* 0x4b8000005e5ed820 */ /* 0x000fc60000400000 */
[----:B------:R-:W3:Y:S01]  /*18570*/  LDL.LU R22, [R1+0xb4] ;  /* 0x0000b40001167983 */ /* 0x000ee20000300800 */
[----:B------:R-:W-:Y:S01]  /*18580*/  @!P5 FMUL R98, R98, 16777216 ;  /* 0x4b8000006262d820 */ /* 0x000fe20000400000 */
[----:B------:R-:W-:Y:S01]  /*18590*/  @!P5 FMUL R90, R90, 16777216 ;  /* 0x4b8000005a5ad820 */ /* 0x000fe20000400000 */
[----:B------:R-:W-:Y:S01]  /*185a0*/  @!P5 FMUL R99, R99, 16777216 ;  /* 0x4b8000006363d820 */ /* 0x000fe20000400000 */
[----:B------:R-:W-:Y:S01]  /*185b0*/  @!P5 FMUL R102, R102, 16777216 ;  /* 0x4b8000006666d820 */ /* 0x000fe20000400000 */
[C---:B------:R-:W-:Y:S01]  /*185c0*/  FMUL R192, R139.reuse, R148 ;  /* 0x000000948bc07220 */ /* 0x040fe20000400000 */
[----:B------:R-:W-:Y:S01]  /*185d0*/  FMUL R182, R139, R137 ;  /* 0x000000898bb67220 */ /* 0x000fe20000400000 */
[----:B------:R-:W-:Y:S01]  /*185e0*/  FMUL R148, R7, R23 ;  /* 0x0000001707947220 */ /* 0x000fe20000400000 */
[C---:B------:R-:W-:Y:S01]  /*185f0*/  FMUL R184, R139.reuse, R141 ;  /* 0x0000008d8bb87220 */ /* 0x040fe20000400000 */
[----:B------:R-:W-:Y:S01]  /*18600*/  FMUL R180, R139, R133 ;  /* 0x000000858bb47220 */ /* 0x000fe20000400000 */
[----:B------:R-:W3:Y:S01]  /*18610*/  LDL.LU R23, [R1+0xa4] ;  /* 0x0000a40001177983 */ /* 0x000ee20000300800 */
[C---:B------:R-:W-:Y:S01]  /*18620*/  FMUL R137, R7.reuse, R94 ;  /* 0x0000005e07897220 */ /* 0x040fe20000400000 */
[C---:B------:R-:W-:Y:S01]  /*18630*/  FMUL R141, R7.reuse, R90 ;  /* 0x0000005a078d7220 */ /* 0x040fe20000400000 */
[----:B------:R-:W-:Y:S01]  /*18640*/  FMUL R133, R7, R98 ;  /* 0x0000006207857220 */ /* 0x000fe20000400000 */
[----:B------:R-:W3:Y:S01]  /*18650*/  LDL.LU R94, [R1+0x180] ;  /* 0x00018000015e7983 */ /* 0x000ee20000300800 */
[----:B------:R-:W-:Y:S01]  /*18660*/  FMUL R179, R139, R132 ;  /* 0x000000848bb37220 */ /* 0x000fe20000400000 */
[----:B------:R-:W-:Y:S01]  /*18670*/  FMUL R90, R7, R99 ;  /* 0x00000063075a7220 */ /* 0x000fe20000400000 */
[----:B------:R-:W-:Y:S01]  /*18680*/  @!P5 FMUL R103, R103, 16777216 ;  /* 0x4b8000006767d820 */ /* 0x000fe20000400000 */
[----:B------:R-:W3:Y:S01]  /*18690*/  LDL.LU R98, [R1+0x184] ;  /* 0x0001840001627983 */ /* 0x000ee20000300800 */
[----:B------:R-:W-:Y:S01]  /*186a0*/  FMUL R132, R7, R102 ;  /* 0x0000006607847220 */ /* 0x000fe20000400000 */
[----:B------:R-:W-:-:S02]  /*186b0*/  @!P5 FMUL R106, R106, 16777216 ;  /* 0x4b8000006a6ad820 */ /* 0x000fc40000400000 */
[----:B------:R-:W3:Y:S01]  /*186c0*/  LDL.LU R99, [R1+0x174] ;  /* 0x0001740001637983 */ /* 0x000ee20000300800 */
[----:B------:R-:W-:-:S03]  /*186d0*/  FMUL R181, R139, R136 ;  /* 0x000000888bb57220 */ /* 0x000fc60000400000 */
[----:B------:R-:W3:Y:S01]  /*186e0*/  LDL.LU R102, [R1+0x90] ;  /* 0x0000900001667983 */ /* 0x000ee20000300800 */
        /* <DEDUP_REMOVED lines=32> */
[C---:B------:R-:W-:Y:S01]  /*188f0*/  FMUL R136, R7.reuse, R103 ;  /* 0x0000006707887220 */ /* 0x040fe20000400000 */
[----:B------:R-:W-:Y:S01]  /*18900*/  FMUL R139, R7, R106 ;  /* 0x0000006a078b7220 */ /* 0x000fe20000400000 */
[----:B------:R-:W3:Y:S04]  /*18910*/  LDL.LU R103, [R1+0x94] ;  /* 0x0000940001677983 */ /* 0x000ee80000300800 */
[----:B------:R-:W3:Y:S01]  /*18920*/  LDL.LU R106, [R1+0x84] ;  /* 0x00008400016a7983 */ /* 0x000ee20000300800 */
[----:B------:R-:W-:Y:S01]  /*18930*/  @!P5 FMUL R107, R107, 16777216 ;  /* 0x4b8000006b6bd820 */ /* 0x000fe20000400000 */
[----:B------:R-:W-:Y:S01]  /*18940*/  @!P5 FMUL R110, R110, 16777216 ;  /* 0x4b8000006e6ed820 */ /* 0x000fe20000400000 */
[----:B------:R-:W-:Y:S01]  /*18950*/  @!P5 FMUL R111, R111, 16777216 ;  /* 0x4b8000006f6fd820 */ /* 0x000fe20000400000 */
[----:B------:R-:W-:Y:S01]  /*18960*/  @!P5 FMUL R20, R20, 16777216 ;  /* 0x4b8000001414d820 */ /* 0x000fe20000400000 */
[----:B------:R-:W-:Y:S01]  /*18970*/  FMUL R140, R7, R107 ;  /* 0x0000006b078c7220 */ /* 0x000fe20000400000 */
[----:B------:R-:W-:Y:S01]  /*18980*/  @!P5 FMUL R25, R25, 16777216 ;  /* 0x4b8000001919d820 */ /* 0x000fe20000400000 */
[----:B------:R-:W3:Y:S01]  /*18990*/  LDL.LU R107, [R1+0x74] ;  /* 0x00007400016b7983 */ /* 0x000ee20000300800 */
[----:B------:R-:W-:-:S03]  /*189a0*/  FMUL R142, R7, R110 ;  /* 0x0000006e078e7220 */ /* 0x000fc60000400000 */
[----:B------:R-:W3:Y:S01]  /*189b0*/  LDL.LU R110, [R1+0xd0] ;  /* 0x0000d000016e7983 */ /* 0x000ee20000300800 */
[----:B------:R-:W-:-:S03]  /*189c0*/  FMUL R143, R7, R111 ;  /* 0x0000006f078f7220 */ /* 0x000fc60000400000 */
        /* <DEDUP_REMOVED lines=89> */
[----:B--2---:R-:W-:Y:S01]  /*18f60*/  FMUL R7, R10, 0.25 ;  /* 0x3e8000000a077820 */ /* 0x004fe20000400000 */
[----:B------:R-:W-:Y:S04]  /*18f70*/  BAR.SYNC.DEFER_BLOCKING 0x0 ;  /* 0x0000000000007b1d */ /* 0x000fe80000010000 */
[----:B------:R-:W-:Y:S01]  /*18f80*/  FSEL R7, R7, R10, P3 ;  /* 0x0000000a07077208 */ /* 0x000fe20001800000 */
[----:B----4-:R-:W-:-:S05]  /*18f90*/  FMUL R10, R11, 0.25 ;  /* 0x3e8000000b0a7820 */ /* 0x010fca0000400000 */
[----:B------:R-:W-:Y:S01]  /*18fa0*/  FSEL R10, R10, R11, P3 ;  /* 0x0000000b0a0a7208 */ /* 0x000fe20001800000 */
[----:B-----5:R-:W-:-:S05]  /*18fb0*/  FMUL R11, R30, 0.25 ;  /* 0x3e8000001e0b7820 */ /* 0x020fca0000400000 */
[----:B------:R-:W-:Y:S01]  /*18fc0*/  FSEL R11, R11, R30, P3 ;  /* 0x0000001e0b0b7208 */ /* 0x000fe20001800000 */
[----:B---3--:R-:W-:-:S05]  /*18fd0*/  FMUL R135, R210, 0.25 ;  /* 0x3e800000d2877820 */ /* 0x008fca0000400000 */
[----:B------:R-:W-:Y:S01]  /*18fe0*/  FSEL R135, R135, R210, P3 ;  /* 0x000000d287877208 */ /* 0x000fe20001800000 */
[----:B------:R-:W-:-:S05]  /*18ff0*/  FMUL R134, R211, 0.25 ;  /* 0x3e800000d3867820 */ /* 0x000fca0000400000 */
[----:B------:R-:W-:Y:S02]  /*19000*/  FSEL R134, R134, R211, P3 ;  /* 0x000000d386867208 */ /* 0x000fe40001800000 */
[----:B------:R-:W-:Y:S01]  /*19010*/  FSETP.NEU.AND P4, PT, R0, RZ, PT ;  /* 0x000000ff0000720b */ /* 0x000fe20003f8d000 */
[----:B------:R-:W-:-:S05]  /*19020*/  FMUL R0, R9, 0.25 ;  /* 0x3e80000009007820 */ /* 0x000fca0000400000 */
[----:B------:R-:W-:Y:S01]  /*19030*/  FSEL R0, R0, R9, P3 ;  /* 0x0000000900007208 */ /* 0x000fe20001800000 */
[----:B------:R-:W-:Y:S01]  /*19040*/  FMUL R9, R27, 0.25 ;  /* 0x3e8000001b097820 */ /* 0x000fe20000400000 */
[----:B------:R-:W-:-:S04]  /*19050*/  F2FP.F16.F32.PACK_AB R101, R101, R20 ;  /* 0x000000146565723e */ /* 0x000fc800000000ff */
[----:B------:R-:W-:Y:S01]  /*19060*/  FSEL R9, R9, R27, P3 ;  /* 0x0000001b09097208 */ /* 0x000fe20001800000 */
[----:B------:R-:W-:Y:S01]  /*19070*/  FMUL R27, R31, 0.25 ;  /* 0x3e8000001f1b7820 */ /* 0x000fe20000400000 */
[----:B------:R-:W-:-:S04]  /*19080*/  FMUL R115, R213, 0.25 ;  /* 0x3e800000d5737820 */ /* 0x000fc80000400000 */
[----:B------:R-:W-:Y:S01]  /*19090*/  FSEL R27, R27, R31, P3 ;  /* 0x0000001f1b1b7208 */ /* 0x000fe20001800000 */
[----:B------:R-:W-:Y:S01]  /*190a0*/  FMUL R30, R36, 0.25 ;  /* 0x3e800000241e7820 */ /* 0x000fe20000400000 */
[----:B------:R-:W-:-:S05]  /*190b0*/  FMUL R210, R22, 0.25 ;  /* 0x3e80000016d27820 */ /* 0x000fca0000400000 */
[----:B------:R-:W-:Y:S01]  /*190c0*/  FSEL R210, R210, R22, P3 ;  /* 0x00000016d2d27208 */ /* 0x000fe20001800000 */
[----:B------:R-:W-:Y:S01]  /*190d0*/  FMUL R22, R100, 0.25 ;  /* 0x3e80000064167820 */ /* 0x000fe20000400000 */
[----:B------:R-:W-:Y:S01]  /*190e0*/  FSEL R30, R30, R36, P3 ;  /* 0x000000241e1e7208 */ /* 0x000fe20001800000 */
[----:B------:R-:W-:-:S03]  /*190f0*/  FMUL R36, R40, 0.25 ;  /* 0x3e80000028247820 */ /* 0x000fc60000400000 */
[----:B------:R-:W-:Y:S01]  /*19100*/  FSEL R22, R22, R100, P3 ;  /* 0x0000006416167208 */ /* 0x000fe20001800000 */
[----:B------:R-:W-:Y:S01]  /*19110*/  FMUL R211, R21, 0.25 ;  /* 0x3e80000015d37820 */ /* 0x000fe20000400000 */
[----:B------:R-:W-:Y:S01]  /*19120*/  FSEL R36, R36, R40, P3 ;  /* 0x0000002824247208 */ /* 0x000fe20001800000 */
[----:B------:R-:W-:-:S03]  /*19130*/  FMUL R40, R44, 0.25 ;  /* 0x3e8000002c287820 */ /* 0x000fc60000400000 */
[----:B------:R-:W-:Y:S01]  /*19140*/  FSEL R211, R211, R21, P3 ;  /* 0x00000015d3d37208 */ /* 0x000fe20001800000 */
[----:B------:R-:W-:Y:S01]  /*19150*/  FMUL R100, R102, 0.25 ;  /* 0x3e80000066647820 */ /* 0x000fe20000400000 */
[----:B------:R-:W-:-:S04]  /*19160*/  FMUL R21, R23, 0.25 ;  /* 0x3e80000017157820 */ /* 0x000fc80000400000 */
[----:B------:R-:W-:Y:S02]  /*19170*/  FSEL R100, R100, R102, P3 ;  /* 0x0000006664647208 */ /* 0x000fe40001800000 */
[----:B------:R-:W-:Y:S01]  /*19180*/  FSEL R40, R40, R44, P3 ;  /* 0x0000002c28287208 */ /* 0x000fe20001800000 */
[----:B------:R-:W-:Y:S01]  /*19190*/  FMUL R44, R48, 0.25 ;  /* 0x3e800000302c7820 */ /* 0x000fe20000400000 */
[----:B------:R-:W-:-:S04]  /*191a0*/  FSEL R21, R21, R23, P3 ;  /* 0x0000001715157208 */ /* 0x000fc80001800000 */
[----:B------:R-:W-:Y:S01]  /*191b0*/  FSEL R44, R44, R48, P3 ;  /* 0x000000302c2c7208 */ /* 0x000fe20001800000 */
[----:B------:R-:W-:Y:S01]  /*191c0*/  FMUL R48, R98, 0.25 ;  /* 0x3e80000062307820 */ /* 0x000fe20000400000 */
[----:B------:R-:W-:Y:S01]  /*191d0*/  @!P6 FMUL R21, R21, 16777216 ;  /* 0x4b8000001515e820 */ /* 0x000fe20000400000 */
[----:B------:R-:W-:-:S03]  /*191e0*/  @!P6 FMUL R22, R22, 16777216 ;  /* 0x4b8000001616e820 */ /* 0x000fc60000400000 */
[----:B------:R-:W-:Y:S01]  /*191f0*/  FSEL R48, R48, R98, P3 ;  /* 0x0000006230307208 */ /* 0x000fe20001800000 */
[----:B------:R-:W-:Y:S01]  /*19200*/  FMUL R98, R156, 0.25 ;  /* 0x3e8000009c627820 */ /* 0x000fe20000400000 */
[----:B------:R-:W-:Y:S01]  /*19210*/  FMUL R102, R106, 0.25 ;  /* 0x3e8000006a667820 */ /* 0x000fe20000400000 */
[----:B------:R-:W-:-:S04]  /*19220*/  FMUL R23, R103, 0.25 ;  /* 0x3e80000067177820 */ /* 0x000fc80000400000 */
[----:B------:R-:W-:Y:S01]  /*19230*/  FSEL R102, R102, R106, P3 ;  /* 0x0000006a66667208 */ /* 0x000fe20001800000 */
[----:B------:R-:W-:Y:S01]  /*19240*/  FMUL R106, R108, 0.25 ;  /* 0x3e8000006c6a7820 */ /* 0x000fe20000400000 */
[----:B------:R-:W-:-:S04]  /*19250*/  FSEL R23, R23, R103, P3 ;  /* 0x0000006717177208 */ /* 0x000fc80001800000 */
[----:B------:R-:W-:Y:S01]  /*19260*/  FSEL R106, R106, R108, P3 ;  /* 0x0000006c6a6a7208 */ /* 0x000fe20001800000 */
[----:B------:R-:W-:Y:S01]  /*19270*/  FMUL R108, R124, 0.25 ;  /* 0x3e8000007c6c7820 */ /* 0x000fe20000400000 */
[----:B------:R-:W-:-:S04]  /*19280*/  @!P6 FMUL R23, R23, 16777216 ;  /* 0x4b8000001717e820 */ /* 0x000fc80000400000 */
[----:B------:R-:W-:Y:S01]  /*19290*/  FSEL R108, R108, R124, P3 ;  /* 0x0000007c6c6c7208 */ /* 0x000fe20001800000 */
[----:B------:R-:W-:Y:S01]  /*192a0*/  FMUL R124, R212, 0.25 ;  /* 0x3e800000d47c7820 */ /* 0x000fe20000400000 */
[----:B------:R-:W-:Y:S01]  /*192b0*/  FSEL R98, R98, R156, P3 ;  /* 0x0000009c62627208 */ /* 0x000fe20001800000 */
[----:B------:R-:W-:Y:S01]  /*192c0*/  FMUL R156, R157, 0.25 ;  /* 0x3e8000009d9c7820 */ /* 0x000fe20000400000 */
[C---:B------:R-:W-:Y:S01]  /*192d0*/  FMUL R118, R138.reuse, R21 ;  /* 0x000000158a767220 */ /* 0x040fe20000400000 */
[----:B------:R-:W-:Y:S01]  /*192e0*/  FMUL R122, R138, R22 ;  /* 0x000000168a7a7220 */ /* 0x000fe20000400000 */
[----:B------:R-:W-:Y:S01]  /*192f0*/  FSEL R124, R124, R212, P3 ;  /* 0x000000d47c7c7208 */ /* 0x000fe20001800000 */
[----:B------:R-:W-:Y:S02]  /*19300*/  FMUL R212, R138, R23 ;  /* 0x000000178ad47220 */ /* 0x000fe40000400000 */
[----:B------:R-:W2:Y:S01]  /*19310*/  LDS.128 R20, [R24] ;  /* 0x0000000018147984 */ /* 0x000ea20000000c00 */
[----:B------:R-:W-:Y:S01]  /*19320*/  FSEL R156, R156, R157, P3 ;  /* 0x0000009d9c9c7208 */ /* 0x000fe20001800000 */
[----:B------:R-:W-:Y:S01]  /*19330*/  FMUL R31, R37, 0.25 ;  /* 0x3e800000251f7820 */ /* 0x000fe20000400000 */
[----:B------:R-:W-:Y:S01]  /*19340*/  FMUL R157, R168, 0.25 ;  /* 0x3e800000a89d7820 */ /* 0x000fe20000400000 */
[----:B------:R-:W-:Y:S01]  /*19350*/  FMUL R103, R104, 0.25 ;  /* 0x3e80000068677820 */ /* 0x000fe20000400000 */
[----:B------:R-:W-:Y:S01]  /*19360*/  FSEL R115, R115, R213, P3 ;  /* 0x000000d573737208 */ /* 0x000fe20001800000 */
[----:B------:R-:W-:Y:S01]  /*19370*/  @!P6 FMUL R100, R100, 16777216 ;  /* 0x4b8000006464e820 */ /* 0x000fe20000400000 */
[----:B------:R-:W-:Y:S01]  /*19380*/  FSEL R31, R31, R37, P3 ;  /* 0x000000251f1f7208 */ /* 0x000fe20001800000 */
[----:B------:R-:W-:Y:S01]  /*19390*/  FMUL R37, R41, 0.25 ;  /* 0x3e80000029257820 */ /* 0x000fe20000400000 */
[----:B------:R-:W-:Y:S01]  /*193a0*/  FSEL R157, R157, R168, P3 ;  /* 0x000000a89d9d7208 */ /* 0x000fe20001800000 */
[----:B------:R-:W-:Y:S01]  /*193b0*/  FMUL R168, R169, 0.25 ;  /* 0x3e800000a9a87820 */ /* 0x000fe20000400000 */
[----:B------:R-:W-:Y:S01]  /*193c0*/  FSEL R103, R103, R104, P3 ;  /* 0x0000006867677208 */ /* 0x000fe20001800000 */
[----:B------:R-:W-:Y:S01]  /*193d0*/  @!P6 FMUL R115, R115, 16777216 ;  /* 0x4b8000007373e820 */ /* 0x000fe20000400000 */
[----:B------:R-:W-:Y:S01]  /*193e0*/  @!P6 FMUL R124, R124, 16777216 ;  /* 0x4b8000007c7ce820 */ /* 0x000fe20000400000 */
[----:B------:R-:W-:Y:S01]  /*193f0*/  FMUL R213, R138, R100 ;  /* 0x000000648ad57220 */ /* 0x000fe20000400000 */
[----:B------:R-:W-:Y:S01]  /*19400*/  FSEL R37, R37, R41, P3 ;  /* 0x0000002925257208 */ /* 0x000fe20001800000 */
[----:B------:R-:W-:Y:S01]  /*19410*/  @!P6 FMUL R102, R102, 16777216 ;  /* 0x4b8000006666e820 */ /* 0x000fe20000400000 */
[----:B------:R-:W-:Y:S01]  /*19420*/  FSEL R168, R168, R169, P3 ;  /* 0x000000a9a8a87208 */ /* 0x000fe20001800000 */
[----:B------:R-:W-:Y:S01]  /*19430*/  @!P6 FMUL R103, R103, 16777216 ;  /* 0x4b8000006767e820 */ /* 0x000fe20000400000 */
[C---:B------:R-:W-:Y:S01]  /*19440*/  FMUL R100, R138.reuse, R115 ;  /* 0x000000738a647220 */ /* 0x040fe20000400000 */
[----:B------:R-:W-:Y:S01]  /*19450*/  FMUL R124, R138, R124 ;  /* 0x0000007c8a7c7220 */ /* 0x000fe20000400000 */
[----:B------:R-:W-:Y:S01]  /*19460*/  FMUL R41, R45, 0.25 ;  /* 0x3e8000002d297820 */ /* 0x000fe20000400000 */
[----:B------:R-:W-:Y:S01]  /*19470*/  FMUL R169, R176, 0.25 ;  /* 0x3e800000b0a97820 */ /* 0x000fe20000400000 */
[C---:B------:R-:W-:Y:S01]  /*19480*/  FMUL R126, R138.reuse, R102 ;  /* 0x000000668a7e7220 */ /* 0x040fe20000400000 */
[----:B------:R-:W-:Y:S01]  /*19490*/  FMUL R130, R138, R103 ;  /* 0x000000678a827220 */ /* 0x000fe20000400000 */
[----:B------:R-:W-:-:S02]  /*194a0*/  F2FP.F16.F32.PACK_AB R100, R100, R124 ;  /* 0x0000007c6464723e */ /* 0x000fc400000000ff */
[----:B------:R-:W-:Y:S02]  /*194b0*/  F2FP.F16.F32.PACK_AB R102, R34, R35 ;  /* 0x000000232266723e */ /* 0x000fe400000000ff */
[----:B------:R-:W-:Y:S01]  /*194c0*/  F2FP.F16.F32.PACK_AB R103, R147, R146 ;  /* 0x000000929367723e */ /* 0x000fe200000000ff */
[----:B------:R-:W-:Y:S01]  /*194d0*/  BAR.SYNC.DEFER_BLOCKING 0x0 ;  /* 0x0000000000007b1d */ /* 0x000fe20000010000 */
        /* <DEDUP_REMOVED lines=10> */
[----:B------:R-:W-:Y:S01]  /*19580*/  FSEL R177, R177, R145, P3 ;  /* 0x00000091b1b17208 */ /* 0x000fe20001800000 */
[----:B------:R-:W-:Y:S01]  /*19590*/  STSM.16.M88.4 [R2], R100 ;  /* 0x0000006402007844 */ /* 0x000fe20000000200 */
[----:B------:R-:W-:Y:S01]  /*195a0*/  BAR.SYNC.DEFER_BLOCKING 0x0 ;  /* 0x0000000000007b1d */ /* 0x000fe20000010000 */
[----:B------:R-:W-:Y:S01]  /*195b0*/  FMUL R145, R187, 0.25 ;  /* 0x3e800000bb917820 */ /* 0x000fe20000400000 */
[----:B------:R-:W-:Y:S01]  /*195c0*/  FSEL R94, R94, R99, P3 ;  /* 0x000000635e5e7208 */ /* 0x000fe20001800000 */
[----:B------:R-:W-:Y:S01]  /*195d0*/  FMUL R104, R107, 0.25 ;  /* 0x3e8000006b687820 */ /* 0x000fe20000400000 */
[----:B------:R-:W-:Y:S02]  /*195e0*/  FMUL R99, R158, 0.25 ;  /* 0x3e8000009e637820 */ /* 0x000fe40000400000 */
[----:B------:R-:W-:Y:S01]  /*195f0*/  FSEL R145, R145, R187, P3 ;  /* 0x000000bb91917208 */ /* 0x000fe20001800000 */
        /* <DEDUP_REMOVED lines=8> */
[----:B------:R-:W-:Y:S01]  /*19680*/  FMUL R196, R199, 0.25 ;  /* 0x3e800000c7c47820 */ /* 0x000fe20000400000 */
[----:B------:R-:W-:Y:S01]  /*19690*/  FSEL R114, R114, R228, P3 ;  /* 0x000000e472727208 */ /* 0x000fe20001800000 */
[----:B------:R-:W-:Y:S01]  /*196a0*/  FMUL R228, R138, R106 ;  /* 0x0000006a8ae47220 */ /* 0x000fe20000400000 */
[----:B------:R-:W-:-:S02]  /*196b0*/  F2FP.F16.F32.PACK_AB R106, R32, R33 ;  /* 0x00000021206a723e */ /* 0x000fc400000000ff */
[----:B------:R-:W-:Y:S01]  /*196c0*/  FSEL R107, R107, R112, P3 ;  /* 0x000000706b6b7208 */ /* 0x000fe20001800000 */
[----:B------:R-:W-:Y:S01]  /*196d0*/  FMUL R112, R243, 0.25 ;  /* 0x3e800000f3707820 */ /* 0x000fe20000400000 */
[----:B------:R-:W-:Y:S01]  /*196e0*/  FSEL R158, R158, R167, P3 ;  /* 0x000000a79e9e7208 */ /* 0x000fe20001800000 */
[----:B------:R-:W3:Y:S01]  /*196f0*/  LDS.128 R32, [R24] ;  /* 0x0000000018207984 */ /* 0x000ee20000000c00 */
[----:B------:R-:W-:Y:S01]  /*19700*/  FSEL R196, R196, R199, P3 ;  /* 0x000000c7c4c47208 */ /* 0x000fe20001800000 */
[----:B------:R-:W-:Y:S01]  /*19710*/  FMUL R167, R170, 0.25 ;  /* 0x3e800000aaa77820 */ /* 0x000fe20000400000 */
[----:B------:R-:W-:Y:S01]  /*19720*/  FMUL R199, R110, 0.25 ;  /* 0x3e8000006ec77820 */ /* 0x000fe20000400000 */
[----:B------:R-:W-:-:S03]  /*19730*/  FSEL R112, R112, R243, P3 ;  /* 0x000000f370707208 */ /* 0x000fc60001800000 */
[----:B------:R-:W-:Y:S01]  /*19740*/  FSEL R167, R167, R170, P3 ;  /* 0x000000aaa7a77208 */ /* 0x000fe20001800000 */
[----:B------:R-:W-:Y:S01]  /*19750*/  FMUL R170, R175, 0.25 ;  /* 0x3e800000afaa7820 */ /* 0x000fe20000400000 */
[----:B------:R-:W-:Y:S01]  /*19760*/  FSEL R199, R199, R110, P3 ;  /* 0x0000006ec7c77208 */ /* 0x000fe20001800000 */
[----:B------:R-:W-:Y:S01]  /*19770*/  FMUL R110, R128, 0.25 ;  /* 0x3e800000806e7820 */ /* 0x000fe20000400000 */
[----:B------:R-:W-:Y:S01]  /*19780*/  @!P6 FMUL R104, R104, 16777216 ;  /* 0x4b8000006868e820 */ /* 0x000fe20000400000 */
[----:B------:R-:W-:Y:S01]  /*19790*/  @!P6 FMUL R112, R112, 16777216 ;  /* 0x4b8000007070e820 */ /* 0x000fe20000400000 */
[----:B------:R-:W-:Y:S01]  /*197a0*/  @!P6 FMUL R114, R114, 16777216 ;  /* 0x4b8000007272e820 */ /* 0x000fe20000400000 */
[----:B------:R-:W-:Y:S01]  /*197b0*/  FSEL R170, R170, R175, P3 ;  /* 0x000000afaaaa7208 */ /* 0x000fe20001800000 */
[----:B------:R-:W-:Y:S01]  /*197c0*/  FMUL R175, R178, 0.25 ;  /* 0x3e800000b2af7820 */ /* 0x000fe20000400000 */
[----:B------:R-:W-:Y:S01]  /*197d0*/  FSEL R110, R110, R128, P3 ;  /* 0x000000806e6e7208 */ /* 0x000fe20001800000 */
[C---:B------:R-:W-:Y:S01]  /*197e0*/  FMUL R128, R138.reuse, R104 ;  /* 0x000000688a807220 */ /* 0x040fe20000400000 */
[----:B------:R-:W-:Y:S01]  /*197f0*/  @!P6 FMUL R107, R107, 16777216 ;  /* 0x4b8000006b6be820 */ /* 0x000fe20000400000 */
[C---:B------:R-:W-:Y:S01]  /*19800*/  FMUL R104, R138.reuse, R112 ;  /* 0x000000708a687220 */ /* 0x040fe20000400000 */
[C---:B------:R-:W-:Y:S01]  /*19810*/  FMUL R114, R138.reuse, R114 ;  /* 0x000000728a727220 */ /* 0x040fe20000400000 */
[----:B------:R-:W-:Y:S01]  /*19820*/  FSEL R175, R175, R178, P3 ;  /* 0x000000b2afaf7208 */ /* 0x000fe20001800000 */
[----:B------:R-:W-:Y:S01]  /*19830*/  FMUL R243, R138, R107 ;  /* 0x0000006b8af37220 */ /* 0x000fe20000400000 */
[----:B------:R-:W-:Y:S01]  /*19840*/  FMUL R178, R185, 0.25 ;  /* 0x3e800000b9b27820 */ /* 0x000fe20000400000 */
[----:B------:R-:W-:-:S02]  /*19850*/  F2FP.F16.F32.PACK_AB R105, R105, R131 ;  /* 0x000000836969723e */ /* 0x000fc400000000ff */
[----:B------:R-:W-:Y:S02]  /*19860*/  F2FP.F16.F32.PACK_AB R104, R104, R114 ;  /* 0x000000726868723e */ /* 0x000fe400000000ff */
[----:B------:R-:W-:Y:S01]  /*19870*/  F2FP.F16.F32.PACK_AB R107, R190, R188 ;  /* 0x000000bcbe6b723e */ /* 0x000fe200000000ff */
[----:B------:R-:W-:Y:S01]  /*19880*/  BAR.SYNC.DEFER_BLOCKING 0x0 ;  /* 0x0000000000007b1d */ /* 0x000fe20000010000 */
[----:B------:R-:W-:Y:S01]  /*19890*/  FSEL R178, R178, R185, P3 ;  /* 0x000000b9b2b27208 */ /* 0x000fe20001800000 */
[----:B------:R-:W-:-:S05]  /*198a0*/  FMUL R185, R186, 0.25 ;  /* 0x3e800000bab97820 */ /* 0x000fca0000400000 */
[----:B------:R-:W-:Y:S01]  /*198b0*/  FSEL R185, R185, R186, P3 ;  /* 0x000000bab9b97208 */ /* 0x000fe20001800000 */
[----:B------:R-:W-:Y:S01]  /*198c0*/  FMUL R186, R197, 0.25 ;  /* 0x3e800000c5ba7820 */ /* 0x000fe20000400000 */
[----:B------:R-:W-:Y:S01]  /*198d0*/  STSM.16.M88.4 [R2], R104 ;  /* 0x0000006802007844 */ /* 0x000fe20000000200 */
[----:B------:R-:W-:Y:S03]  /*198e0*/  BAR.SYNC.DEFER_BLOCKING 0x0 ;  /* 0x0000000000007b1d */ /* 0x000fe60000010000 */
[----:B------:R-:W-:Y:S01]  /*198f0*/  FSEL R186, R186, R197, P3 ;  /* 0x000000c5baba7208 */ /* 0x000fe20001800000 */
[----:B------:R-:W-:-:S05]  /*19900*/  FMUL R197, R198, 0.25 ;  /* 0x3e800000c6c57820 */ /* 0x000fca0000400000 */
[----:B------:R-:W-:Y:S01]  /*19910*/  FSEL R197, R197, R198, P3 ;  /* 0x000000c6c5c57208 */ /* 0x000fe20001800000 */
[----:B------:R-:W-:-:S05]  /*19920*/  FMUL R198, R111, 0.25 ;  /* 0x3e8000006fc67820 */ /* 0x000fca0000400000 */
[----:B------:R-:W-:Y:S01]  /*19930*/  FSEL R198, R198, R111, P3 ;  /* 0x0000006fc6c67208 */ /* 0x000fe20001800000 */
[----:B------:R-:W-:Y:S01]  /*19940*/  FMUL R111, R244, 0.25 ;  /* 0x3e800000f46f7820 */ /* 0x000fe20000400000 */
[----:B------:R-:W-:-:S04]  /*19950*/  @!P6 FMUL R108, R108, 16777216 ;  /* 0x4b8000006c6ce820 */ /* 0x000fc80000400000 */
[----:B------:R-:W-:Y:S01]  /*19960*/  FSEL R111, R111, R244, P3 ;  /* 0x000000f46f6f7208 */ /* 0x000fe20001800000 */
[----:B------:R-:W4:Y:S01]  /*19970*/  LDS.128 R100, [R24] ;  /* 0x0000000018647984 */ /* 0x000f220000000c00 */
[----:B------:R-:W-:-:S03]  /*19980*/  @!P6 FMUL R110, R110, 16777216 ;  /* 0x4b8000006e6ee820 */ /* 0x000fc60000400000 */
[----:B------:R-:W-:Y:S01]  /*19990*/  @!P6 FMUL R111, R111, 16777216 ;  /* 0x4b8000006f6fe820 */ /* 0x000fe20000400000 */
[C---:B------:R-:W-:Y:S01]  /*199a0*/  FMUL R244, R138.reuse, R108 ;  /* 0x0000006c8af47220 */ /* 0x040fe20000400000 */
[C---:B------:R-:W-:Y:S02]  /*199b0*/  FMUL R108, R138.reuse, R110 ;  /* 0x0000006e8a6c7220 */ /* 0x040fe40000400000 */
[----:B------:R-:W-:Y:S01]  /*199c0*/  FMUL R111, R138, R111 ;  /* 0x0000006f8a6f7220 */ /* 0x000fe20000400000 */
[----:B------:R-:W-:Y:S02]  /*199d0*/  F2FP.F16.F32.PACK_AB R109, R109, R127 ;  /* 0x0000007f6d6d723e */ /* 0x000fe400000000ff */
[----:B------:R-:W-:Y:S02]  /*199e0*/  F2FP.F16.F32.PACK_AB R110, R120, R121 ;  /* 0x00000079786e723e */ /* 0x000fe400000000ff */
[----:B------:R-:W-:Y:S02]  /*199f0*/  F2FP.F16.F32.PACK_AB R108, R108, R111 ;  /* 0x0000006f6c6c723e */ /* 0x000fe400000000ff */
[----:B------:R-:W-:Y:S01]  /*19a00*/  F2FP.F16.F32.PACK_AB R111, R200, R194 ;  /* 0x000000c2c86f723e */ /* 0x000fe200000000ff */
[----:B------:R-:W-:Y:S06]  /*19a10*/  BAR.SYNC.DEFER_BLOCKING 0x0 ;  /* 0x0000000000007b1d */ /* 0x000fec0000010000 */
[----:B------:R-:W-:Y:S02]  /*19a20*/  STSM.16.M88.4 [R2], R108 ;  /* 0x0000006c02007844 */ /* 0x000fe40000000200 */
[----:B------:R-:W-:Y:S01]  /*19a30*/  BAR.SYNC.DEFER_BLOCKING 0x0 ;  /* 0x0000000000007b1d */ /* 0x000fe20000010000 */
[----:B------:R-:W-:-:S02]  /*19a40*/  F2FP.F16.F32.PACK_AB R112, R243, R244 ;  /* 0x000000f4f370723e */ /* 0x000fc400000000ff */
[----:B------:R-:W-:-:S03]  /*19a50*/  F2FP.F16.F32.PACK_AB R113, R113, R123 ;  /* 0x0000007b7171723e */ /* 0x000fc600000000ff */
[----:B------:R-:W5:Y:S01]  /*19a60*/  LDS.128 R104, [R24] ;  /* 0x0000000018687984 */ /* 0x000f620000000c00 */
[----:B------:R-:W-:Y:S02]  /*19a70*/  F2FP.F16.F32.PACK_AB R114, R116, R117 ;  /* 0x000000757472723e */ /* 0x000fe400000000ff */
[----:B------:R-:W-:Y:S01]  /*19a80*/  F2FP.F16.F32.PACK_AB R115, R202, R201 ;  /* 0x000000c9ca73723e */ /* 0x000fe200000000ff */
[----:B------:R-:W-:Y:S01]  /*19a90*/  BAR.SYNC.DEFER_BLOCKING 0x0 ;  /* 0x0000000000007b1d */ /* 0x000fe20000010000 */
[----:B------:R-:W-:Y:S02]  /*19aa0*/  F2FP.F16.F32.PACK_AB R124, R126, R130 ;  /* 0x000000827e7c723e */ /* 0x000fe400000000ff */
[----:B------:R-:W-:Y:S02]  /*19ab0*/  F2FP.F16.F32.PACK_AB R128, R128, R228 ;  /* 0x000000e48080723e */ /* 0x000fe400000000ff */
[----:B------:R-:W-:Y:S02]  /*19ac0*/  F2FP.F16.F32.PACK_AB R129, R129, R119 ;  /* 0x000000778181723e */ /* 0x000fe400000000ff */
[----:B------:R-:W-:-:S02]  /*19ad0*/  F2FP.F16.F32.PACK_AB R131, R204, R203 ;  /* 0x000000cbcc83723e */ /* 0x000fc400000000ff */
[----:B------:R-:W-:Y:S01]  /*19ae0*/  F2FP.F16.F32.PACK_AB R125, R125, R144 ;  /* 0x000000907d7d723e */ /* 0x000fe200000000ff */
[----:B------:R-:W-:Y:S01]  /*19af0*/  @!P6 FMUL R210, R210, 16777216 ;  /* 0x4b800000d2d2e820 */ /* 0x000fe20000400000 */
        /* <DEDUP_REMOVED lines=8> */
[----:B------:R-:W-:Y:S01]  /*19b80*/  @!P6 FMUL R199, R199, 16777216 ;  /* 0x4b800000c7c7e820 */ /* 0x000fe20000400000 */
[----:B------:R-:W-:Y:S01]  /*19b90*/  @!P6 FMUL R0, R0, 16777216 ;  /* 0x4b8000000000e820 */ /* 0x000fe20000400000 */
[----:B------:R-:W-:Y:S01]  /*19ba0*/  @!P6 FMUL R7, R7, 16777216 ;  /* 0x4b8000000707e820 */ /* 0x000fe20000400000 */
[----:B------:R-:W-:Y:S01]  /*19bb0*/  @!P6 FMUL R9, R9, 16777216 ;  /* 0x4b8000000909e820 */ /* 0x000fe20000400000 */
[----:B------:R-:W-:Y:S01]  /*19bc0*/  @!P6 FMUL R10, R10, 16777216 ;  /* 0x4b8000000a0ae820 */ /* 0x000fe20000400000 */
[----:B------:R-:W-:Y:S01]  /*19bd0*/  STSM.16.M88.4 [R2], R112 ;  /* 0x0000007002007844 */ /* 0x000fe20000000200 */
[----:B------:R-:W-:Y:S01]  /*19be0*/  F2FP.F16.F32.PACK_AB R130, R53, R52 ;  /* 0x000000343582723e */ /* 0x000fe200000000ff */
[----:B------:R-:W-:Y:S01]  /*19bf0*/  @!P6 FMUL R11, R11, 16777216 ;  /* 0x4b8000000b0be820 */ /* 0x000fe20000400000 */
[----:B------:R-:W-:Y:S01]  /*19c00*/  F2FP.F16.F32.PACK_AB R126, R57, R56 ;  /* 0x00000038397e723e */ /* 0x000fe200000000ff */
[----:B------:R-:W-:Y:S01]  /*19c10*/  BAR.SYNC.DEFER_BLOCKING 0x0 ;  /* 0x0000000000007b1d */ /* 0x000fe20000010000 */
[----:B------:R-:W-:-:S02]  /*19c20*/  F2FP.F16.F32.PACK_AB R116, R212, R213 ;  /* 0x000000d5d474723e */ /* 0x000fc400000000ff */
[----:B------:R-:W-:Y:S02]  /*19c30*/  F2FP.F16.F32.PACK_AB R117, R142, R143 ;  /* 0x0000008f8e75723e */ /* 0x000fe400000000ff */
        /* <DEDUP_REMOVED lines=19> */
[----:B------:R-:W5:Y:S01]  /*19d70*/  LDS.128 R108, [R24] ;  /* 0x00000000186c7984 */ /* 0x000f620000000c00 */
[----:B------:R-:W-:Y:S01]  /*19d80*/  F2FP.F16.F32.PACK_AB R118, R61, R60 ;  /* 0x0000003c3d76723e */ /* 0x000fe200000000ff */
[----:B------:R-:W-:Y:S01]  /*19d90*/  @!P6 FMUL R167, R167, 16777216 ;  /* 0x4b800000a7a7e820 */ /* 0x000fe20000400000 */
[----:B------:R-:W-:Y:S01]  /*19da0*/  F2FP.F16.F32.PACK_AB R122, R65, R64 ;  /* 0x00000040417a723e */ /* 0x000fe200000000ff */
[----:B------:R-:W-:Y:S01]  /*19db0*/  BAR.SYNC.DEFER_BLOCKING 0x0 ;  /* 0x0000000000007b1d */ /* 0x000fe20000010000 */
[C---:B------:R-:W-:Y:S01]  /*19dc0*/  FMUL R210, R138.reuse, R210 ;  /* 0x000000d28ad27220 */ /* 0x040fe20000400000 */
[C---:B------:R-:W-:Y:S01]  /*19dd0*/  FMUL R211, R138.reuse, R211 ;  /* 0x000000d38ad37220 */ /* 0x040fe20000400000 */
[C---:B------:R-:W-:Y:S01]  /*19de0*/  FMUL R134, R138.reuse, R134 ;  /* 0x000000868a867220 */ /* 0x040fe20000400000 */
[----:B------:R-:W-:Y:S01]  /*19df0*/  FMUL R135, R138, R135 ;  /* 0x000000878a877220 */ /* 0x000fe20000400000 */
        /* <DEDUP_REMOVED lines=19> */
[----:B------:R0:W-:Y:S01]  /*19f30*/  STSM.16.M88.4 [R2], R128 ;  /* 0x0000008002007844 */ /* 0x0001e20000000200 */
[----:B------:R-:W-:Y:S01]  /*19f40*/  FMUL R11, R138, R11 ;  /* 0x0000000b8a0b7220 */ /* 0x000fe20000400000 */
[----:B------:R-:W-:Y:S01]  /*19f50*/  F2FP.F16.F32.PACK_AB R137, R137, R95 ;  /* 0x0000005f8989723e */ /* 0x000fe200000000ff */
[----:B------:R-:W1:Y:S08]  /*19f60*/  LDC R203, c[0x0][0x278] ;  /* 0x00009e00ffcb7b82 */ /* 0x000e700000000800 */
[----:B------:R-:W-:Y:S01]  /*19f70*/  BAR.SYNC.DEFER_BLOCKING 0x0 ;  /* 0x0000000000007b1d */ /* 0x000fe20000010000 */
[----:B------:R-:W-:-:S02]  /*19f80*/  F2FP.F16.F32.PACK_AB R139, R224, R223 ;  /* 0x000000dfe08b723e */ /* 0x000fc400000000ff */
[----:B------:R-:W-:Y:S02]  /*19f90*/  F2FP.F16.F32.PACK_AB R141, R141, R91 ;  /* 0x0000005b8d8d723e */ /* 0x000fe400000000ff */
[----:B------:R-:W-:Y:S02]  /*19fa0*/  F2FP.F16.F32.PACK_AB R142, R81, R80 ;  /* 0x00000050518e723e */ /* 0x000fe400000000ff */
[----:B------:R-:W-:Y:S01]  /*19fb0*/  F2FP.F16.F32.PACK_AB R143, R226, R225 ;  /* 0x000000e1e28f723e */ /* 0x000fe200000000ff */
[----:B------:R-:W2:Y:S01]  /*19fc0*/  LDL.LU R243, [R1+0xa28] ;  /* 0x000a280001f37983 */ /* 0x000ea20000300800 */
[----:B------:R-:W-:Y:S01]  /*19fd0*/  F2FP.F16.F32.PACK_AB R146, R89, R88 ;  /* 0x000000585992723e */ /* 0x000fe200000000ff */
[----:B------:R-:W3:Y:S02]  /*19fe0*/  LDC R207, c[0x0][0x278] ;  /* 0x00009e00ffcf7b82 */ /* 0x000ee40000000800 */
[----:B------:R-:W5:Y:S06]  /*19ff0*/  LDS.128 R112, [R24] ;  /* 0x0000000018707984 */ /* 0x000f6c0000000c00 */
[----:B------:R-:W-:Y:S06]  /*1a000*/  BAR.SYNC.DEFER_BLOCKING 0x0 ;  /* 0x0000000000007b1d */ /* 0x000fec0000010000 */
[----:B------:R-:W-:Y:S02]  /*1a010*/  STSM.16.M88.4 [R2], R124 ;  /* 0x0000007c02007844 */ /* 0x000fe40000000200 */
[----:B------:R-:W-:Y:S06]  /*1a020*/  BAR.SYNC.DEFER_BLOCKING 0x0 ;  /* 0x0000000000007b1d */ /* 0x000fec0000010000 */
[----:B------:R-:W5:Y:S02]  /*1a030*/  LDS.128 R124, [R24] ;  /* 0x00000000187c7984 */ /* 0x000f640000000c00 */
[----:B------:R-:W-:Y:S06]  /*1a040*/  BAR.SYNC.DEFER_BLOCKING 0x0 ;  /* 0x0000000000007b1d */ /* 0x000fec0000010000 */
[----:B------:R-:W-:Y:S02]  /*1a050*/  STSM.16.M88.4 [R2], R116 ;  /* 0x0000007402007844 */ /* 0x000fe40000000200 */
[----:B------:R-:W-:Y:S06]  /*1a060*/  BAR.SYNC.DEFER_BLOCKING 0x0 ;  /* 0x0000000000007b1d */ /* 0x000fec0000010000 */
[----:B------:R-:W5:Y:S02]  /*1a070*/  LDS.128 R116, [R24] ;  /* 0x0000000018747984 */ /* 0x000f640000000c00 */
[----:B------:R-:W-:Y:S06]  /*1a080*/  BAR.SYNC.DEFER_BLOCKING 0x0 ;  /* 0x0000000000007b1d */ /* 0x000fec0000010000 */
[----:B------:R-:W-:Y:S02]  /*1a090*/  STSM.16.M88.4 [R2], R120 ;  /* 0x0000007802007844 */ /* 0x000fe40000000200 */
[----:B------:R-:W-:Y:S01]  /*1a0a0*/  BAR.SYNC.DEFER_BLOCKING 0x0 ;  /* 0x0000000000007b1d */ /* 0x000fe20000010000 */
[----:B0-----:R-:W-:-:S02]  /*1a0b0*/  F2FP.F16.F32.PACK_AB R128, R210, R211 ;  /* 0x000000d3d280723e */ /* 0x001fc400000000ff */
[----:B------:R-:W-:-:S03]  /*1a0c0*/  F2FP.F16.F32.PACK_AB R129, R132, R136 ;  /* 0x000000888481723e */ /* 0x000fc600000000ff */
[----:B------:R-:W0:Y:S01]  /*1a0d0*/  LDS.128 R120, [R24] ;  /* 0x0000000018787984 */ /* 0x000e220000000c00 */
[----:B------:R-:W-:Y:S02]  /*1a0e0*/  F2FP.F16.F32.PACK_AB R130, R69, R68 ;  /* 0x000000444582723e */ /* 0x000fe400000000ff */
[----:B------:R-:W-:Y:S01]  /*1a0f0*/  F2FP.F16.F32.PACK_AB R131, R219, R217 ;  /* 0x000000d9db83723e */ /* 0x000fe200000000ff */
[----:B------:R-:W-:Y:S01]  /*1a100*/  BAR.SYNC.DEFER_BLOCKING 0x0 ;  /* 0x0000000000007b1d */ /* 0x000fe20000010000 */
        /* <DEDUP_REMOVED lines=23> */
[----:B------:R-:W-:Y:S01]  /*1a280*/  STSM.16.M88.4 [R2], R128 ;  /* 0x0000008002007844 */ /* 0x000fe20000000200 */
[C---:B------:R-:W-:Y:S01]  /*1a290*/  FMUL R177, R138.reuse, R177 ;  /* 0x000000b18ab17220 */ /* 0x040fe20000400000 */
[C---:B------:R-:W-:Y:S01]  /*1a2a0*/  FMUL R178, R138.reuse, R178 ;  /* 0x000000b28ab27220 */ /* 0x040fe20000400000 */
[----:B------:R-:W-:Y:S01]  /*1a2b0*/  FMUL R145, R138, R145 ;  /* 0x000000918a917220 */ /* 0x000fe20000400000 */
[----:B------:R-:W-:Y:S01]  /*1a2c0*/  BAR.SYNC.DEFER_BLOCKING 0x0 ;  /* 0x0000000000007b1d */ /* 0x000fe20000010000 */
[----:B------:R-:W-:-:S02]  /*1a2d0*/  F2FP.F16.F32.PACK_AB R132, R134, R135 ;  /* 0x000000878684723e */ /* 0x000fc400000000ff */
[----:B------:R-:W-:Y:S01]  /*1a2e0*/  F2FP.F16.F32.PACK_AB R134, R73, R72 ;  /* 0x000000484986723e */ /* 0x000fe200000000ff */
[C---:B------:R-:W-:Y:S01]  /*1a2f0*/  FMUL R185, R138.reuse, R185 ;  /* 0x000000b98ab97220 */ /* 0x040fe20000400000 */
[C---:B------:R-:W-:Y:S01]  /*1a300*/  FMUL R186, R138.reuse, R186 ;  /* 0x000000ba8aba7220 */ /* 0x040fe20000400000 */
[C---:B------:R-:W-:Y:S01]  /*1a310*/  FMUL R187, R138.reuse, R187 ;  /* 0x000000bb8abb7220 */ /* 0x040fe20000400000 */
[C---:B------:R-:W-:Y:S01]  /*1a320*/  FMUL R196, R138.reuse, R196 ;  /* 0x000000c48ac47220 */ /* 0x040fe20000400000 */
[----:B------:R-:W-:Y:S01]  /*1a330*/  FMUL R197, R138, R197 ;  /* 0x000000c58ac57220 */ /* 0x000fe20000400000 */
[----:B------:R-:W-:Y:S02]  /*1a340*/  F2FP.F16.F32.PACK_AB R81, R86, R87 ;  /* 0x000000575651723e */ /* 0x000fe400000000ff */
[----:B------:R-:W-:Y:S02]  /*1a350*/  F2FP.F16.F32.PACK_AB R147, R231, R230 ;  /* 0x000000e6e793723e */ /* 0x000fe400000000ff */
[----:B------:R-:W-:-:S02]  /*1a360*/  F2FP.F16.F32.PACK_AB R65, R70, R71 ;  /* 0x000000474641723e */ /* 0x000fc400000000ff */
[----:B------:R-:W-:Y:S02]  /*1a370*/  F2FP.F16.F32.PACK_AB R61, R58, R59 ;  /* 0x0000003b3a3d723e */ /* 0x000fe400000000ff */
[----:B------:R-:W-:Y:S02]  /*1a380*/  F2FP.F16.F32.PACK_AB R57, R62, R63 ;  /* 0x0000003f3e39723e */ /* 0x000fe400000000ff */
[----:B------:R-:W-:Y:S02]  /*1a390*/  F2FP.F16.F32.PACK_AB R53, R54, R55 ;  /* 0x000000373635723e */ /* 0x000fe400000000ff */
[----:B------:R-:W-:Y:S01]  /*1a3a0*/  F2FP.F16.F32.PACK_AB R95, R214, R218 ;  /* 0x000000dad65f723e */ /* 0x000fe200000000ff */
[----:B------:R-:W4:Y:S01]  /*1a3b0*/  S2R R244, SR_CTAID.Y ;  /* 0x0000000000f47919 */ /* 0x000f220000002600 */
[----:B-1----:R-:W-:Y:S01]  /*1a3c0*/  IMAD R203, R203, 0x75, RZ ;  /* 0x00000075cbcb7824 */ /* 0x002fe200078e02ff */
[----:B------:R-:W1:Y:S01]  /*1a3d0*/  LDC R211, c[0x0][0x278] ;  /* 0x00009e00ffd37b82 */ /* 0x000e620000000800 */
[----:B------:R-:W1:Y:S01]  /*1a3e0*/  LDS.128 R128, [R24] ;  /* 0x0000000018807984 */ /* 0x000e620000000c00 */
[----:B------:R-:W-:-:S06]  /*1a3f0*/  F2FP.F16.F32.PACK_AB R135, R221, R220 ;  /* 0x000000dcdd87723e */ /* 0x000fcc00000000ff */
[----:B------:R-:W-:Y:S06]  /*1a400*/  BAR.SYNC.DEFER_BLOCKING 0x0 ;  /* 0x0000000000007b1d */ /* 0x000fec0000010000 */
[----:B------:R-:W-:Y:S02]  /*1a410*/  STSM.16.M88.4 [R2], R132 ;  /* 0x0000008402007844 */ /* 0x000fe40000000200 */
[----:B------:R-:W-:Y:S01]  /*1a420*/  BAR.SYNC.DEFER_BLOCKING 0x0 ;  /* 0x0000000000007b1d */ /* 0x000fe20000010000 */
[----:B------:R-:W-:Y:S02]  /*1a430*/  F2FP.F16.F32.PACK_AB R136, R198, R199 ;  /* 0x000000c7c688723e */ /* 0x000fe400000000ff */
[----:B------:R-:W-:-:S03]  /*1a440*/  F2FP.F16.F32.PACK_AB R138, R77, R76 ;  /* 0x0000004c4d8a723e */ /* 0x000fc600000000ff */
[----:B------:R-:W1:Y:S01]  /*1a450*/  LDS.128 R132, [R24] ;  /* 0x0000000018847984 */ /* 0x000e620000000c00 */
[----:B------:R-:W-:Y:S01]  /*1a460*/  F2FP.F16.F32.PACK_AB R140, R196, R197 ;  /* 0x000000c5c48c723e */ /* 0x000fe200000000ff */
[----:B------:R-:W3:Y:S08]  /*1a470*/  LDC R199, c[0x0][0x278] ;  /* 0x00009e00ffc77b82 */ /* 0x000ef00000000800 */
[----:B------:R-:W-:Y:S06]  /*1a480*/  BAR.SYNC.DEFER_BLOCKING 0x0 ;  /* 0x0000000000007b1d */ /* 0x000fec0000010000 */
[----:B------:R-:W-:Y:S02]  /*1a490*/  STSM.16.M88.4 [R2], R136 ;  /* 0x0000008802007844 */ /* 0x000fe40000000200 */
[----:B------:R-:W-:Y:S06]  /*1a4a0*/  BAR.SYNC.DEFER_BLOCKING 0x0 ;  /* 0x0000000000007b1d */ /* 0x000fec0000010000 */
[----:B------:R-:W1:Y:S02]  /*1a4b0*/  LDS.128 R136, [R24] ;  /* 0x0000000018887984 */ /* 0x000e640000000c00 */
[----:B------:R-:W-:Y:S01]  /*1a4c0*/  BAR.SYNC.DEFER_BLOCKING 0x0 ;  /* 0x0000000000007b1d */ /* 0x000fe20000010000 */
[----:B------:R-:W-:-:S05]  /*1a4d0*/  F2FP.F16.F32.PACK_AB R144, R145, R185 ;  /* 0x000000b99190723e */ /* 0x000fca00000000ff */
[----:B------:R-:W-:Y:S01]  /*1a4e0*/  STSM.16.M88.4 [R2], R140 ;  /* 0x0000008c02007844 */ /* 0x000fe20000000200 */
[----:B------:R-:W-:Y:S01]  /*1a4f0*/  F2FP.F16.F32.PACK_AB R145, R82, R83 ;  /* 0x000000535291723e */ /* 0x000fe200000000ff */
[----:B------:R-:W-:Y:S01]  /*1a500*/  BAR.SYNC.DEFER_BLOCKING 0x0 ;  /* 0x0000000000007b1d */ /* 0x000fe20000010000 */
[----:B------:R-:W-:Y:S02]  /*1a510*/  F2FP.F16.F32.PACK_AB R82, R85, R84 ;  /* 0x000000545552723e */ /* 0x000fe400000000ff */
[----:B------:R-:W-:Y:S02]  /*1a520*/  F2FP.F16.F32.PACK_AB R80, R186, R187 ;  /* 0x000000bbba50723e */ /* 0x000fe400000000ff */
[----:B------:R-:W-:-:S03]  /*1a530*/  F2FP.F16.F32.PACK_AB R83, R229, R227 ;  /* 0x000000e3e553723e */ /* 0x000fc600000000ff */
[----:B------:R-:W5:Y:S01]  /*1a540*/  LDC R187, c[0x0][0x278] ;  /* 0x00009e00ffbb7b82 */ /* 0x000f620000000800 */
[----:B------:R-:W1:Y:S07]  /*1a550*/  LDS.128 R84, [R24] ;  /* 0x0000000018547984 */ /* 0x000e6e0000000c00 */
[----:B------:R-:W-:Y:S06]  /*1a560*/  BAR.SYNC.DEFER_BLOCKING 0x0 ;  /* 0x0000000000007b1d */ /* 0x000fec0000010000 */
[----:B------:R-:W-:Y:S02]  /*1a570*/  STSM.16.M88.4 [R2], R80 ;  /* 0x0000005002007844 */ /* 0x000fe40000000200 */
[----:B------:R-:W-:Y:S06]  /*1a580*/  BAR.SYNC.DEFER_BLOCKING 0x0 ;  /* 0x0000000000007b1d */ /* 0x000fec0000010000 */
[----:B------:R-:W1:Y:S02]  /*1a590*/  LDS.128 R80, [R24] ;  /* 0x0000000018507984 */ /* 0x000e640000000c00 */
[----:B------:R-:W-:Y:S06]  /*1a5a0*/  BAR.SYNC.DEFER_BLOCKING 0x0 ;  /* 0x0000000000007b1d */ /* 0x000fec0000010000 */
[----:B------:R0:W-:Y:S02]  /*1a5b0*/  STSM.16.M88.4 [R2], R144 ;  /* 0x0000009002007844 */ /* 0x0001e40000000200 */
[----:B------:R-:W-:Y:S01]  /*1a5c0*/  BAR.SYNC.DEFER_BLOCKING 0x0 ;  /* 0x0000000000007b1d */ /* 0x000fe20000010000 */
[----:B------:R-:W-:-:S02]  /*1a5d0*/  F2FP.F16.F32.PACK_AB R77, R74, R75 ;  /* 0x0000004b4a4d723e */ /* 0x000fc400000000ff */
[----:B------:R-:W-:Y:S02]  /*1a5e0*/  F2FP.F16.F32.PACK_AB R72, R177, R178 ;  /* 0x000000b2b148723e */ /* 0x000fe400000000ff */
[----:B------:R-:W-:-:S03]  /*1a5f0*/  F2FP.F16.F32.PACK_AB R73, R78, R79 ;  /* 0x0000004f4e49723e */ /* 0x000fc600000000ff */
[----:B------:R-:W1:Y:S01]  /*1a600*/  LDC R177, c[0x0][0x278] ;  /* 0x00009e00ffb17b82 */ /* 0x000e620000000800 */
[----:B------:R-:W-:Y:S02]  /*1a610*/  F2FP.F16.F32.PACK_AB R76, R175, R176 ;  /* 0x000000b0af4c723e */ /* 0x000fe400000000ff */
[----:B------:R-:W-:Y:S02]  /*1a620*/  F2FP.F16.F32.PACK_AB R69, R66, R67 ;  /* 0x000000434245723e */ /* 0x000fe400000000ff */
[----:B------:R-:W-:Y:S02]  /*1a630*/  F2FP.F16.F32.PACK_AB R64, R169, R170 ;  /* 0x000000aaa940723e */ /* 0x000fe400000000ff */
[----:B------:R-:W-:Y:S01]  /*1a640*/  F2FP.F16.F32.PACK_AB R68, R167, R168 ;  /* 0x000000a8a744723e */ /* 0x000fe200000000ff */
[----:B0-----:R-:W0:Y:S01]  /*1a650*/  LDC R146, c[0x0][0x278] ;  /* 0x00009e00ff927b82 */ /* 0x001e220000000800 */
[----:B------:R-:W-:Y:S02]  /*1a660*/  F2FP.F16.F32.PACK_AB R70, R155, R154 ;  /* 0x0000009a9b46723e */ /* 0x000fe400000000ff */
[----:B------:R-:W-:-:S02]  /*1a670*/  F2FP.F16.F32.PACK_AB R71, R239, R238 ;  /* 0x000000eeef47723e */ /* 0x000fc400000000ff */
[----:B------:R-:W-:Y:S02]  /*1a680*/  F2FP.F16.F32.PACK_AB R56, R157, R158 ;  /* 0x0000009e9d38723e */ /* 0x000fe400000000ff */
[----:B------:R-:W-:Y:S01]  /*1a690*/  F2FP.F16.F32.PACK_AB R58, R160, R159 ;  /* 0x0000009fa03a723e */ /* 0x000fe200000000ff */
[----:B------:R-:W1:Y:S01]  /*1a6a0*/  LDC R145, c[0x0][0x278] ;  /* 0x00009e00ff917b82 */ /* 0x000e620000000800 */
[----:B------:R-:W1:Y:S01]  /*1a6b0*/  LDS.128 R88, [R24] ;  /* 0x0000000018587984 */ /* 0x000e620000000c00 */
[----:B------:R-:W-:Y:S02]  /*1a6c0*/  F2FP.F16.F32.PACK_AB R74, R93, R92 ;  /* 0x0000005c5d4a723e */ /* 0x000fe400000000ff */
[----:B------:R-:W-:-:S04]  /*1a6d0*/  F2FP.F16.F32.PACK_AB R75, R233, R232 ;  /* 0x000000e8e94b723e */ /* 0x000fc800000000ff */
[----:B------:R-:W-:Y:S01]  /*1a6e0*/  BAR.SYNC.DEFER_BLOCKING 0x0 ;  /* 0x0000000000007b1d */ /* 0x000fe20000010000 */
[----:B------:R-:W-:Y:S02]  /*1a6f0*/  F2FP.F16.F32.PACK_AB R78, R97, R96 ;  /* 0x00000060614e723e */ /* 0x000fe400000000ff */
[----:B------:R-:W-:Y:S02]  /*1a700*/  F2FP.F16.F32.PACK_AB R79, R235, R234 ;  /* 0x000000eaeb4f723e */ /* 0x000fe400000000ff */
[----:B------:R-:W-:-:S03]  /*1a710*/  F2FP.F16.F32.PACK_AB R66, R153, R152 ;  /* 0x000000989942723e */ /* 0x000fc600000000ff */
[----:B------:R-:W4:Y:S01]  /*1a720*/  LDC.64 R96, c[0x0][0x270] ;  /* 0x00009c00ff607b82 */ /* 0x000f220000000a00 */
[----:B------:R-:W-:Y:S02]  /*1a730*/  F2FP.F16.F32.PACK_AB R67, R237, R236 ;  /* 0x000000eced43723e */ /* 0x000fe400000000ff */
[----:B------:R-:W-:Y:S02]  /*1a740*/  F2FP.F16.F32.PACK_AB R59, R241, R240 ;  /* 0x000000f0f13b723e */ /* 0x000fe400000000ff */
[----:B------:R-:W-:Y:S02]  /*1a750*/  F2FP.F16.F32.PACK_AB R60, R99, R156 ;  /* 0x0000009c633c723e */ /* 0x000fe400000000ff */
[----:B------:R-:W-:Y:S01]  /*1a760*/  F2FP.F16.F32.PACK_AB R62, R162, R161 ;  /* 0x000000a1a23e723e */ /* 0x000fe200000000ff */
[----:B------:R-:W1:Y:S01]  /*1a770*/  LDC R157, c[0x0][0x278] ;  /* 0x00009e00ff9d7b82 */ /* 0x000e620000000800 */
[----:B------:R-:W-:Y:S02]  /*1a780*/  F2FP.F16.F32.PACK_AB R63, R245, R242 ;  /* 0x000000f2f53f723e */ /* 0x000fe400000000ff */
[----:B------:R-:W-:-:S02]  /*1a790*/  F2FP.F16.F32.PACK_AB R40, R40, R41 ;  /* 0x000000292828723e */ /* 0x000fc400000000ff */
[----:B------:R-:W-:Y:S02]  /*1a7a0*/  F2FP.F16.F32.PACK_AB R52, R94, R98 ;  /* 0x000000625e34723e */ /* 0x000fe400000000ff */
[----:B------:R-:W-:Y:S01]  /*1a7b0*/  F2FP.F16.F32.PACK_AB R54, R164, R163 ;  /* 0x000000a3a436723e */ /* 0x000fe200000000ff */
[----:B------:R-:W1:Y:S01]  /*1a7c0*/  LDC.64 R98, c[0x0][0x228] ;  /* 0x00008a00ff627b82 */ /* 0x000e620000000a00 */
[----:B------:R-:W-:Y:S07]  /*1a7d0*/  STSM.16.M88.4 [R2], R72 ;  /* 0x0000004802007844 */ /* 0x000fee0000000200 */
[----:B------:R-:W-:Y:S01]  /*1a7e0*/  BAR.SYNC.DEFER_BLOCKING 0x0 ;  /* 0x0000000000007b1d */ /* 0x000fe20000010000 */
[----:B------:R-:W-:-:S02]  /*1a7f0*/  F2FP.F16.F32.PACK_AB R41, R42, R43 ;  /* 0x0000002b2a29723e */ /* 0x000fc400000000ff */
[----:B------:R-:W-:Y:S02]  /*1a800*/  F2FP.F16.F32.PACK_AB R55, R247, R246 ;  /* 0x000000f6f737723e */ /* 0x000fe400000000ff */
[----:B------:R-:W-:Y:S02]  /*1a810*/  F2FP.F16.F32.PACK_AB R48, R48, R49 ;  /* 0x000000313030723e */ /* 0x000fe400000000ff */
[----:B------:R-:W-:Y:S02]  /*1a820*/  F2FP.F16.F32.PACK_AB R36, R36, R37 ;  /* 0x000000252424723e */ /* 0x000fe400000000ff */
[----:B------:R-:W-:Y:S02]  /*1a830*/  F2FP.F16.F32.PACK_AB R44, R44, R45 ;  /* 0x0000002d2c2c723e */ /* 0x000fe400000000ff */
[----:B------:R-:W-:Y:S02]  /*1a840*/  F2FP.F16.F32.PACK_AB R140, R9, R10 ;  /* 0x0000000a098c723e */ /* 0x000fe400000000ff */
[----:B------:R-:W-:-:S02]  /*1a850*/  F2FP.F16.F32.PACK_AB R141, R149, R148 ;  /* 0x00000094958d723e */ /* 0x000fc400000000ff */
[----:B------:R-:W-:Y:S01]  /*1a860*/  F2FP.F16.F32.PACK_AB R142, R191, R189 ;  /* 0x000000bdbf8e723e */ /* 0x000fe200000000ff */
[----:B0-----:R-:W-:Y:S01]  /*1a870*/  IMAD R147, R146, 0x6, RZ ;  /* 0x0000000692937824 */ /* 0x001fe200078e02ff */
[----:B------:R-:W-:Y:S01]  /*1a880*/  F2FP.F16.F32.PACK_AB R92, R30, R31 ;  /* 0x0000001f1e5c723e */ /* 0x000fe200000000ff */
[----:B------:R-:W0:Y:S01]  /*1a890*/  LDC R155, c[0x0][0x278] ;  /* 0x00009e00ff9b7b82 */ /* 0x000e220000000800 */
[----:B------:R-:W1:Y:S01]  /*1a8a0*/  LDS.128 R72, [R24] ;  /* 0x0000000018487984 */ /* 0x000e620000000c00 */
[----:B------:R-:W-:-:S06]  /*1a8b0*/  F2FP.F16.F32.PACK_AB R43, R6, R252 ;  /* 0x000000fc062b723e */ /* 0x000fcc00000000ff */
[----:B------:R-:W3:Y:S08]  /*1a8c0*/  LDC R159, c[0x0][0x278] ;  /* 0x00009e00ff9f7b82 */ /* 0x000ef00000000800 */
[----:B------:R-:W-:Y:S01]  /*1a8d0*/  BAR.SYNC.DEFER_BLOCKING 0x0 ;  /* 0x0000000000007b1d */ /* 0x000fe20000010000 */
[----:B------:R-:W-:Y:S02]  /*1a8e0*/  F2FP.F16.F32.PACK_AB R49, R50, R51 ;  /* 0x000000333231723e */ /* 0x000fe400000000ff */
[----:B------:R-:W-:-:S02]  /*1a8f0*/  F2FP.F16.F32.PACK_AB R37, R38, R39 ;  /* 0x000000272625723e */ /* 0x000fc400000000ff */
[----:B------:R-:W-:-:S03]  /*1a900*/  F2FP.F16.F32.PACK_AB R45, R46, R47 ;  /* 0x0000002f2e2d723e */ /* 0x000fc600000000ff */
[----:B------:R-:W5:Y:S01]  /*1a910*/  LDC R169, c[0x0][0x278] ;  /* 0x00009e00ffa97b82 */ /* 0x000f620000000800 */
[----:B------:R-:W3:Y:S04]  /*1a920*/  LDL.LU R6, [R1+0xa50] ;  /* 0x000a500001067983 */ /* 0x000ee80000300800 */
[----:B------:R-:W5:Y:S01]  /*1a930*/  LDL.LU R190, [R1+0x200] ;  /* 0x0002000001be7983 */ /* 0x000f620000300800 */
[----:B------:R-:W-:Y:S02]  /*1a940*/  F2FP.F16.F32.PACK_AB R42, R174, R173 ;  /* 0x000000adae2a723e */ /* 0x000fe400000000ff */
[----:B------:R-:W1:Y:S01]  /*1a950*/  LDC R167, c[0x0][0x278] ;  /* 0x00009e00ffa77b82 */ /* 0x000e620000000800 */
[----:B------:R-:W-:Y:S02]  /*1a960*/  F2FP.F16.F32.PACK_AB R93, R28, R29 ;  /* 0x0000001d1c5d723e */ /* 0x000fe400000000ff */
[----:B------:R-:W-:Y:S01]  /*1a970*/  F2FP.F16.F32.PACK_AB R94, R182, R181 ;  /* 0x000000b5b65e723e */ /* 0x000fe200000000ff */
[----:B----4-:R-:W-:-:S02]  /*1a980*/  IMAD R96, R244, R96, RZ ;  /* 0x00000060f4607224 */ /* 0x010fc400078e02ff */
[----:B--2---:R-:W-:Y:S02]  /*1a990*/  IMAD R97, R243, R97, RZ ;  /* 0x00000061f3617224 */ /* 0x004fe400078e02ff */
[----:B------:R-:W2:Y:S01]  /*1a9a0*/  LDC R9, c[0x0][0x278] ;  /* 0x00009e00ff097b82 */ /* 0x000ea20000000800 */
[----:B------:R-:W-:Y:S07]  /*1a9b0*/  STSM.16.M88.4 [R2], R76 ;  /* 0x0000004c02007844 */ /* 0x000fee0000000200 */
[----:B------:R-:W-:Y:S08]  /*1a9c0*/  BAR.SYNC.DEFER_BLOCKING 0x0 ;  /* 0x0000000000007b1d */ /* 0x000ff00000010000 */
[----:B------:R-:W4:Y:S08]  /*1a9d0*/  LDC R153, c[0x0][0x278] ;  /* 0x00009e00ff997b82 */ /* 0x000f300000000800 */
[----:B------:R-:W1:Y:S08]  /*1a9e0*/  LDC R161, c[0x0][0x278] ;  /* 0x00009e00ffa17b82 */ /* 0x000e700000000800 */
[----:B------:R-:W2:Y:S01]  /*1a9f0*/  LDC R163, c[0x0][0x278] ;  /* 0x00009e00ffa37b82 */ /* 0x000ea20000000800 */
[----:B------:R-:W2:Y:S07]  /*1aa00*/  LDS.128 R76, [R24] ;  /* 0x00000000184c7984 */ /* 0x000eae0000000c00 */
[----:B------:R-:W-:Y:S08]  /*1aa10*/  BAR.SYNC.DEFER_BLOCKING 0x0 ;  /* 0x0000000000007b1d */ /* 0x000ff00000010000 */
[----:B------:R-:W2:Y:S01]  /*1aa20*/  LDC R175, c[0x0][0x278] ;  /* 0x00009e00ffaf7b82 */ /* 0x000ea20000000800 */
[----:B------:R-:W-:Y:S07]  /*1aa30*/  STSM.16.M88.4 [R2], R64 ;  /* 0x0000004002007844 */ /* 0x000fee0000000200 */
[----:B------:R-:W-:Y:S06]  /*1aa40*/  BAR.SYNC.DEFER_BLOCKING 0x0 ;  /* 0x0000000000007b1d */ /* 0x000fec0000010000 */
[----:B------:R-:W2:Y:S02]  /*1aa50*/  LDS.128 R64, [R24] ;  /* 0x0000000018407984 */ /* 0x000ea40000000c00 */
[----:B------:R-:W-:Y:S06]  /*1aa60*/  BAR.SYNC.DEFER_BLOCKING 0x0 ;  /* 0x0000000000007b1d */ /* 0x000fec0000010000 */
[----:B------:R-:W-:Y:S02]  /*1aa70*/  STSM.16.M88.4 [R2], R68 ;  /* 0x0000004402007844 */ /* 0x000fe40000000200 */
        /* <DEDUP_REMOVED lines=12> */
[----:B------:R-:W-:Y:S01]  /*1ab40*/  BAR.SYNC.DEFER_BLOCKING 0x0 ;  /* 0x0000000000007b1d */ /* 0x000fe20000010000 */
[----:B------:R-:W-:-:S02]  /*1ab50*/  F2FP.F16.F32.PACK_AB R50, R166, R165 ;  /* 0x000000a5a632723e */ /* 0x000fc400000000ff */
[----:B------:R-:W-:Y:S02]  /*1ab60*/  F2FP.F16.F32.PACK_AB R51, R249, R248 ;  /* 0x000000f8f933723e */ /* 0x000fe400000000ff */
[----:B------:R-:W-:Y:S02]  /*1ab70*/  F2FP.F16.F32.PACK_AB R39, R3, R4 ;  /* 0x000000040327723e */ /* 0x000fe400000000ff */
[----:B------:R-:W-:Y:S01]  /*1ab80*/  F2FP.F16.F32.PACK_AB R46, R172, R171 ;  /* 0x000000abac2e723e */ /* 0x000fe200000000ff */
[----:B------:R-:W2:Y:S01]  /*1ab90*/  LDL.LU R3, [R1+0xa4c] ;  /* 0x000a4c0001037983 */ /* 0x000ea20000300800 */
[----:B------:R-:W-:Y:S02]  /*1aba0*/  F2FP.F16.F32.PACK_AB R47, R251, R250 ;  /* 0x000000fafb2f723e */ /* 0x000fe400000000ff */
[----:B------:R-:W-:Y:S01]  /*1abb0*/  F2FP.F16.F32.PACK_AB R38, R180, R179 ;  /* 0x000000b3b426723e */ /* 0x000fe200000000ff */
[----:B------:R-:W2:Y:S01]  /*1abc0*/  LDL.LU R4, [R1+0xa48] ;  /* 0x000a480001047983 */ /* 0x000ea20000300800 */
[----:B---3--:R-:W-:-:S02]  /*1abd0*/  F2FP.F16.F32.PACK_AB R143, R6, R5 ;  /* 0x00000005068f723e */ /* 0x008fc400000000ff */
[----:B------:R-:W-:Y:S02]  /*1abe0*/  F2FP.F16.F32.PACK_AB R149, R151, R150 ;  /* 0x000000969795723e */ /* 0x000fe400000000ff */
[----:B------:R-:W-:Y:S01]  /*1abf0*/  F2FP.F16.F32.PACK_AB R148, R0, R7 ;  /* 0x000000070094723e */ /* 0x000fe200000000ff */
[----:B----4-:R-:W-:Y:S01]  /*1ac00*/  IMAD R153, R153, 0x14, RZ ;  /* 0x0000001499997824 */ /* 0x010fe200078e02ff */
[----:B------:R-:W3:Y:S01]  /*1ac10*/  LDS.128 R52, [R24] ;  /* 0x0000000018347984 */ /* 0x000ee20000000c00 */
[----:B0-----:R-:W-:Y:S01]  /*1ac20*/  IMAD R155, R155, 0x16, RZ ;  /* 0x000000169b9b7824 */ /* 0x001fe200078e02ff */
[----:B------:R-:W0:Y:S08]  /*1ac30*/  LDC R165, c[0x0][0x278] ;  /* 0x00009e00ffa57b82 */ /* 0x000e300000000800 */
[----:B------:R-:W-:Y:S01]  /*1ac40*/  BAR.SYNC.DEFER_BLOCKING 0x0 ;  /* 0x0000000000007b1d */ /* 0x000fe20000010000 */
[----:B------:R-:W-:-:S02]  /*1ac50*/  IMAD R159, R159, 0x1a, RZ ;  /* 0x0000001a9f9f7824 */ /* 0x000fc400078e02ff */
[----:B-1----:R-:W-:Y:S02]  /*1ac60*/  IMAD R161, R161, 0x1c, RZ ;  /* 0x0000001ca1a17824 */ /* 0x002fe400078e02ff */
[----:B-----5:R-:W-:Y:S02]  /*1ac70*/  IMAD R169, R169, 0x44, RZ ;  /* 0x00000044a9a97824 */ /* 0x020fe400078e02ff */
[----:B------:R-:W-:Y:S01]  /*1ac80*/  IMAD R167, R167, 0x31, RZ ;  /* 0x00000031a7a77824 */ /* 0x000fe200078e02ff */
[----:B--2---:R-:W-:Y:S01]  /*1ac90*/  LEA R175, R175, -R175, 0x6 ;  /* 0x800000afafaf7211 */ /* 0x004fe200078e30ff */
[----:B------:R-:W-:Y:S01]  /*1aca0*/  IMAD R187, R187, 0x51, RZ ;  /* 0x00000051bbbb7824 */ /* 0x000fe200078e02ff */
[----:B------:R-:W2:Y:S01]  /*1acb0*/  LDL.LU R214, [R1+0xa44] ;  /* 0x000a440001d67983 */ /* 0x000ea20000300800 */
[----:B------:R-:W-:Y:S02]  /*1acc0*/  F2FP.F16.F32.PACK_AB R150, R193, R192 ;  /* 0x000000c0c196723e */ /* 0x000fe400000000ff */
[----:B------:R-:W-:Y:S01]  /*1acd0*/  SHF.L.U32 R7, R146, 0x1, RZ ;  /* 0x0000000192077819 */ /* 0x000fe200000006ff */
[----:B------:R-:W1:Y:S01]  /*1ace0*/  LDC R193, c[0x0][0x278] ;  /* 0x00009e00ffc17b82 */ /* 0x000e620000000800 */
[----:B------:R-:W-:Y:S01]  /*1acf0*/  PRMT R0, R12, 0x7632, R0 ;  /* 0x000076320c007816 */ /* 0x000fe20000000000 */
[----:B------:R-:W-:Y:S01]  /*1ad00*/  IMAD R199, R199, 0x67, RZ ;  /* 0x00000067c7c77824 */ /* 0x000fe200078e02ff */
[----:B------:R-:W4:Y:S04]  /*1ad10*/  LDL.LU R218, [R1+0xa40] ;  /* 0x000a400001da7983 */ /* 0x000f280000300800 */
[----:B------:R-:W-:Y:S01]  /*1ad20*/  STSM.16.M88.4 [R2], R48 ;  /* 0x0000003002007844 */ /* 0x000fe20000000200 */
[----:B------:R-:W-:Y:S06]  /*1ad30*/  BAR.SYNC.DEFER_BLOCKING 0x0 ;  /* 0x0000000000007b1d */ /* 0x000fec0000010000 */
[----:B------:R-:W5:Y:S02]  /*1ad40*/  LDS.128 R48, [R24] ;  /* 0x0000000018307984 */ /* 0x000f640000000c00 */
[----:B------:R-:W-:Y:S06]  /*1ad50*/  BAR.SYNC.DEFER_BLOCKING 0x0 ;  /* 0x0000000000007b1d */ /* 0x000fec0000010000 */
[----:B------:R-:W-:Y:S02]  /*1ad60*/  STSM.16.M88.4 [R2], R44 ;  /* 0x0000002c02007844 */ /* 0x000fe40000000200 */
[----:B------:R-:W-:Y:S06]  /*1ad70*/  BAR.SYNC.DEFER_BLOCKING 0x0 ;  /* 0x0000000000007b1d */ /* 0x000fec0000010000 */
[----:B------:R-:W5:Y:S02]  /*1ad80*/  LDS.128 R44, [R24] ;  /* 0x00000000182c7984 */ /* 0x000f640000000c00 */
[----:B------:R-:W-:Y:S06]  /*1ad90*/  BAR.SYNC.DEFER_BLOCKING 0x0 ;  /* 0x0000000000007b1d */ /* 0x000fec0000010000 */
[----:B------:R3:W-:Y:S02]  /*1ada0*/  STSM.16.M88.4 [R2], R40 ;  /* 0x0000002802007844 */ /* 0x0007e40000000200 */
[----:B------:R-:W-:Y:S06]  /*1adb0*/  BAR.SYNC.DEFER_BLOCKING 0x0 ;  /* 0x0000000000007b1d */ /* 0x000fec0000010000 */
[----:B------:R-:W5:Y:S02]  /*1adc0*/  LDS.128 R28, [R24] ;  /* 0x00000000181c7984 */ /* 0x000f640000000c00 */
[----:B------:R-:W-:Y:S06]  /*1add0*/  BAR.SYNC.DEFER_BLOCKING 0x0 ;  /* 0x0000000000007b1d */ /* 0x000fec0000010000 */
[----:B------:R-:W-:Y:S02]  /*1ade0*/  STSM.16.M88.4 [R2], R36 ;  /* 0x0000002402007844 */ /* 0x000fe40000000200 */
[----:B------:R-:W-:Y:S06]  /*1adf0*/  BAR.SYNC.DEFER_BLOCKING 0x0 ;  /* 0x0000000000007b1d */ /* 0x000fec0000010000 */
[----:B------:R-:W2:Y:S02]  /*1ae00*/  LDS.128 R36, [R24] ;  /* 0x0000000018247984 */ /* 0x000ea40000000c00 */
[----:B------:R-:W-:Y:S06]  /*1ae10*/  BAR.SYNC.DEFER_BLOCKING 0x0 ;  /* 0x0000000000007b1d */ /* 0x000fec0000010000 */
[----:B------:R-:W-:Y:S02]  /*1ae20*/  STSM.16.M88.4 [R2], R92 ;  /* 0x0000005c02007844 */ /* 0x000fe40000000200 */
[----:B------:R-:W-:Y:S01]  /*1ae30*/  BAR.SYNC.DEFER_BLOCKING 0x0 ;  /* 0x0000000000007b1d */ /* 0x000fe20000010000 */
[----:B---3--:R-:W-:-:S02]  /*1ae40*/  F2FP.F16.F32.PACK_AB R40, R11, R27 ;  /* 0x0000001b0b28723e */ /* 0x008fc400000000ff */
[----:B------:R-:W-:-:S03]  /*1ae50*/  F2FP.F16.F32.PACK_AB R41, R25, R26 ;  /* 0x0000001a1929723e */ /* 0x000fc600000000ff */
[----:B------:R-:W3:Y:S01]  /*1ae60*/  LDS.128 R92, [R24] ;  /* 0x00000000185c7984 */ /* 0x000ee20000000c00 */
[----:B------:R-:W-:Y:S01]  /*1ae70*/  F2FP.F16.F32.PACK_AB R42, R184, R183 ;  /* 0x000000b7b82a723e */ /* 0x000fe200000000ff */
[----:B------:R-:W5:Y:S01]  /*1ae80*/  LDC R25, c[0x0][0x278] ;  /* 0x00009e00ff197b82 */ /* 0x000f620000000800 */
[----:B------:R-:W-:-:S07]  /*1ae90*/  F2FP.F16.F32.PACK_AB R43, R190, R222 ;  /* 0x000000debe2b723e */ /* 0x000fce00000000ff */
[----:B------:R-:W-:Y:S01]  /*1aea0*/  BAR.SYNC.DEFER_BLOCKING 0x0 ;  /* 0x0000000000007b1d */ /* 0x000fe20000010000 */
[----:B------:R-:W-:Y:S02]  /*1aeb0*/  SHF.L.U32 R27, R96, 0x1, RZ ;  /* 0x00000001601b7819 */ /* 0x000fe400000006ff */
[----:B------:R-:W-:Y:S02]  /*1aec0*/  SHF.L.U32 R26, R97, 0x1, RZ ;  /* 0x00000001611a7819 */ /* 0x000fe400000006ff */
[----:B------:R-:W-:Y:S01]  /*1aed0*/  F2FP.F16.F32.PACK_AB R151, R4, R3 ;  /* 0x000000030497723e */ /* 0x000fe200000000ff */
[----:B0-----:R-:W-:Y:S02]  /*1aee0*/  IMAD R165, R165, 0x3e, RZ ;  /* 0x0000003ea5a57824 */ /* 0x001fe400078e02ff */
[----:B-1----:R-:W-:Y:S01]  /*1aef0*/  IMAD R193, R193, 0x63, RZ ;  /* 0x00000063c1c17824 */ /* 0x002fe200078e02ff */
[----:B------:R-:W4:Y:S04]  /*1af00*/  LDL.LU R222, [R1+0xa3c] ;  /* 0x000a3c0001de7983 */ /* 0x000f280000300800 */
[----:B------:R-:W-:Y:S01]  /*1af10*/  STSM.16.M88.4 [R2], R40 ;  /* 0x0000002802007844 */ /* 0x000fe20000000200 */
[----:B------:R-:W-:Y:S01]  /*1af20*/  BAR.SYNC.DEFER_BLOCKING 0x0 ;  /* 0x0000000000007b1d */ /* 0x000fe20000010000 */
[----:B------:R-:W-:Y:S01]  /*1af30*/  IMAD.HI R96, R96, 0x2, RZ ;  /* 0x0000000260607827 */ /* 0x000fe200078e02ff */
[----:B------:R-:W-:-:S03]  /*1af40*/  IADD3 R26, P3, P5, R26, R98, R27 ;  /* 0x000000621a1a7210 */ /* 0x000fc60007d7e01b */
[----:B------:R-:W-:Y:S01]  /*1af50*/  IMAD.HI R97, R97, 0x2, RZ ;  /* 0x0000000261617827 */ /* 0x000fe200078e02ff */
[----:B------:R-:W4:Y:S04]  /*1af60*/  LDL.LU R6, [R1+0xa38] ;  /* 0x000a380001067983 */ /* 0x000f280000300800 */
[----:B------:R-:W0:Y:S01]  /*1af70*/  LDS.128 R40, [R24] ;  /* 0x0000000018287984 */ /* 0x000e220000000c00 */
[----:B------:R-:W-:Y:S01]  /*1af80*/  BAR.SYNC.DEFER_BLOCKING 0x0 ;  /* 0x0000000000007b1d */ /* 0x000fe20000010000 */
[----:B------:R-:W-:Y:S02]  /*1af90*/  IADD3.X R27, R97, R99, R96, P3, P5 ;  /* 0x00000063611b7210 */ /* 0x000fe40001fea460 */
[----:B------:R-:W-:Y:S01]  /*1afa0*/  LEA R144, P6, R145, R26, 0x3 ;  /* 0x0000001a91907211 */ /* 0x000fe200078c18ff */
[----:B------:R-:W-:-:S02]  /*1afb0*/  IMAD R207, R207, 0x79, RZ ;  /* 0x00000079cfcf7824 */ /* 0x000fc400078e02ff */
[----:B------:R-:W4:Y:S04]  /*1afc0*/  LDL.LU R5, [R1+0xa34] ;  /* 0x000a340001057983 */ /* 0x000f280000300800 */
[----:B------:R1:W-:Y:S01]  /*1afd0*/  STSM.16.M88.4 [R2], R140 ;  /* 0x0000008c02007844 */ /* 0x0003e20000000200 */
[----:B------:R-:W-:Y:S01]  /*1afe0*/  BAR.SYNC.DEFER_BLOCKING 0x0 ;  /* 0x0000000000007b1d */ /* 0x000fe20000010000 */
[----:B------:R-:W-:-:S05]  /*1aff0*/  IADD3 R10, P3, R7, R26, RZ ;  /* 0x0000001a070a7210 */ /* 0x000fca0007f7e0ff */
[----:B------:R-:W4:Y:S04]  /*1b000*/  LDL.LU R4, [R1+0xa30] ;  /* 0x000a300001047983 */ /* 0x000f280000300800 */
[----:B------:R-:W0:Y:S01]  /*1b010*/  LDS.128 R96, [R24] ;  /* 0x0000000018607984 */ /* 0x000e220000000c00 */
[----:B------:R-:W-:Y:S01]  /*1b020*/  BAR.SYNC.DEFER_BLOCKING 0x0 ;  /* 0x0000000000007b1d */ /* 0x000fe20000010000 */
[----:B------:R-:W-:Y:S02]  /*1b030*/  LEA.HI.X.SX32 R11, R9, R27, 0x1, P3 ;  /* 0x0000001b090b7211 */ /* 0x000fe400018f0eff */
[----:B-1----:R-:W-:-:S03]  /*1b040*/  IADD3 R142, P5, R147, R26, RZ ;  /* 0x0000001a938e7210 */ /* 0x002fc60007fbe0ff */
[----:B------:R-:W4:Y:S04]  /*1b050*/  LDL.LU R3, [R1+0xa2c] ;  /* 0x000a2c0001037983 */ /* 0x000f280000300800 */
[----:B------:R1:W-:Y:S01]  /*1b060*/  STSM.16.M88.4 [R2], R148 ;  /* 0x0000009402007844 */ /* 0x0003e20000000200 */
[----:B------:R-:W-:Y:S01]  /*1b070*/  BAR.SYNC.DEFER_BLOCKING 0x0 ;  /* 0x0000000000007b1d */ /* 0x000fe20000010000 */
[----:B-----5:R-:W-:Y:S02]  /*1b080*/  LEA R140, P3, R25, R26, 0x2 ;  /* 0x0000001a198c7211 */ /* 0x020fe400078610ff */
[----:B------:R-:W-:Y:S02]  /*1b090*/  LEA R9, R146, R146, 0x1 ;  /* 0x0000009292097211 */ /* 0x000fe400078e08ff */
[----:B------:R-:W-:-:S02]  /*1b0a0*/  LEA.HI.X.SX32 R141, R7, R27, 0x1, P3 ;  /* 0x0000001b078d7211 */ /* 0x000fc400018f0eff */
[-C--:B------:R-:W-:Y:S02]  /*1b0b0*/  LEA.HI.X.SX32 R143, R9, R27.reuse, 0x1, P5 ;  /* 0x0000001b098f7211 */ /* 0x080fe400028f0eff */
[----:B------:R-:W-:Y:S02]  /*1b0c0*/  SHF.L.U32 R25, R146, 0x2, RZ ;  /* 0x0000000292197819 */ /* 0x000fe400000006ff */
[----:B-1----:R-:W-:Y:S01]  /*1b0d0*/  PRMT R2, R13, 0x7632, R2 ;  /* 0x000076320d027816 */ /* 0x002fe20000000002 */
[----:B------:R-:W1:Y:S01]  /*1b0e0*/  LDC R148, c[0x0][0x278] ;  /* 0x00009e00ff947b82 */ /* 0x000e620000000800 */
[----:B------:R-:W-:Y:S04]  /*1b0f0*/  STG.E.U16 desc[UR60][R26.64], R12 ;  /* 0x0000000c1a007986 */ /* 0x000fe8000c10153c */
[----:B------:R5:W-:Y:S01]  /*1b100*/  STG.E.U16 desc[UR60][R10.64], R0 ;  /* 0x000000000a007986 */ /* 0x000be2000c10153c */
[----:B------:R-:W-:-:S03]  /*1b110*/  LEA.HI.X.SX32 R145, R25, R27, 0x1, P6 ;  /* 0x0000001b19917211 */ /* 0x000fc600030f0eff */
[----:B------:R-:W-:Y:S01]  /*1b120*/  STG.E.U16 desc[UR60][R140.64], R13 ;  /* 0x0000000d8c007986 */ /* 0x000fe2000c10153c */
[----:B-----5:R-:W5:Y:S03]  /*1b130*/  LDC R0, c[0x0][0x278] ;  /* 0x00009e00ff007b82 */ /* 0x020f660000000800 */
[----:B------:R3:W-:Y:S01]  /*1b140*/  STG.E.U16 desc[UR60][R142.64], R2 ;  /* 0x000000028e007986 */ /* 0x0007e2000c10153c */
[C---:B------:R-:W-:Y:S01]  /*1b150*/  IMAD R25, R146.reuse, 0xa, RZ ;  /* 0x0000000a92197824 */ /* 0x040fe200078e02ff */
[C---:B------:R-:W-:Y:S01]  /*1b160*/  LEA R7, R146.reuse, R146, 0x2 ;  /* 0x0000009292077211 */ /* 0x040fe200078e10ff */
[C---:B------:R-:W-:Y:S02]  /*1b170*/  IMAD R149, R146.reuse, 0xc, RZ ;  /* 0x0000000c92957824 */ /* 0x040fe400078e02ff */
[----:B------:R-:W-:Y:S01]  /*1b180*/  IMAD R151, R146, 0xe, RZ ;  /* 0x0000000e92977824 */ /* 0x000fe200078e02ff */
[----:B------:R-:W-:-:S02]  /*1b190*/  IADD3 R10, P5, R25, R26, RZ ;  /* 0x0000001a190a7210 */ /* 0x000fc40007fbe0ff */
[-C--:B---3--:R-:W-:Y:S02]  /*1b1a0*/  LEA R142, P6, R157, R26.reuse, 0x4 ;  /* 0x0000001a9d8e7211 */ /* 0x088fe400078c20ff */
[----:B------:R-:W3:Y:S01]  /*1b1b0*/  LDC R157, c[0x0][0x278] ;  /* 0x00009e00ff9d7b82 */ /* 0x000ee20000000800 */
[----:B------:R-:W-:Y:S02]  /*1b1c0*/  PRMT R141, R14, 0x7632, R141 ;  /* 0x000076320e8d7816 */ /* 0x000fe4000000008d */
[----:B------:R-:W-:Y:S02]  /*1b1d0*/  IADD3 R12, P3, R149, R26, RZ ;  /* 0x0000001a950c7210 */ /* 0x000fe40007f7e0ff */
[----:B------:R-:W-:Y:S01]  /*1b1e0*/  LEA.HI.X.SX32 R11, R7, R27, 0x1, P5 ;  /* 0x0000001b070b7211 */ /* 0x000fe200028f0eff */
[----:B------:R5:W-:Y:S01]  /*1b1f0*/  STG.E.U16 desc[UR60][R144.64], R14 ;  /* 0x0000000e90007986 */ /* 0x000be2000c10153c */
[----:B------:R-:W-:Y:S02]  /*1b200*/  LEA R7, R146, -R146, 0x3 ;  /* 0x8000009292077211 */ /* 0x000fe400078e18ff */
[----:B------:R-:W-:-:S02]  /*1b210*/  IADD3 R140, P5, R151, R26, RZ ;  /* 0x0000001a978c7210 */ /* 0x000fc40007fbe0ff */
[----:B------:R-:W-:Y:S01]  /*1b220*/  SHF.L.U32 R9, R146, 0x3, RZ ;  /* 0x0000000392097819 */ /* 0x000fe200000006ff */
[----:B------:R0:W-:Y:S01]  /*1b230*/  STG.E.U16 desc[UR60][R10.64], R141 ;  /* 0x0000008d0a007986 */ /* 0x0001e2000c10153c */
[-C--:B------:R-:W-:Y:S02]  /*1b240*/  LEA.HI.X.SX32 R13, R147, R27.reuse, 0x1, P3 ;  /* 0x0000001b930d7211 */ /* 0x080fe400018f0eff */
[----:B------:R-:W-:Y:S01]  /*1b250*/  PRMT R2, R15, 0x7632, R2 ;  /* 0x000076320f027816 */ /* 0x000fe20000000002 */
[----:B------:R-:W1:Y:S01]  /*1b260*/  LDC R147, c[0x0][0x278] ;  /* 0x00009e00ff937b82 */ /* 0x000e620000000800 */
[----:B-----5:R-:W-:Y:S01]  /*1b270*/  IMAD R145, R0, 0x12, RZ ;  /* 0x0000001200917824 */ /* 0x020fe200078e02ff */
[-C--:B------:R-:W-:Y:S01]  /*1b280*/  LEA.HI.X.SX32 R143, R9, R27.reuse, 0x1, P6 ;  /* 0x0000001b098f7211 */ /* 0x080fe200030f0eff */
[----:B------:R5:W-:Y:S01]  /*1b290*/  STG.E.U16 desc[UR60][R12.64], R15 ;  /* 0x0000000f0c007986 */ /* 0x000be2000c10153c */
[----:B0-----:R-:W-:-:S04]  /*1b2a0*/  LEA.HI.X.SX32 R141, R7, R27, 0x1, P5 ;  /* 0x0000001b078d7211 */ /* 0x001fc800028f0eff */
[----:B------:R-:W0:Y:S01]  /*1b2b0*/  LDC R144, c[0x0][0x278] ;  /* 0x00009e00ff907b82 */ /* 0x000e220000000800 */
[----:B------:R-:W-:Y:S02]  /*1b2c0*/  LEA R7, R146, R146, 0x3 ;  /* 0x0000009292077211 */ /* 0x000fe400078e18ff */
[-C--:B------:R-:W-:Y:S01]  /*1b2d0*/  IADD3 R10, P3, R145, R26.reuse, RZ ;  /* 0x0000001a910a7210 */ /* 0x080fe20007f7e0ff */
[----:B------:R-:W-:Y:S01]  /*1b2e0*/  STG.E.U16 desc[UR60][R140.64], R2 ;  /* 0x000000028c007986 */ /* 0x000fe2000c10153c */
[----:B-----5:R-:W-:-:S03]  /*1b2f0*/  IADD3 R12, P5, R153, R26, RZ ;  /* 0x0000001a990c7210 */ /* 0x020fc60007fbe0ff */
[----:B------:R5:W-:Y:S01]  /*1b300*/  STG.E.U16 desc[UR60][R142.64], R16 ;  /* 0x000000108e007986 */ /* 0x000be2000c10153c */
[-C--:B------:R-:W-:Y:S01]  /*1b310*/  LEA.HI.X.SX32 R11, R7, R27.reuse, 0x1, P3 ;  /* 0x0000001b070b7211 */ /* 0x080fe200018f0eff */
[----:B---3--:R-:W-:Y:S01]  /*1b320*/  IMAD R157, R157, 0x18, RZ ;  /* 0x000000189d9d7824 */ /* 0x008fe200078e02ff */
[----:B------:R-:W-:Y:S01]  /*1b330*/  LEA.HI.X.SX32 R13, R25, R27, 0x1, P5 ;  /* 0x0000001b190d7211 */ /* 0x000fe200028f0eff */
[----:B------:R-:W3:Y:S01]  /*1b340*/  LDC R0, c[0x0][0x278] ;  /* 0x00009e00ff007b82 */ /* 0x000ee20000000800 */
[----:B------:R-:W-:Y:S01]  /*1b350*/  IMAD R9, R146, 0xb, RZ ;  /* 0x0000000b92097824 */ /* 0x000fe200078e02ff */
[----:B------:R-:W-:Y:S02]  /*1b360*/  IADD3 R14, P6, R155, R26, RZ ;  /* 0x0000001a9b0e7210 */ /* 0x000fe40007fde0ff */
[----:B-----5:R-:W-:-:S04]  /*1b370*/  PRMT R16, R16, 0x7632, R16 ;  /* 0x0000763210107816 */ /* 0x020fc80000000010 */
[----:B------:R-:W5:Y:S01]  /*1b380*/  LDC R2, c[0x0][0x278] ;  /* 0x00009e00ff027b82 */ /* 0x000f620000000800 */
[----:B------:R-:W-:Y:S01]  /*1b390*/  STG.E.U16 desc[UR60][R10.64], R16 ;  /* 0x000000100a007986 */ /* 0x000fe2000c10153c */
[----:B------:R-:W-:-:S03]  /*1b3a0*/  LEA.HI.X.SX32 R15, R9, R27, 0x1, P6 ;  /* 0x0000001b090f7211 */ /* 0x000fc600030f0eff */
[----:B------:R1:W-:Y:S01]  /*1b3b0*/  STG.E.U16 desc[UR60][R12.64], R17 ;  /* 0x000000110c007986 */ /* 0x0003e2000c10153c */
[----:B------:R-:W-:Y:S02]  /*1b3c0*/  PRMT R9, R17, 0x7632, R9 ;  /* 0x0000763211097816 */ /* 0x000fe40000000009 */
[----:B------:R-:W2:Y:S01]  /*1b3d0*/  LDC R143, c[0x0][0x278] ;  /* 0x00009e00ff8f7b82 */ /* 0x000ea20000000800 */
[----:B------:R-:W-:-:S07]  /*1b3e0*/  IMAD R7, R146, 0xd, RZ ;  /* 0x0000000d92077824 */ /* 0x000fce00078e02ff */
[----:B------:R-:W2:Y:S01]  /*1b3f0*/  LDC R25, c[0x0][0x278] ;  /* 0x00009e00ff197b82 */ /* 0x000ea20000000800 */
[----:B-1----:R-:W-:-:S04]  /*1b400*/  IADD3 R12, P5, R157, R26, RZ ;  /* 0x0000001a9d0c7210 */ /* 0x002fc80007fbe0ff */
[----:B------:R-:W-:Y:S01]  /*1b410*/  LEA.HI.X.SX32 R13, R149, R27, 0x1, P5 ;  /* 0x0000001b950d7211 */ /* 0x000fe200028f0eff */
[----:B------:R-:W-:Y:S01]  /*1b420*/  STG.E.U16 desc[UR60][R14.64], R9 ;  /* 0x000000090e007986 */ /* 0x000fe2000c10153c */
[----:B0-----:R-:W-:Y:S01]  /*1b430*/  IMAD R11, R144, 0x1e, RZ ;  /* 0x0000001e900b7824 */ /* 0x001fe200078e02ff */
[----:B------:R-:W0:Y:S02]  /*1b440*/  LDC R142, c[0x0][0x278] ;  /* 0x00009e00ff8e7b82 */ /* 0x000e240000000800 */
[----:B------:R1:W-:Y:S01]  /*1b450*/  STG.E.U16 desc[UR60][R12.64], R18 ;  /* 0x000000120c007986 */ /* 0x0003e2000c10153c */
[----:B------:R-:W-:Y:S02]  /*1b460*/  IADD3 R16, P5, R161, R26, RZ ;  /* 0x0000001aa1107210 */ /* 0x000fe40007fbe0ff */
[----:B------:R-:W-:-:S03]  /*1b470*/  PRMT R146, R19, 0x7632, R146 ;  /* 0x0000763213927816 */ /* 0x000fc60000000092 */
[----:B------:R-:W0:Y:S01]  /*1b480*/  LDC R10, c[0x0][0x278] ;  /* 0x00009e00ff0a7b82 */ /* 0x000e220000000800 */
[----:B-1----:R-:W-:-:S07]  /*1b490*/  PRMT R13, R18, 0x7632, R13 ;  /* 0x00007632120d7816 */ /* 0x002fce000000000d */
[----:B------:R-:W1:Y:S01]  /*1b4a0*/  LDC R18, c[0x0][0x278] ;  /* 0x00009e00ff127b82 */ /* 0x000e620000000800 */
[----:B------:R-:W-:Y:S02]  /*1b4b0*/  IADD3 R14, P3, R159, R26, RZ ;  /* 0x0000001a9f0e7210 */ /* 0x000fe40007f7e0ff */
[----:B---3--:R-:W-:Y:S02]  /*1b4c0*/  LEA R9, R0, -R0, 0x4 ;  /* 0x8000000000097211 */ /* 0x008fe400078e20ff */
[-C--:B------:R-:W-:Y:S02]  /*1b4d0*/  LEA.HI.X.SX32 R15, R7, R27.reuse, 0x1, P3 ;  /* 0x0000001b070f7211 */ /* 0x080fe400018f0eff */
[----:B------:R-:W-:Y:S01]  /*1b4e0*/  IADD3 R140, P6, R11, R26, RZ ;  /* 0x0000001a0b8c7210 */ /* 0x000fe20007fde0ff */
[----:B------:R-:W3:Y:S01]  /*1b4f0*/  LDC R0, c[0x0][0x278] ;  /* 0x00009e00ff007b82 */ /* 0x000ee20000000800 */
[-C--:B------:R-:W-:Y:S01]  /*1b500*/  LEA.HI.X.SX32 R17, R151, R27.reuse, 0x1, P5 ;  /* 0x0000001b97117211 */ /* 0x080fe200028f0eff */
[----:B------:R2:W-:Y:S01]  /*1b510*/  STG.E.U16 desc[UR60][R14.64], R13 ;  /* 0x0000000d0e007986 */ /* 0x0005e2000c10153c */
[----:B------:R-:W-:-:S02]  /*1b520*/  LEA.HI.X.SX32 R141, R9, R27, 0x1, P6 ;  /* 0x0000001b098d7211 */ /* 0x000fc400030f0eff */
[----:B-----5:R-:W-:Y:S02]  /*1b530*/  SHF.L.U32 R7, R2, 0x4, RZ ;  /* 0x0000000402077819 */ /* 0x020fe400000006ff */
[----:B------:R-:W-:Y:S01]  /*1b540*/  LEA R12, P5, R163, R26, 0x5 ;  /* 0x0000001aa30c7211 */ /* 0x000fe200078a28ff */
[----:B------:R-:W-:Y:S01]  /*1b550*/  STG.E.U16 desc[UR60][R16.64], R19 ;  /* 0x0000001310007986 */ /* 0x000fe2000c10153c */
[----:B------:R-:W5:Y:S01]  /*1b560*/  LDC R144, c[0x0][0x278] ;  /* 0x00009e00ff907b82 */ /* 0x000f620000000800 */
[----:B--2---:R-:W-:Y:S02]  /*1b570*/  IMAD R15, R147, 0x24, RZ ;  /* 0x00000024930f7824 */ /* 0x004fe400078e02ff */
[----:B------:R2:W-:Y:S01]  /*1b580*/  STG.E.U16 desc[UR60][R140.64], R146 ;  /* 0x000000928c007986 */ /* 0x0005e2000c10153c */
[----:B------:R-:W-:Y:S01]  /*1b590*/  LEA.HI.X.SX32 R13, R7, R27, 0x1, P5 ;  /* 0x0000001b070d7211 */ /* 0x000fe200028f0eff */
[----:B------:R-:W-:Y:S01]  /*1b5a0*/  IMAD R9, R143, 0x22, RZ ;  /* 0x000000228f097824 */ /* 0x000fe200078e02ff */
[----:B------:R-:W-:-:S02]  /*1b5b0*/  LEA R25, R25, R25, 0x4 ;  /* 0x0000001919197211 */ /* 0x000fc400078e20ff */
[----:B------:R-:W5:Y:S01]  /*1b5c0*/  LDC R151, c[0x0][0x278] ;  /* 0x00009e00ff977b82 */ /* 0x000f620000000800 */
[-C--:B--2---:R-:W-:Y:S01]  /*1b5d0*/  IADD3 R146, P5, R15, R26.reuse, RZ ;  /* 0x0000001a0f927210 */ /* 0x084fe20007fbe0ff */
[----:B------:R-:W-:Y:S01]  /*1b5e0*/  IMAD R19, R148, 0x26, RZ ;  /* 0x0000002694137824 */ /* 0x000fe200078e02ff */
[----:B------:R-:W-:-:S05]  /*1b5f0*/  IADD3 R16, P3, R9, R26, RZ ;  /* 0x0000001a09107210 */ /* 0x000fca0007f7e0ff */
[----:B------:R-:W2:Y:S01]  /*1b600*/  LDC R2, c[0x0][0x278] ;  /* 0x00009e00ff027b82 */ /* 0x000ea20000000800 */
[-C--:B------:R-:W-:Y:S01]  /*1b610*/  LEA.HI.X.SX32 R147, R145, R27.reuse, 0x1, P5 ;  /* 0x0000001b91937211 */ /* 0x080fe200028f0eff */
[----:B-1----:R-:W-:Y:S01]  /*1b620*/  IMAD R145, R18, 0x2c, RZ ;  /* 0x0000002c12917824 */ /* 0x002fe200078e02ff */
[----:B------:R-:W-:-:S05]  /*1b630*/  LEA.HI.X.SX32 R17, R25, R27, 0x1, P3 ;  /* 0x0000001b19117211 */ /* 0x000fca00018f0eff */
[----:B------:R-:W1:Y:S01]  /*1b640*/  LDC R18, c[0x0][0x278] ;  /* 0x00009e00ff127b82 */ /* 0x000e620000000800 */
[----:B0-----:R-:W-:Y:S01]  /*1b650*/  IMAD R7, R142, 0x13, RZ ;  /* 0x000000138e077824 */ /* 0x001fe200078e02ff */
[----:B------:R-:W-:-:S06]  /*1b660*/  IADD3 R148, P6, R19, R26, RZ ;  /* 0x0000001a13947210 */ /* 0x000fcc0007fde0ff */
[----:B------:R-:W0:Y:S01]  /*1b670*/  LDC R25, c[0x0][0x278] ;  /* 0x00009e00ff197b82 */ /* 0x000e220000000800 */
[----:B------:R-:W-:Y:S01]  /*1b680*/  LEA.HI.X.SX32 R149, R7, R27, 0x1, P6 ;  /* 0x0000001b07957211 */ /* 0x000fe200030f0eff */
[----:B---3--:R-:W-:Y:S01]  /*1b690*/  IMAD R7, R0, 0x15, RZ ;  /* 0x0000001500077824 */ /* 0x008fe200078e02ff */
[----:B------:R3:W-:Y:S01]  /*1b6a0*/  STG.E.U16 desc[UR60][R12.64], R20 ;  /* 0x000000140c007986 */ /* 0x0007e2000c10153c */
[----:B------:R-:W-:-:S04]  /*1b6b0*/  IMAD R143, R10, 0x28, RZ ;  /* 0x000000280a8f7824 */ /* 0x000fc800078e02ff */
[----:B------:R-:W2:Y:S01]  /*1b6c0*/  LDC R140, c[0x0][0x278] ;  /* 0x00009e00ff8c7b82 */ /* 0x000ea20000000800 */
[----:B-----5:R-:W-:Y:S01]  /*1b6d0*/  IMAD R141, R144, 0x2a, RZ ;  /* 0x0000002a908d7824 */ /* 0x020fe200078e02ff */
[----:B---3--:R-:W-:-:S06]  /*1b6e0*/  PRMT R13, R20, 0x7632, R13 ;  /* 0x00007632140d7816 */ /* 0x008fcc000000000d */
[----:B------:R-:W3:Y:S01]  /*1b6f0*/  LDC R0, c[0x0][0x278] ;  /* 0x00009e00ff007b82 */ /* 0x000ee20000000800 */
[-C--:B------:R-:W-:Y:S02]  /*1b700*/  IADD3 R20, P6, R145, R26.reuse, RZ ;  /* 0x0000001a91147210 */ /* 0x080fe40007fde0ff */
[----:B------:R-:W-:-:S05]  /*1b710*/  IADD3 R12, P3, R143, R26, RZ ;  /* 0x0000001a8f0c7210 */ /* 0x000fca0007f7e0ff */
[----:B------:R-:W5:Y:S01]  /*1b720*/  LDC R142, c[0x0][0x278] ;  /* 0x00009e00ff8e7b82 */ /* 0x000f620000000800 */
[----:B------:R1:W-:Y:S01]  /*1b730*/  STG.E.U16 desc[UR60][R16.64], R13 ;  /* 0x0000000d10007986 */ /* 0x0003e2000c10153c */
[----:B------:R-:W-:-:S03]  /*1b740*/  PRMT R14, R21, 0x7632, R14 ;  /* 0x00007632150e7816 */ /* 0x000fc6000000000e */
[----:B------:R0:W-:Y:S03]  /*1b750*/  STG.E.U16 desc[UR60][R146.64], R21 ;  /* 0x0000001592007986 */ /* 0x0001e6000c10153c */
[----:B------:R-:W4:Y:S01]  /*1b760*/  LDC R144, c[0x0][0x278] ;  /* 0x00009e00ff907b82 */ /* 0x000f220000000800 */
[----:B-1----:R-:W-:Y:S01]  /*1b770*/  LEA.HI.X.SX32 R13, R153, R27, 0x1, P3 ;  /* 0x0000001b990d7211 */ /* 0x002fe200018f0eff */
[----:B------:R-:W-:Y:S01]  /*1b780*/  IMAD R153, R18, 0x34, RZ ;  /* 0x0000003412997824 */ /* 0x000fe200078e02ff */
[----:B------:R-:W-:-:S05]  /*1b790*/  IADD3 R16, P5, R141, R26, RZ ;  /* 0x0000001a8d107210 */ /* 0x000fca0007fbe0ff */
[----:B------:R-:W1:Y:S01]  /*1b7a0*/  LDC R18, c[0x0][0x278] ;  /* 0x00009e00ff127b82 */ /* 0x000e620000000800 */
[-C--:B0-----:R-:W-:Y:S01]  /*1b7b0*/  LEA.HI.X.SX32 R21, R155, R27.reuse, 0x1, P6 ;  /* 0x0000001b9b157211 */ /* 0x081fe200030f0eff */
[----:B------:R0:W-:Y:S01]  /*1b7c0*/  STG.E.U16 desc[UR60][R148.64], R14 ;  /* 0x0000000e94007986 */ /* 0x0001e2000c10153c */
[----:B------:R-:W-:-:S05]  /*1b7d0*/  LEA.HI.X.SX32 R17, R7, R27, 0x1, P5 ;  /* 0x0000001b07117211 */ /* 0x000fca00028f0eff */
[----:B------:R-:W4:Y:S01]  /*1b7e0*/  LDC R155, c[0x0][0x278] ;  /* 0x00009e00ff9b7b82 */ /* 0x000f220000000800 */
[----:B------:R-:W-:Y:S01]  /*1b7f0*/  PRMT R146, R22, 0x7632, R146 ;  /* 0x0000763216927816 */ /* 0x000fe20000000092 */
[----:B------:R-:W-:Y:S01]  /*1b800*/  IMAD R151, R151, 0x2e, RZ ;  /* 0x0000002e97977824 */ /* 0x000fe200078e02ff */
[----:B------:R3:W-:Y:S01]  /*1b810*/  STG.E.U16 desc[UR60][R12.64], R22 ;  /* 0x000000160c007986 */ /* 0x0007e2000c10153c */
[----:B0-----:R-:W-:-:S04]  /*1b820*/  IMAD R149, R25, 0x30, RZ ;  /* 0x0000003019957824 */ /* 0x001fc800078e02ff */
[----:B------:R-:W0:Y:S01]  /*1b830*/  LDC R10, c[0x0][0x278] ;  /* 0x00009e00ff0a7b82 */ /* 0x000e220000000800 */
[----:B--2---:R-:W-:Y:S01]  /*1b840*/  IMAD R7, R2, 0x17, RZ ;  /* 0x0000001702077824 */ /* 0x004fe200078e02ff */
[----:B------:R2:W-:Y:S01]  /*1b850*/  STG.E.U16 desc[UR60][R16.64], R146 ;  /* 0x0000009210007986 */ /* 0x0005e2000c10153c */
[----:B------:R-:W-:-:S05]  /*1b860*/  IMAD R147, R140, 0x32, RZ ;  /* 0x000000328c937824 */ /* 0x000fca00078e02ff */
[----:B------:R-:W0:Y:S01]  /*1b870*/  LDC R14, c[0x0][0x278] ;  /* 0x00009e00ff0e7b82 */ /* 0x000e220000000800 */
[-C--:B---3--:R-:W-:Y:S01]  /*1b880*/  IADD3 R12, P5, R151, R26.reuse, RZ ;  /* 0x0000001a970c7210 */ /* 0x088fe20007fbe0ff */
[----:B------:R3:W-:Y:S01]  /*1b890*/  STG.E.U16 desc[UR60][R20.64], R23 ;  /* 0x0000001714007986 */ /* 0x0007e2000c10153c */
[----:B------:R-:W-:Y:S02]  /*1b8a0*/  PRMT R148, R23, 0x7632, R148 ;  /* 0x0000763217947816 */ /* 0x000fe40000000094 */
[----:B--2---:R-:W-:-:S03]  /*1b8b0*/  IADD3 R16, P3, R149, R26, RZ ;  /* 0x0000001a95107210 */ /* 0x004fc60007f7e0ff */
[----:B------:R-:W2:Y:S01]  /*1b8c0*/  LDC R140, c[0x0][0x278] ;  /* 0x00009e00ff8c7b82 */ /* 0x000ea20000000800 */
[-C--:B------:R-:W-:Y:S01]  /*1b8d0*/  LEA.HI.X.SX32 R13, R7, R27.reuse, 0x1, P5 ;  /* 0x0000001b070d7211 */ /* 0x080fe200028f0eff */
[----:B------:R-:W-:Y:S01]  /*1b8e0*/  IMAD R7, R0, 0x19, RZ ;  /* 0x0000001900077824 */ /* 0x000fe200078e02ff */
[----:B------:R-:W-:Y:S01]  /*1b8f0*/  LEA.HI.X.SX32 R17, R157, R27, 0x1, P3 ;  /* 0x0000001b9d117211 */ /* 0x000fe200018f0eff */
[----:B-----5:R-:W-:Y:S01]  /*1b900*/  IMAD R157, R142, 0x38, RZ ;  /* 0x000000388e9d7824 */ /* 0x020fe200078e02ff */
[----:B---3--:R-:W-:-:S03]  /*1b910*/  IADD3 R20, P5, R147, R26, RZ ;  /* 0x0000001a93147210 */ /* 0x008fc60007fbe0ff */
[----:B------:R-:W3:Y:S01]  /*1b920*/  LDC R0, c[0x0][0x278] ;  /* 0x00009e00ff007b82 */ /* 0x000ee20000000800 */
[----:B------:R-:W-:Y:S01]  /*1b930*/  STG.E.U16 desc[UR60][R12.64], R148 ;  /* 0x000000940c007986 */ /* 0x000fe2000c10153c */
[----:B------:R-:W-:-:S06]  /*1b940*/  LEA.HI.X.SX32 R21, R7, R27, 0x1, P5 ;  /* 0x0000001b07157211 */ /* 0x000fcc00028f0eff */
[----:B------:R-:W5:Y:S01]  /*1b950*/  LDC R25, c[0x0][0x278] ;  /* 0x00009e00ff197b82 */ /* 0x000f620000000800 */
[----:B------:R1:W-:Y:S01]  /*1b960*/  STG.E.U16 desc[UR60][R16.64], R32 ;  /* 0x0000002010007986 */ /* 0x0003e2000c10153c */
[----:B------:R-:W-:Y:S02]  /*1b970*/  IADD3 R22, P6, R153, R26, RZ ;  /* 0x0000001a99167210 */ /* 0x000fe40007fde0ff */
[----:B------:R-:W-:Y:S01]  /*1b980*/  PRMT R7, R32, 0x7632, R7 ;  /* 0x0000763220077816 */ /* 0x000fe20000000007 */
[----:B----4-:R-:W-:-:S03]  /*1b990*/  IMAD R155, R155, 0x36, RZ ;  /* 0x000000369b9b7824 */ /* 0x010fc600078e02ff */
[----:B------:R-:W4:Y:S01]  /*1b9a0*/  LDC R2, c[0x0][0x278] ;  /* 0x00009e00ff027b82 */ /* 0x000f220000000800 */
[----:B------:R-:W-:Y:S02]  /*1b9b0*/  LEA.HI.X.SX32 R23, R159, R27, 0x1, P6 ;  /* 0x0000001b9f177211 */ /* 0x000fe400030f0eff */
[----:B-1----:R-:W-:-:S05]  /*1b9c0*/  IADD3 R16, P5, R157, R26, RZ ;  /* 0x0000001a9d107210 */ /* 0x002fca0007fbe0ff */
[----:B------:R-:W1:Y:S01]  /*1b9d0*/  LDC R163, c[0x0][0x278] ;  /* 0x00009e00ffa37b82 */ /* 0x000e620000000800 */
[----:B------:R-:W-:Y:S01]  /*1b9e0*/  LEA.HI.X.SX32 R17, R161, R27, 0x1, P5 ;  /* 0x0000001ba1117211 */ /* 0x000fe200028f0eff */
[----:B------:R-:W-:Y:S01]  /*1b9f0*/  IMAD R159, R144, 0x3a, RZ ;  /* 0x0000003a909f7824 */ /* 0x000fe200078e02ff */
[----:B------:R0:W-:Y:S01]  /*1ba00*/  STG.E.U16 desc[UR60][R20.64], R7 ;  /* 0x0000000714007986 */ /* 0x0001e2000c10153c */
[----:B------:R-:W-:Y:S01]  /*1ba10*/  IMAD R161, R18, 0x3c, RZ ;  /* 0x0000003c12a17824 */ /* 0x000fe200078e02ff */
[----:B------:R-:W-:-:S03]  /*1ba20*/  IADD3 R12, P3, R155, R26, RZ ;  /* 0x0000001a9b0c7210 */ /* 0x000fc60007f7e0ff */
[----:B------:R-:W1:Y:S01]  /*1ba30*/  LDC R18, c[0x0][0x278] ;  /* 0x00009e00ff127b82 */ /* 0x000e620000000800 */
[----:B------:R2:W-:Y:S01]  /*1ba40*/  STG.E.U16 desc[UR60][R22.64], R33 ;  /* 0x0000002116007986 */ /* 0x0005e2000c10153c */
[----:B0-----:R-:W-:Y:S01]  /*1ba50*/  IMAD R7, R10, 0x1b, RZ ;  /* 0x0000001b0a077824 */ /* 0x001fe200078e02ff */
[----:B------:R-:W-:Y:S01]  /*1ba60*/  IADD3 R20, P6, R159, R26, RZ ;  /* 0x0000001a9f147210 */ /* 0x000fe20007fde0ff */
[----:B------:R-:W-:Y:S01]  /*1ba70*/  IMAD R21, R14, 0x1d, RZ ;  /* 0x0000001d0e157824 */ /* 0x000fe200078e02ff */
[----:B-----5:R-:W-:-:S03]  /*1ba80*/  LEA R25, R25, R25, 0x5 ;  /* 0x0000001919197211 */ /* 0x020fc600078e28ff */
[----:B------:R-:W0:Y:S01]  /*1ba90*/  LDC R14, c[0x0][0x278] ;  /* 0x00009e00ff0e7b82 */ /* 0x000e220000000800 */
[-C--:B------:R-:W-:Y:S02]  /*1baa0*/  LEA.HI.X.SX32 R13, R7, R27.reuse, 0x1, P3 ;  /* 0x0000001b070d7211 */ /* 0x080fe400018f0eff */
[----:B--2---:R-:W-:Y:S01]  /*1bab0*/  PRMT R33, R33, 0x7632, R33 ;  /* 0x0000763221217816 */ /* 0x004fe20000000021 */
[----:B------:R-:W-:Y:S01]  /*1bac0*/  IMAD R7, R140, 0x42, RZ ;  /* 0x000000428c077824 */ /* 0x000fe200078e02ff */
[----:B------:R-:W-:Y:S02]  /*1bad0*/  LEA.HI.X.SX32 R21, R21, R27, 0x1, P6 ;  /* 0x0000001b15157211 */ /* 0x000fe400030f0eff */
[----:B------:R-:W-:Y:S01]  /*1bae0*/  PRMT R22, R34, 0x7632, R22 ;  /* 0x0000763222167816 */ /* 0x000fe20000000016 */
[----:B------:R-:W-:Y:S01]  /*1baf0*/  STG.E.U16 desc[UR60][R12.64], R33 ;  /* 0x000000210c007986 */ /* 0x000fe2000c10153c */
[----:B---3--:R-:W-:Y:S01]  /*1bb00*/  LEA R23, R0, -R0, 0x5 ;  /* 0x8000000000177211 */ /* 0x008fe200078e28ff */
[----:B------:R-:W2:Y:S02]  /*1bb10*/  LDC R32, c[0x0][0x278] ;  /* 0x00009e00ff207b82 */ /* 0x000ea40000000800 */
[----:B------:R3:W-:Y:S01]  /*1bb20*/  STG.E.U16 desc[UR60][R16.64], R34 ;  /* 0x0000002210007986 */ /* 0x0007e2000c10153c */
[----:B------:R-:W-:-:S03]  /*1bb30*/  IADD3 R10, P5, R161, R26, RZ ;  /* 0x0000001aa10a7210 */ /* 0x000fc60007fbe0ff */
[----:B------:R5:W-:Y:S01]  /*1bb40*/  STG.E.U16 desc[UR60][R20.64], R22 ;  /* 0x0000001614007986 */ /* 0x000be2000c10153c */
[----:B------:R-:W-:Y:S01]  /*1bb50*/  LEA.HI.X.SX32 R11, R11, R27, 0x1, P5 ;  /* 0x0000001b0b0b7211 */ /* 0x000fe200028f0eff */
[----:B------:R-:W2:Y:S01]  /*1bb60*/  LDC R140, c[0x0][0x278] ;  /* 0x00009e00ff8c7b82 */ /* 0x000ea20000000800 */
[----:B---3--:R-:W-:Y:S02]  /*1bb70*/  IADD3 R16, P3, R165, R26, RZ ;  /* 0x0000001aa5107210 */ /* 0x008fe40007f7e0ff */
[----:B----4-:R-:W-:-:S05]  /*1bb80*/  SHF.L.U32 R13, R2, 0x5, RZ ;  /* 0x00000005020d7819 */ /* 0x010fca00000006ff */
[----:B------:R-:W3:Y:S01]  /*1bb90*/  LDC R33, c[0x0][0x278] ;  /* 0x00009e00ff217b82 */ /* 0x000ee20000000800 */
[-C--:B-----5:R-:W-:Y:S02]  /*1bba0*/  IADD3 R22, P6, R7, R26.reuse, RZ ;  /* 0x0000001a07167210 */ /* 0x0a0fe40007fde0ff */
[-C--:B------:R-:W-:Y:S02]  /*1bbb0*/  LEA.HI.X.SX32 R17, R23, R27.reuse, 0x1, P3 ;  /* 0x0000001b17117211 */ /* 0x080fe400018f0eff */
[-C--:B------:R-:W-:Y:S02]  /*1bbc0*/  LEA.HI.X.SX32 R23, R25, R27.reuse, 0x1, P6 ;  /* 0x0000001b19177211 */ /* 0x080fe400030f0eff */
[----:B-1----:R-:W-:Y:S01]  /*1bbd0*/  LEA R20, P5, R163, R26, 0x6 ;  /* 0x0000001aa3147211 */ /* 0x002fe200078a30ff */
[----:B------:R-:W1:Y:S03]  /*1bbe0*/  LDC R25, c[0x0][0x278] ;  /* 0x00009e00ff197b82 */ /* 0x000e660000000800 */
[----:B------:R-:W-:Y:S01]  /*1bbf0*/  LEA.HI.X.SX32 R21, R13, R27, 0x1, P5 ;  /* 0x0000001b0d157211 */ /* 0x000fe200028f0eff */
[----:B------:R-:W-:Y:S01]  /*1bc00*/  IMAD R13, R18, 0x46, RZ ;  /* 0x00000046120d7824 */ /* 0x000fe200078e02ff */
[----:B------:R-:W-:-:S03]  /*1bc10*/  PRMT R0, R35, 0x7632, R0 ;  /* 0x0000763223007816 */ /* 0x000fc60000000000 */
[----:B------:R-:W4:Y:S01]  /*1bc20*/  LDC R12, c[0x0][0x278] ;  /* 0x00009e00ff0c7b82 */ /* 0x000f220000000800 */
[----:B------:R-:W-:Y:S07]  /*1bc30*/  STG.E.U16 desc[UR60][R10.64], R35 ;  /* 0x000000230a007986 */ /* 0x000fee000c10153c */
[----:B------:R-:W5:Y:S01]  /*1bc40*/  LDC R18, c[0x0][0x278] ;  /* 0x00009e00ff127b82 */ /* 0x000f620000000800 */
[----:B------:R0:W-:Y:S07]  /*1bc50*/  STG.E.U16 desc[UR60][R16.64], R0 ;  /* 0x0000000010007986 */ /* 0x0001ee000c10153c */
[----:B------:R-:W5:Y:S01]  /*1bc60*/  LDC R34, c[0x0][0x278] ;  /* 0x00009e00ff227b82 */ /* 0x000f620000000800 */
[----:B------:R2:W-:Y:S01]  /*1bc70*/  STG.E.U16 desc[UR60][R20.64], R100 ;  /* 0x0000006414007986 */ /* 0x0005e2000c10153c */
[----:B------:R-:W-:-:S06]  /*1bc80*/  PRMT R2, R100, 0x7632, R2 ;  /* 0x0000763264027816 */ /* 0x000fcc0000000002 */
[----:B0-----:R-:W0:Y:S01]  /*1bc90*/  LDC R0, c[0x0][0x278] ;  /* 0x00009e00ff007b82 */ /* 0x001e220000000800 */
[----:B------:R-:W-:Y:S01]  /*1bca0*/  IADD3 R16, P3, R169, R26, RZ ;  /* 0x0000001aa9107210 */ /* 0x000fe20007f7e0ff */
[----:B--2---:R-:W-:-:S06]  /*1bcb0*/  IMAD R21, R14, 0x23, RZ ;  /* 0x000000230e157824 */ /* 0x004fcc00078e02ff */
[----:B------:R-:W2:Y:S01]  /*1bcc0*/  LDC R14, c[0x0][0x278] ;  /* 0x00009e00ff0e7b82 */ /* 0x000ea20000000800 */
[----:B------:R-:W-:Y:S01]  /*1bcd0*/  IMAD R11, R32, 0x48, RZ ;  /* 0x00000048200b7824 */ /* 0x000fe200078e02ff */
[----:B------:R-:W-:Y:S01]  /*1bce0*/  IADD3 R20, P5, R13, R26, RZ ;  /* 0x0000001a0d147210 */ /* 0x000fe20007fbe0ff */
[----:B------:R3:W-:Y:S01]  /*1bcf0*/  STG.E.U16 desc[UR60][R22.64], R2 ;  /* 0x0000000216007986 */ /* 0x0007e2000c10153c */
[----:B------:R-:W-:-:S04]  /*1bd00*/  LEA.HI.X.SX32 R17, R9, R27, 0x1, P3 ;  /* 0x0000001b09117211 */ /* 0x000fc800018f0eff */
[----:B------:R-:W0:Y:S01]  /*1bd10*/  LDC R100, c[0x0][0x278] ;  /* 0x00009e00ff647b82 */ /* 0x000e220000000800 */
[----:B------:R-:W-:Y:S01]  /*1bd20*/  LEA.HI.X.SX32 R21, R21, R27, 0x1, P5 ;  /* 0x0000001b15157211 */ /* 0x000fe200028f0eff */
[----:B-1----:R-:W-:Y:S01]  /*1bd30*/  IMAD R25, R25, 0x4a, RZ ;  /* 0x0000004a19197824 */ /* 0x002fe200078e02ff */
[----:B------:R-:W-:Y:S01]  /*1bd40*/  PRMT R9, R101, 0x7632, R9 ;  /* 0x0000763265097816 */ /* 0x000fe20000000009 */
[----:B------:R-:W-:Y:S01]  /*1bd50*/  STG.E.U16 desc[UR60][R16.64], R101 ;  /* 0x0000006510007986 */ /* 0x000fe2000c10153c */
[----:B---3--:R-:W-:-:S03]  /*1bd60*/  IADD3 R22, P6, R11, R26, RZ ;  /* 0x0000001a0b167210 */ /* 0x008fc60007fde0ff */
[----:B------:R-:W1:Y:S01]  /*1bd70*/  LDC R10, c[0x0][0x278] ;  /* 0x00009e00ff0a7b82 */ /* 0x000e620000000800 */
[----:B------:R3:W-:Y:S01]  /*1bd80*/  STG.E.U16 desc[UR60][R20.64], R9 ;  /* 0x0000000914007986 */ /* 0x0007e2000c10153c */
[----:B------:R-:W-:Y:S01]  /*1bd90*/  IMAD R33, R33, 0x25, RZ ;  /* 0x0000002521217824 */ /* 0x000fe200078e02ff */
[----:B------:R-:W-:Y:S01]  /*1bda0*/  LEA.HI.X.SX32 R23, R15, R27, 0x1, P6 ;  /* 0x0000001b0f177211 */ /* 0x000fe200030f0eff */
[----:B----4-:R-:W-:-:S04]  /*1bdb0*/  IMAD R15, R12, 0x4c, RZ ;  /* 0x0000004c0c0f7824 */ /* 0x010fc800078e02ff */
[----:B------:R-:W4:Y:S01]  /*1bdc0*/  LDC R2, c[0x0][0x278] ;  /* 0x00009e00ff027b82 */ /* 0x000f220000000800 */
[----:B------:R-:W-:Y:S02]  /*1bdd0*/  PRMT R35, R102, 0x7632, R35 ;  /* 0x0000763266237816 */ /* 0x000fe40000000023 */
[----:B---3--:R-:W-:Y:S01]  /*1bde0*/  IADD3 R20, P5, R25, R26, RZ ;  /* 0x0000001a19147210 */ /* 0x008fe20007fbe0ff */
[----:B-----5:R-:W-:-:S04]  /*1bdf0*/  IMAD R9, R18, 0x50, RZ ;  /* 0x0000005012097824 */ /* 0x020fc800078e02ff */
[----:B------:R-:W3:Y:S01]  /*1be00*/  LDC R12, c[0x0][0x278] ;  /* 0x00009e00ff0c7b82 */ /* 0x000ee20000000800 */
[----:B------:R-:W-:Y:S01]  /*1be10*/  IMAD R17, R34, 0x4e, RZ ;  /* 0x0000004e22117824 */ /* 0x000fe200078e02ff */
[-C--:B------:R-:W-:Y:S01]  /*1be20*/  LEA.HI.X.SX32 R21, R33, R27.reuse, 0x1, P5 ;  /* 0x0000001b21157211 */ /* 0x080fe200028f0eff */
[----:B------:R0:W-:Y:S01]  /*1be30*/  STG.E.U16 desc[UR60][R22.64], R102 ;  /* 0x0000006616007986 */ /* 0x0001e2000c10153c */
[-C--:B------:R-:W-:Y:S02]  /*1be40*/  IADD3 R34, P6, R9, R26.reuse, RZ ;  /* 0x0000001a09227210 */ /* 0x080fe40007fde0ff */
[-C--:B------:R-:W-:Y:S01]  /*1be50*/  IADD3 R18, P3, R15, R26.reuse, RZ ;  /* 0x0000001a0f127210 */ /* 0x080fe20007f7e0ff */
[----:B------:R5:W-:Y:S01]  /*1be60*/  STG.E.U16 desc[UR60][R20.64], R35 ;  /* 0x0000002314007986 */ /* 0x000be2000c10153c */
[----:B------:R-:W-:Y:S01]  /*1be70*/  IADD3 R32, P5, R17, R26, RZ ;  /* 0x0000001a11207210 */ /* 0x000fe20007fbe0ff */
[----:B--2---:R-:W-:Y:S01]  /*1be80*/  IMAD R101, R14, 0x52, RZ ;  /* 0x000000520e657824 */ /* 0x004fe200078e02ff */
[----:B------:R-:W-:Y:S01]  /*1be90*/  LEA.HI.X.SX32 R19, R19, R27, 0x1, P3 ;  /* 0x0000001b13137211 */ /* 0x000fe200018f0eff */
[----:B------:R-:W2:Y:S01]  /*1bea0*/  LDC R14, c[0x0][0x278] ;  /* 0x00009e00ff0e7b82 */ /* 0x000ea20000000800 */
[----:B0-----:R-:W-:Y:S01]  /*1beb0*/  IMAD R23, R0, 0x27, RZ ;  /* 0x0000002700177824 */ /* 0x001fe200078e02ff */
[----:B------:R-:W-:-:S02]  /*1bec0*/  PRMT R0, R103, 0x7632, R0 ;  /* 0x0000763267007816 */ /* 0x000fc40000000000 */
[----:B-----5:R-:W-:-:S04]  /*1bed0*/  LEA.HI.X.SX32 R35, R143, R27, 0x1, P6 ;  /* 0x0000001b8f237211 */ /* 0x020fc800030f0eff */
[----:B------:R-:W0:Y:S01]  /*1bee0*/  LDC R163, c[0x0][0x278] ;  /* 0x00009e00ffa37b82 */ /* 0x000e220000000800 */
[----:B------:R-:W-:Y:S01]  /*1bef0*/  LEA.HI.X.SX32 R33, R23, R27, 0x1, P5 ;  /* 0x0000001b17217211 */ /* 0x000fe200028f0eff */
[----:B------:R-:W-:-:S06]  /*1bf00*/  IMAD R21, R100, 0x54, RZ ;  /* 0x0000005464157824 */ /* 0x000fcc00078e02ff */
[----:B------:R-:W5:Y:S01]  /*1bf10*/  LDC R143, c[0x0][0x278] ;  /* 0x00009e00ff8f7b82 */ /* 0x000f620000000800 */
[----:B------:R-:W-:Y:S04]  /*1bf20*/  STG.E.U16 desc[UR60][R18.64], R103 ;  /* 0x0000006712007986 */ /* 0x000fe8000c10153c */
[----:B------:R1:W-:Y:S03]  /*1bf30*/  STG.E.U16 desc[UR60][R32.64], R0 ;  /* 0x0000000020007986 */ /* 0x0003e6000c10153c */
[----:B------:R-:W0:Y:S01]  /*1bf40*/  LDC R16, c[0x0][0x278] ;  /* 0x00009e00ff107b82 */ /* 0x000e220000000800 */
[----:B------:R4:W-:Y:S01]  /*1bf50*/  STG.E.U16 desc[UR60][R34.64], R104 ;  /* 0x0000006822007986 */ /* 0x0009e2000c10153c */
[----:B------:R-:W-:-:S06]  /*1bf60*/  IMAD R23, R140, 0x56, RZ ;  /* 0x000000568c177824 */ /* 0x000fcc00078e02ff */
[----:B------:R-:W0:Y:S01]  /*1bf70*/  LDC R20, c[0x0][0x278] ;  /* 0x00009e00ff147b82 */ /* 0x000e220000000800 */
[----:B-1----:R-:W-:Y:S01]  /*1bf80*/  IADD3 R32, P5, R21, R26, RZ ;  /* 0x0000001a15207210 */ /* 0x002fe20007fbe0ff */
[----:B----4-:R-:W-:-:S06]  /*1bf90*/  IMAD R35, R10, 0x2b, RZ ;  /* 0x0000002b0a237824 */ /* 0x010fcc00078e02ff */
[----:B------:R-:W1:Y:S01]  /*1bfa0*/  LDC R0, c[0x0][0x278] ;  /* 0x00009e00ff007b82 */ /* 0x000e620000000800 */
[----:B------:R-:W-:Y:S01]  /*1bfb0*/  IMAD R19, R2, 0x29, RZ ;  /* 0x0000002902137824 */ /* 0x000fe200078e02ff */
[----:B------:R-:W-:Y:S01]  /*1bfc0*/  LEA.HI.X.SX32 R33, R141, R27, 0x1, P5 ;  /* 0x0000001b8d217211 */ /* 0x000fe200028f0eff */
[----:B---3--:R-:W-:Y:S01]  /*1bfd0*/  IMAD R141, R12, 0x58, RZ ;  /* 0x000000580c8d7824 */ /* 0x008fe200078e02ff */
[----:B------:R-:W-:-:S04]  /*1bfe0*/  IADD3 R18, P3, R101, R26, RZ ;  /* 0x0000001a65127210 */ /* 0x000fc80007f7e0ff */
[----:B------:R-:W3:Y:S01]  /*1bff0*/  LDC R10, c[0x0][0x278] ;  /* 0x00009e00ff0a7b82 */ /* 0x000ee20000000800 */
[----:B------:R-:W-:Y:S02]  /*1c000*/  LEA.HI.X.SX32 R19, R19, R27, 0x1, P3 ;  /* 0x0000001b13137211 */ /* 0x000fe400018f0eff */
[----:B------:R-:W-:-:S05]  /*1c010*/  PRMT R104, R104, 0x7632, R104 ;  /* 0x0000763268687816 */ /* 0x000fca0000000068 */
[----:B------:R-:W4:Y:S01]  /*1c020*/  LDC R12, c[0x0][0x278] ;  /* 0x00009e00ff0c7b82 */ /* 0x000f220000000800 */
[----:B------:R-:W-:Y:S01]  /*1c030*/  IADD3 R34, P6, R23, R26, RZ ;  /* 0x0000001a17227210 */ /* 0x000fe20007fde0ff */
[----:B------:R2:W-:Y:S01]  /*1c040*/  STG.E.U16 desc[UR60][R18.64], R104 ;  /* 0x0000006812007986 */ /* 0x0005e2000c10153c */
[----:B------:R-:W-:-:S05]  /*1c050*/  PRMT R100, R105, 0x7632, R100 ;  /* 0x0000763269647816 */ /* 0x000fca0000000064 */
[----:B------:R-:W4:Y:S01]  /*1c060*/  LDC R22, c[0x0][0x278] ;  /* 0x00009e00ff167b82 */ /* 0x000f220000000800 */
[----:B------:R-:W-:Y:S01]  /*1c070*/  LEA.HI.X.SX32 R35, R35, R27, 0x1, P6 ;  /* 0x0000001b23237211 */ /* 0x000fe200030f0eff */
[----:B-----5:R-:W-:-:S06]  /*1c080*/  IMAD R143, R143, 0x5a, RZ ;  /* 0x0000005a8f8f7824 */ /* 0x020fcc00078e02ff */
[----:B------:R-:W5:Y:S01]  /*1c090*/  LDC R2, c[0x0][0x278] ;  /* 0x00009e00ff027b82 */ /* 0x000f620000000800 */
[----:B--2---:R-:W-:Y:S01]  /*1c0a0*/  IMAD R19, R14, 0x5e, RZ ;  /* 0x0000005e0e137824 */ /* 0x004fe200078e02ff */
[----:B------:R2:W-:Y:S01]  /*1c0b0*/  STG.E.U16 desc[UR60][R32.64], R105 ;  /* 0x0000006920007986 */ /* 0x0005e2000c10153c */
[----:B0-----:R-:W-:Y:S01]  /*1c0c0*/  IMAD R163, R163, 0x2d, RZ ;  /* 0x0000002da3a37824 */ /* 0x001fe200078e02ff */
[----:B------:R-:W-:-:S04]  /*1c0d0*/  IADD3 R102, P5, R141, R26, RZ ;  /* 0x0000001a8d667210 */ /* 0x000fc80007fbe0ff */
[----:B------:R-:W0:Y:S01]  /*1c0e0*/  LDC R14, c[0x0][0x278] ;  /* 0x00009e00ff0e7b82 */ /* 0x000e220000000800 */
[----:B------:R1:W-:Y:S01]  /*1c0f0*/  STG.E.U16 desc[UR60][R34.64], R100 ;  /* 0x0000006422007986 */ /* 0x0003e2000c10153c */
[----:B------:R-:W-:Y:S01]  /*1c100*/  LEA.HI.X.SX32 R103, R145, R27, 0x1, P5 ;  /* 0x0000001b91677211 */ /* 0x000fe200028f0eff */
[----:B--2---:R-:W-:-:S05]  /*1c110*/  IMAD R33, R16, 0x5c, RZ ;  /* 0x0000005c10217824 */ /* 0x004fca00078e02ff */
[----:B------:R-:W2:Y:S01]  /*1c120*/  LDC R16, c[0x0][0x278] ;  /* 0x00009e00ff107b82 */ /* 0x000ea20000000800 */
[----:B-1----:R-:W-:Y:S01]  /*1c130*/  IMAD R105, R0, 0x2f, RZ ;  /* 0x0000002f00697824 */ /* 0x002fe200078e02ff */
[-C--:B------:R-:W-:Y:S01]  /*1c140*/  IADD3 R34, P3, R143, R26.reuse, RZ ;  /* 0x0000001a8f227210 */ /* 0x080fe20007f7e0ff */
[----:B---3--:R-:W-:Y:S01]  /*1c150*/  IMAD R145, R10, 0x60, RZ ;  /* 0x000000600a917824 */ /* 0x008fe200078e02ff */
[----:B------:R-:W-:-:S04]  /*1c160*/  IADD3 R150, P5, R33, R26, RZ ;  /* 0x0000001a21967210 */ /* 0x000fc80007fbe0ff */
[----:B------:R-:W1:Y:S01]  /*1c170*/  LDC R0, c[0x0][0x278] ;  /* 0x00009e00ff007b82 */ /* 0x000e620000000800 */
[----:B------:R-:W-:Y:S02]  /*1c180*/  LEA.HI.X.SX32 R35, R163, R27, 0x1, P3 ;  /* 0x0000001ba3237211 */ /* 0x000fe400018f0eff */
[----:B------:R-:W-:Y:S01]  /*1c190*/  PRMT R18, R106, 0x7632, R18 ;  /* 0x000076326a127816 */ /* 0x000fe20000000012 */
[----:B------:R3:W-:Y:S01]  /*1c1a0*/  STG.E.U16 desc[UR60][R102.64], R106 ;  /* 0x0000006a66007986 */ /* 0x0007e2000c10153c */
[----:B------:R-:W-:-:S03]  /*1c1b0*/  IADD3 R162, P6, R19, R26, RZ ;  /* 0x0000001a13a27210 */ /* 0x000fc60007fde0ff */
[----:B------:R-:W1:Y:S01]  /*1c1c0*/  LDC R10, c[0x0][0x278] ;  /* 0x00009e00ff0a7b82 */ /* 0x000e620000000800 */
[-C--:B------:R-:W-:Y:S01]  /*1c1d0*/  LEA.HI.X.SX32 R151, R151, R27.reuse, 0x1, P5 ;  /* 0x0000001b97977211 */ /* 0x080fe200028f0eff */
[----:B------:R5:W-:Y:S01]  /*1c1e0*/  STG.E.U16 desc[UR60][R34.64], R18 ;  /* 0x0000001222007986 */ /* 0x000be2000c10153c */
[-C--:B------:R-:W-:Y:S01]  /*1c1f0*/  LEA.HI.X.SX32 R163, R105, R27.reuse, 0x1, P6 ;  /* 0x0000001b69a37211 */ /* 0x080fe200030f0eff */
[----:B----4-:R-:W-:Y:S01]  /*1c200*/  IMAD R105, R22, 0x64, RZ ;  /* 0x0000006416697824 */ /* 0x010fe200078e02ff */
[----:B------:R-:W-:Y:S01]  /*1c210*/  PRMT R32, R107, 0x7632, R32 ;  /* 0x000076326b207816 */ /* 0x000fe20000000020 */
[----:B---3--:R-:W-:Y:S01]  /*1c220*/  IMAD R103, R20, 0x62, RZ ;  /* 0x0000006214677824 */ /* 0x008fe200078e02ff */
[----:B------:R3:W-:Y:S01]  /*1c230*/  STG.E.U16 desc[UR60][R150.64], R107 ;  /* 0x0000006b96007986 */ /* 0x0007e2000c10153c */
[-C--:B------:R-:W-:Y:S01]  /*1c240*/  IADD3 R148, P5, R145, R26.reuse, RZ ;  /* 0x0000001a91947210 */ /* 0x080fe20007fbe0ff */
[----:B-----5:R-:W-:Y:S02]  /*1c250*/  IMAD R35, R12, 0x66, RZ ;  /* 0x000000660c237824 */ /* 0x020fe400078e02ff */
[-C--:B------:R-:W-:Y:S01]  /*1c260*/  IADD3 R106, P3, R103, R26.reuse, RZ ;  /* 0x0000001a676a7210 */ /* 0x080fe20007f7e0ff */
[----:B------:R4:W-:Y:S01]  /*1c270*/  STG.E.U16 desc[UR60][R162.64], R32 ;  /* 0x00000020a2007986 */ /* 0x0009e2000c10153c */
[-C--:B------:R-:W-:Y:S01]  /*1c280*/  LEA.HI.X.SX32 R149, R149, R27.reuse, 0x1, P5 ;  /* 0x0000001b95957211 */ /* 0x080fe200028f0eff */
[----:B------:R-:W5:Y:S01]  /*1c290*/  LDC R12, c[0x0][0x278] ;  /* 0x00009e00ff0c7b82 */ /* 0x000f620000000800 */
[----:B------:R-:W-:Y:S01]  /*1c2a0*/  IADD3 R166, P6, R35, R26, RZ ;  /* 0x0000001a23a67210 */ /* 0x000fe20007fde0ff */
[----:B---3--:R-:W-:Y:S01]  /*1c2b0*/  IMAD R151, R2, 0x33, RZ ;  /* 0x0000003302977824 */ /* 0x008fe200078e02ff */
[----:B------:R-:W-:-:S02]  /*1c2c0*/  LEA.HI.X.SX32 R107, R167, R27, 0x1, P3 ;  /* 0x0000001ba76b7211 */ /* 0x000fc400018f0eff */
[----:B------:R-:W-:Y:S02]  /*1c2d0*/  PRMT R20, R108, 0x7632, R20 ;  /* 0x000076326c147816 */ /* 0x000fe40000000014 */
[----:B------:R-:W-:Y:S01]  /*1c2e0*/  LEA.HI.X.SX32 R167, R151, R27, 0x1, P6 ;  /* 0x0000001b97a77211 */ /* 0x000fe200030f0eff */
[----:B------:R-:W3:Y:S01]  /*1c2f0*/  LDC R18, c[0x0][0x278] ;  /* 0x00009e00ff127b82 */ /* 0x000ee20000000800 */
[----:B----4-:R-:W-:Y:S01]  /*1c300*/  IADD3 R162, P5, R105, R26, RZ ;  /* 0x0000001a69a27210 */ /* 0x010fe20007fbe0ff */
[----:B0-----:R-:W-:-:S03]  /*1c310*/  IMAD R151, R14, 0x68, RZ ;  /* 0x000000680e977824 */ /* 0x001fc600078e02ff */
[----:B------:R-:W-:-:S03]  /*1c320*/  LEA.HI.X.SX32 R163, R147, R27, 0x1, P5 ;  /* 0x0000001b93a37211 */ /* 0x000fc600028f0eff */
[----:B------:R-:W0:Y:S01]  /*1c330*/  LDC R14, c[0x0][0x278] ;  /* 0x00009e00ff0e7b82 */ /* 0x000e220000000800 */
[----:B------:R1:W-:Y:S01]  /*1c340*/  STG.E.U16 desc[UR60][R148.64], R108 ;  /* 0x0000006c94007986 */ /* 0x0003e2000c10153c */
[----:B--2---:R-:W-:Y:S01]  /*1c350*/  IMAD R147, R16, 0x6c, RZ ;  /* 0x0000006c10937824 */ /* 0x004fe200078e02ff */
[----:B------:R-:W-:Y:S02]  /*1c360*/  PRMT R22, R109, 0x7632, R22 ;  /* 0x000076326d167816 */ /* 0x000fe40000000016 */
[----:B------:R-:W-:Y:S03]  /*1c370*/  STG.E.U16 desc[UR60][R106.64], R20 ;  /* 0x000000146a007986 */ /* 0x000fe6000c10153c */
[----:B------:R-:W2:Y:S01]  /*1c380*/  LDC R2, c[0x0][0x278] ;  /* 0x00009e00ff027b82 */ /* 0x000ea20000000800 */
[----:B------:R4:W-:Y:S07]  /*1c390*/  STG.E.U16 desc[UR60][R162.64], R109 ;  /* 0x0000006da2007986 */ /* 0x0009ee000c10153c */
[----:B------:R-:W2:Y:S01]  /*1c3a0*/  LDC R16, c[0x0][0x278] ;  /* 0x00009e00ff107b82 */ /* 0x000ea20000000800 */
[----:B-1----:R-:W-:-:S02]  /*1c3b0*/  IMAD R149, R10, 0x6a, RZ ;  /* 0x0000006a0a957824 */ /* 0x002fc400078e02ff */
[----:B----4-:R-:W-:-:S05]  /*1c3c0*/  IMAD R109, R0, 0x35, RZ ;  /* 0x00000035006d7824 */ /* 0x010fca00078e02ff */
[----:B------:R-:W1:Y:S01]  /*1c3d0*/  LDC R0, c[0x0][0x278] ;  /* 0x00009e00ff007b82 */ /* 0x000e620000000800 */
[-C--:B------:R-:W-:Y:S02]  /*1c3e0*/  IADD3 R106, P3, R151, R26.reuse, RZ ;  /* 0x0000001a976a7210 */ /* 0x080fe40007f7e0ff */
[----:B------:R-:W-:Y:S02]  /*1c3f0*/  IADD3 R108, P5, R149, R26, RZ ;  /* 0x0000001a956c7210 */ /* 0x000fe40007fbe0ff */
[----:B------:R-:W-:-:S03]  /*1c400*/  LEA.HI.X.SX32 R107, R153, R27, 0x1, P3 ;  /* 0x0000001b996b7211 */ /* 0x000fc600018f0eff */
[----:B------:R-:W4:Y:S01]  /*1c410*/  LDC R20, c[0x0][0x278] ;  /* 0x00009e00ff147b82 */ /* 0x000f220000000800 */
[----:B------:R-:W-:Y:S02]  /*1c420*/  LEA.HI.X.SX32 R109, R109, R27, 0x1, P5 ;  /* 0x0000001b6d6d7211 */ /* 0x000fe400028f0eff */
[----:B------:R-:W-:Y:S01]  /*1c430*/  PRMT R34, R110, 0x7632, R34 ;  /* 0x000076326e227816 */ /* 0x000fe20000000022 */
[----:B------:R3:W-:Y:S01]  /*1c440*/  STG.E.U16 desc[UR60][R166.64], R22 ;  /* 0x00000016a6007986 */ /* 0x0007e2000c10153c */
[----:B-----5:R-:W-:-:S03]  /*1c450*/  IMAD R153, R12, 0x6e, RZ ;  /* 0x0000006e0c997824 */ /* 0x020fc600078e02ff */
[----:B------:R-:W5:Y:S01]  /*1c460*/  LDC R10, c[0x0][0x278] ;  /* 0x00009e00ff0a7b82 */ /* 0x000f620000000800 */
[----:B------:R-:W-:Y:S01]  /*1c470*/  IADD3 R162, P6, R147, R26, RZ ;  /* 0x0000001a93a27210 */ /* 0x000fe20007fde0ff */
[----:B------:R-:W-:Y:S04]  /*1c480*/  STG.E.U16 desc[UR60][R106.64], R110 ;  /* 0x0000006e6a007986 */ /* 0x000fe8000c10153c */
[----:B------:R0:W-:Y:S02]  /*1c490*/  STG.E.U16 desc[UR60][R108.64], R34 ;  /* 0x000000226c007986 */ /* 0x0001e4000c10153c */
[----:B---3--:R-:W3:Y:S01]  /*1c4a0*/  LDC R22, c[0x0][0x278] ;  /* 0x00009e00ff167b82 */ /* 0x008ee20000000800 */
[----:B------:R-:W-:Y:S01]  /*1c4b0*/  LEA.HI.X.SX32 R163, R155, R27, 0x1, P6 ;  /* 0x0000001b9ba37211 */ /* 0x000fe200030f0eff */
[----:B------:R-:W-:-:S06]  /*1c4c0*/  IMAD R155, R18, 0x70, RZ ;  /* 0x00000070129b7824 */ /* 0x000fcc00078e02ff */
[----:B------:R-:W5:Y:S01]  /*1c4d0*/  LDC R12, c[0x0][0x278] ;  /* 0x00009e00ff0c7b82 */ /* 0x000f620000000800 */
[----:B0-----:R-:W-:Y:S01]  /*1c4e0*/  IMAD R109, R14, 0x72, RZ ;  /* 0x000000720e6d7824 */ /* 0x001fe200078e02ff */
[----:B------:R-:W-:Y:S01]  /*1c4f0*/  IADD3 R166, P5, R153, R26, RZ ;  /* 0x0000001a99a67210 */ /* 0x000fe20007fbe0ff */
[----:B--2---:R-:W-:-:S05]  /*1c500*/  IMAD R167, R2, 0x37, RZ ;  /* 0x0000003702a77824 */ /* 0x004fca00078e02ff */
[----:B------:R-:W0:Y:S01]  /*1c510*/  LDC R14, c[0x0][0x278] ;  /* 0x00009e00ff0e7b82 */ /* 0x000e220000000800 */
[----:B------:R-:W-:Y:S01]  /*1c520*/  IMAD R107, R16, 0x74, RZ ;  /* 0x00000074106b7824 */ /* 0x000fe200078e02ff */
[----:B------:R-:W-:Y:S01]  /*1c530*/  PRMT R100, R111, 0x7632, R100 ;  /* 0x000076326f647816 */ /* 0x000fe20000000064 */
[----:B------:R1:W-:Y:S01]  /*1c540*/  STG.E.U16 desc[UR60][R162.64], R111 ;  /* 0x0000006fa2007986 */ /* 0x0003e2000c10153c */
[----:B------:R-:W-:-:S04]  /*1c550*/  IADD3 R156, P3, R155, R26, RZ ;  /* 0x0000001a9b9c7210 */ /* 0x000fc80007f7e0ff */
[----:B------:R-:W2:Y:S01]  /*1c560*/  LDC R32, c[0x0][0x278] ;  /* 0x00009e00ff207b82 */ /* 0x000ea20000000800 */
[----:B------:R-:W-:Y:S02]  /*1c570*/  LEA.HI.X.SX32 R167, R167, R27, 0x1, P5 ;  /* 0x0000001ba7a77211 */ /* 0x000fe400028f0eff */
[-C--:B------:R-:W-:Y:S01]  /*1c580*/  IADD3 R170, P6, R107, R26.reuse, RZ ;  /* 0x0000001a6baa7210 */ /* 0x080fe20007fde0ff */
[----:B-1----:R-:W-:Y:S01]  /*1c590*/  IMAD R111, R0, 0x39, RZ ;  /* 0x00000039006f7824 */ /* 0x002fe200078e02ff */
[----:B------:R-:W-:-:S03]  /*1c5a0*/  IADD3 R162, P5, R109, R26, RZ ;  /* 0x0000001a6da27210 */ /* 0x000fc60007fbe0ff */
[----:B------:R-:W1:Y:S01]  /*1c5b0*/  LDC R16, c[0x0][0x278] ;  /* 0x00009e00ff107b82 */ /* 0x000e620000000800 */
[-C--:B------:R-:W-:Y:S02]  /*1c5c0*/  LEA.HI.X.SX32 R157, R157, R27.reuse, 0x1, P3 ;  /* 0x0000001b9d9d7211 */ /* 0x080fe400018f0eff */
[----:B------:R-:W-:Y:S02]  /*1c5d0*/  LEA.HI.X.SX32 R163, R111, R27, 0x1, P5 ;  /* 0x0000001b6fa37211 */ /* 0x000fe400028f0eff */
[----:B------:R-:W-:-:S03]  /*1c5e0*/  PRMT R34, R112, 0x7632, R34 ;  /* 0x0000763270227816 */ /* 0x000fc60000000022 */
[----:B------:R-:W1:Y:S01]  /*1c5f0*/  LDC R18, c[0x0][0x278] ;  /* 0x00009e00ff127b82 */ /* 0x000e620000000800 */
[----:B------:R-:W-:Y:S01]  /*1c600*/  LEA.HI.X.SX32 R171, R159, R27, 0x1, P6 ;  /* 0x0000001b9fab7211 */ /* 0x000fe200030f0eff */
[----:B----4-:R-:W-:Y:S01]  /*1c610*/  IMAD R159, R20, 0x76, RZ ;  /* 0x00000076149f7824 */ /* 0x010fe200078e02ff */
[----:B------:R4:W-:Y:S04]  /*1c620*/  STG.E.U16 desc[UR60][R166.64], R100 ;  /* 0x00000064a6007986 */ /* 0x0009e8000c10153c */
[----:B------:R-:W-:Y:S01]  /*1c630*/  STG.E.U16 desc[UR60][R156.64], R112 ;  /* 0x000000709c007986 */ /* 0x000fe2000c10153c */
[----:B------:R-:W1:Y:S03]  /*1c640*/  LDC R2, c[0x0][0x278] ;  /* 0x00009e00ff027b82 */ /* 0x000e660000000800 */
[----:B------:R5:W-:Y:S01]  /*1c650*/  STG.E.U16 desc[UR60][R162.64], R34 ;  /* 0x00000022a2007986 */ /* 0x000be2000c10153c */
[----:B---3--:R-:W-:-:S03]  /*1c660*/  IMAD R111, R22, 0x78, RZ ;  /* 0x00000078166f7824 */ /* 0x008fc600078e02ff */
[----:B------:R3:W-:Y:S01]  /*1c670*/  STG.E.U16 desc[UR60][R170.64], R113 ;  /* 0x00000071aa007986 */ /* 0x0007e2000c10153c */
[-C--:B----4-:R-:W-:Y:S01]  /*1c680*/  IADD3 R166, P3, R159, R26.reuse, RZ ;  /* 0x0000001a9fa67210 */ /* 0x090fe20007f7e0ff */
[----:B------:R-:W4:Y:S01]  /*1c690*/  LDC R0, c[0x0][0x278] ;  /* 0x00009e00ff007b82 */ /* 0x000f220000000800 */
[----:B-----5:R-:W-:Y:S01]  /*1c6a0*/  IMAD R163, R10, 0x3b, RZ ;  /* 0x0000003b0aa37824 */ /* 0x020fe200078e02ff */
[----:B------:R-:W-:Y:S01]  /*1c6b0*/  IADD3 R112, P5, R111, R26, RZ ;  /* 0x0000001a6f707210 */ /* 0x000fe20007fbe0ff */
[----:B--2---:R-:W-:Y:S01]  /*1c6c0*/  IMAD R157, R32, 0x7a, RZ ;  /* 0x0000007a209d7824 */ /* 0x004fe200078e02ff */
[----:B------:R-:W-:Y:S01]  /*1c6d0*/  PRMT R22, R113, 0x7632, R22 ;  /* 0x0000763271167816 */ /* 0x000fe20000000016 */
[----:B---3--:R-:W-:-:S03]  /*1c6e0*/  IMAD R171, R12, 0x3d, RZ ;  /* 0x0000003d0cab7824 */ /* 0x008fc600078e02ff */
[----:B------:R-:W2:Y:S01]  /*1c6f0*/  LDC R10, c[0x0][0x278] ;  /* 0x00009e00ff0a7b82 */ /* 0x000ea20000000800 */
[----:B------:R-:W-:Y:S01]  /*1c700*/  LEA.HI.X.SX32 R167, R163, R27, 0x1, P3 ;  /* 0x0000001ba3a77211 */ /* 0x000fe200018f0eff */
[----:B0-----:R-:W-:-:S06]  /*1c710*/  IMAD R163, R14, 0x7c, RZ ;  /* 0x0000007c0ea37824 */ /* 0x001fcc00078e02ff */
[----:B------:R-:W0:Y:S01]  /*1c720*/  LDC R12, c[0x0][0x278] ;  /* 0x00009e00ff0c7b82 */ /* 0x000e220000000800 */
[----:B------:R-:W-:-:S07]  /*1c730*/  LEA.HI.X.SX32 R113, R161, R27, 0x1, P5 ;  /* 0x0000001ba1717211 */ /* 0x000fce00028f0eff */
[----:B------:R-:W3:Y:S01]  /*1c740*/  LDC R14, c[0x0][0x278] ;  /* 0x00009e00ff0e7b82 */ /* 0x000ee20000000800 */
[-C--:B------:R-:W-:Y:S01]  /*1c750*/  IADD3 R170, P6, R157, R26.reuse, RZ ;  /* 0x0000001a9daa7210 */ /* 0x080fe20007fde0ff */
[----:B------:R-:W-:Y:S01]  /*1c760*/  STG.E.U16 desc[UR60][R166.64], R22 ;  /* 0x00000016a6007986 */ /* 0x000fe2000c10153c */
[----:B-1----:R-:W-:Y:S01]  /*1c770*/  IMAD R161, R16, 0x7e, RZ ;  /* 0x0000007e10a17824 */ /* 0x002fe200078e02ff */
[----:B------:R-:W-:-:S04]  /*1c780*/  IADD3 R172, P5, R163, R26, RZ ;  /* 0x0000001aa3ac7210 */ /* 0x000fc80007fbe0ff */
[----:B------:R-:W1:Y:S01]  /*1c790*/  LDC R20, c[0x0][0x278] ;  /* 0x00009e00ff147b82 */ /* 0x000e620000000800 */
[----:B------:R5:W-:Y:S01]  /*1c7a0*/  STG.E.U16 desc[UR60][R112.64], R114 ;  /* 0x0000007270007986 */ /* 0x000be2000c10153c */
[----:B------:R-:W-:Y:S02]  /*1c7b0*/  LEA.HI.X.SX32 R171, R171, R27, 0x1, P6 ;  /* 0x0000001babab7211 */ /* 0x000fe400030f0eff */
[----:B------:R-:W-:-:S04]  /*1c7c0*/  PRMT R32, R114, 0x7632, R32 ;  /* 0x0000763272207816 */ /* 0x000fc80000000020 */
[----:B------:R-:W2:Y:S01]  /*1c7d0*/  LDC R16, c[0x0][0x278] ;  /* 0x00009e00ff107b82 */ /* 0x000ea20000000800 */
[----:B------:R-:W-:Y:S01]  /*1c7e0*/  LEA.HI.X.SX32 R173, R165, R27, 0x1, P5 ;  /* 0x0000001ba5ad7211 */ /* 0x000fe200028f0eff */
[----:B-----5:R-:W-:Y:S01]  /*1c7f0*/  IMAD R113, R18, 0x82, RZ ;  /* 0x0000008212717824 */ /* 0x020fe200078e02ff */
[----:B------:R-:W-:Y:S01]  /*1c800*/  LEA R165, R2, R2, 0x6 ;  /* 0x0000000202a57211 */ /* 0x000fe200078e30ff */
[----:B------:R5:W-:Y:S01]  /*1c810*/  STG.E.U16 desc[UR60][R170.64], R32 ;  /* 0x00000020aa007986 */ /* 0x000be2000c10153c */
[----:B------:R-:W-:-:S03]  /*1c820*/  LEA R174, P5, R177, R26, 0x7 ;  /* 0x0000001ab1ae7211 */ /* 0x000fc600078a38ff */
[----:B------:R-:W2:Y:S01]  /*1c830*/  LDC R18, c[0x0][0x278] ;  /* 0x00009e00ff127b82 */ /* 0x000ea20000000800 */
[-C--:B------:R-:W-:Y:S02]  /*1c840*/  IADD3 R176, P6, R113, R26.reuse, RZ ;  /* 0x0000001a71b07210 */ /* 0x080fe40007fde0ff */
[----:B----4-:R-:W-:Y:S02]  /*1c850*/  SHF.L.U32 R167, R0, 0x6, RZ ;  /* 0x0000000600a77819 */ /* 0x010fe400000006ff */
[----:B------:R-:W-:Y:S01]  /*1c860*/  LEA.HI.X.SX32 R177, R165, R27, 0x1, P6 ;  /* 0x0000001ba5b17211 */ /* 0x000fe200030f0eff */
[----:B0-----:R-:W-:Y:S02]  /*1c870*/  IMAD R165, R12, 0x84, RZ ;  /* 0x000000840ca57824 */ /* 0x001fe400078e02ff */
[----:B------:R-:W0:Y:S01]  /*1c880*/  LDC R12, c[0x0][0x278] ;  /* 0x00009e00ff0c7b82 */ /* 0x000e220000000800 */
[----:B-----5:R-:W-:Y:S02]  /*1c890*/  IADD3 R170, P3, R161, R26, RZ ;  /* 0x0000001aa1aa7210 */ /* 0x020fe40007f7e0ff */
[----:B------:R-:W-:-:S02]  /*1c8a0*/  PRMT R2, R115, 0x7632, R2 ;  /* 0x0000763273027816 */ /* 0x000fc40000000002 */
[-C--:B------:R-:W-:Y:S02]  /*1c8b0*/  LEA.HI.X.SX32 R171, R175, R27.reuse, 0x1, P3 ;  /* 0x0000001bafab7211 */ /* 0x080fe400018f0eff */
[----:B------:R-:W-:Y:S01]  /*1c8c0*/  LEA.HI.X.SX32 R175, R167, R27, 0x1, P5 ;  /* 0x0000001ba7af7211 */ /* 0x000fe200028f0eff */
[----:B---3--:R-:W-:Y:S01]  /*1c8d0*/  IMAD R167, R14, 0x86, RZ ;  /* 0x000000860ea77824 */ /* 0x008fe200078e02ff */
[----:B------:R1:W-:Y:S01]  /*1c8e0*/  STG.E.U16 desc[UR60][R172.64], R115 ;  /* 0x00000073ac007986 */ /* 0x0003e2000c10153c */
[----:B------:R-:W3:Y:S01]  /*1c8f0*/  LDC R14, c[0x0][0x278] ;  /* 0x00009e00ff0e7b82 */ /* 0x000ee20000000800 */
[----:B------:R-:W-:Y:S02]  /*1c900*/  PRMT R22, R124, 0x7632, R22 ;  /* 0x000076327c167816 */ /* 0x000fe40000000016 */
[----:B------:R2:W-:Y:S05]  /*1c910*/  STG.E.U16 desc[UR60][R170.64], R2 ;  /* 0x00000002aa007986 */ /* 0x0005ea000c10153c */
[----:B------:R-:W4:Y:S01]  /*1c920*/  LDC R0, c[0x0][0x278] ;  /* 0x00009e00ff007b82 */ /* 0x000f220000000800 */
[----:B------:R5:W-:Y:S01]  /*1c930*/  STG.E.U16 desc[UR60][R174.64], R124 ;  /* 0x0000007cae007986 */ /* 0x000be2000c10153c */
[----:B-1----:R-:W-:-:S02]  /*1c940*/  IMAD R115, R20, 0x88, RZ ;  /* 0x0000008814737824 */ /* 0x002fc400078e02ff */
[----:B--2---:R-:W-:Y:S01]  /*1c950*/  IMAD R171, R10, 0x43, RZ ;  /* 0x000000430aab7824 */ /* 0x004fe200078e02ff */
[----:B------:R1:W-:Y:S01]  /*1c960*/  STG.E.U16 desc[UR60][R176.64], R22 ;  /* 0x00000016b0007986 */ /* 0x0003e2000c10153c */
[-C--:B------:R-:W-:Y:S02]  /*1c970*/  IADD3 R172, P3, R165, R26.reuse, RZ ;  /* 0x0000001aa5ac7210 */ /* 0x080fe40007f7e0ff */
[----:B------:R-:W2:Y:S01]  /*1c980*/  LDC R20, c[0x0][0x278] ;  /* 0x00009e00ff147b82 */ /* 0x000ea20000000800 */
[-C--:B-----5:R-:W-:Y:S02]  /*1c990*/  IADD3 R174, P5, R167, R26.reuse, RZ ;  /* 0x0000001aa7ae7210 */ /* 0x0a0fe40007fbe0ff */
[----:B------:R-:W-:Y:S02]  /*1c9a0*/  IADD3 R168, P6, R115, R26, RZ ;  /* 0x0000001a73a87210 */ /* 0x000fe40007fde0ff */
[-C--:B------:R-:W-:Y:S01]  /*1c9b0*/  LEA.HI.X.SX32 R175, R171, R27.reuse, 0x1, P5 ;  /* 0x0000001babaf7211 */ /* 0x080fe200028f0eff */
[----:B------:R-:W-:Y:S01]  /*1c9c0*/  IMAD R171, R16, 0x8a, RZ ;  /* 0x0000008a10ab7824 */ /* 0x000fe200078e02ff */
[----:B------:R-:W-:Y:S01]  /*1c9d0*/  PRMT R32, R125, 0x7632, R32 ;  /* 0x000076327d207816 */ /* 0x000fe20000000020 */
[----:B-1----:R-:W1:Y:S01]  /*1c9e0*/  LDC R177, c[0x0][0x278] ;  /* 0x00009e00ffb17b82 */ /* 0x002e620000000800 */
[----:B------:R-:W-:-:S02]  /*1c9f0*/  LEA.HI.X.SX32 R173, R7, R27, 0x1, P3 ;  /* 0x0000001b07ad7211 */ /* 0x000fc400018f0eff */
[----:B------:R-:W-:-:S05]  /*1ca00*/  LEA.HI.X.SX32 R169, R169, R27, 0x1, P6 ;  /* 0x0000001ba9a97211 */ /* 0x000fca00030f0eff */
[----:B------:R-:W5:Y:S01]  /*1ca10*/  LDC R16, c[0x0][0x278] ;  /* 0x00009e00ff107b82 */ /* 0x000f620000000800 */
[----:B------:R-:W-:Y:S04]  /*1ca20*/  STG.E.U16 desc[UR60][R172.64], R125 ;  /* 0x0000007dac007986 */ /* 0x000fe8000c10153c */
[----:B------:R-:W-:Y:S03]  /*1ca30*/  STG.E.U16 desc[UR60][R174.64], R32 ;  /* 0x00000020ae007986 */ /* 0x000fe6000c10153c */
[----:B------:R-:W2:Y:S01]  /*1ca40*/  LDC R10, c[0x0][0x278] ;  /* 0x00009e00ff0a7b82 */ /* 0x000ea20000000800 */
[----:B------:R0:W-:Y:S07]  /*1ca50*/  STG.E.U16 desc[UR60][R168.64], R126 ;  /* 0x0000007ea8007986 */ /* 0x0001ee000c10153c */
[----:B------:R-:W2:Y:S01]  /*1ca60*/  LDC R22, c[0x0][0x278] ;  /* 0x00009e00ff167b82 */ /* 0x000ea20000000800 */
[----:B------:R-:W-:-:S02]  /*1ca70*/  IMAD R7, R18, 0x8c, RZ ;  /* 0x0000008c12077824 */ /* 0x000fc400078e02ff */
[----:B0-----:R-:W-:-:S05]  /*1ca80*/  IMAD R169, R12, 0x8e, RZ ;  /* 0x0000008e0ca97824 */ /* 0x001fca00078e02ff */
[----:B------:R-:W0:Y:S01]  /*1ca90*/  LDC R2, c[0x0][0x278] ;  /* 0x00009e00ff027b82 */ /* 0x000e220000000800 */
[----:B---3--:R-:W-:Y:S01]  /*1caa0*/  IMAD R125, R14, 0x90, RZ ;  /* 0x000000900e7d7824 */ /* 0x008fe200078e02ff */
[----:B------:R-:W-:Y:S01]  /*1cab0*/  IADD3 R172, P5, R171, R26, RZ ;  /* 0x0000001aabac7210 */ /* 0x000fe20007fbe0ff */
[----:B----4-:R-:W-:-:S05]  /*1cac0*/  IMAD R173, R0, 0x45, RZ ;  /* 0x0000004500ad7824 */ /* 0x010fca00078e02ff */
[----:B------:R-:W3:Y:S01]  /*1cad0*/  LDC R12, c[0x0][0x278] ;  /* 0x00009e00ff0c7b82 */ /* 0x000ee20000000800 */
[-C--:B------:R-:W-:Y:S02]  /*1cae0*/  IADD3 R174, P3, R7, R26.reuse, RZ ;  /* 0x0000001a07ae7210 */ /* 0x080fe40007f7e0ff */
[----:B------:R-:W-:-:S05]  /*1caf0*/  IADD3 R178, P6, R125, R26, RZ ;  /* 0x0000001a7db27210 */ /* 0x000fca0007fde0ff */
[----:B------:R-:W4:Y:S01]  /*1cb00*/  LDC R14, c[0x0][0x278] ;  /* 0x00009e00ff0e7b82 */ /* 0x000f220000000800 */
[----:B------:R-:W-:Y:S02]  /*1cb10*/  PRMT R34, R126, 0x7632, R34 ;  /* 0x000076327e227816 */ /* 0x000fe40000000022 */
[-C--:B------:R-:W-:Y:S01]  /*1cb20*/  LEA.HI.X.SX32 R173, R173, R27.reuse, 0x1, P5 ;  /* 0x0000001badad7211 */ /* 0x080fe200028f0eff */
[----:B-1----:R-:W-:Y:S01]  /*1cb30*/  IMAD R177, R177, 0x47, RZ ;  /* 0x00000047b1b17824 */ /* 0x002fe200078e02ff */
[-C--:B------:R-:W-:Y:S02]  /*1cb40*/  LEA.HI.X.SX32 R175, R13, R27.reuse, 0x1, P3 ;  /* 0x0000001b0daf7211 */ /* 0x080fe400018f0eff */
[----:B------:R-:W-:Y:S01]  /*1cb50*/  IADD3 R176, P5, R169, R26, RZ ;  /* 0x0000001aa9b07210 */ /* 0x000fe20007fbe0ff */
[----:B------:R-:W1:Y:S01]  /*1cb60*/  LDC R18, c[0x0][0x278] ;  /* 0x00009e00ff127b82 */ /* 0x000e620000000800 */
[-C--:B------:R-:W-:Y:S01]  /*1cb70*/  LEA.HI.X.SX32 R179, R11, R27.reuse, 0x1, P6 ;  /* 0x0000001b0bb37211 */ /* 0x080fe200030f0eff */
[----:B-----5:R-:W-:Y:S01]  /*1cb80*/  IMAD R11, R16, 0x96, RZ ;  /* 0x00000096100b7824 */ /* 0x020fe200078e02ff */
[----:B------:R5:W-:Y:S01]  /*1cb90*/  STG.E.U16 desc[UR60][R172.64], R34 ;  /* 0x00000022ac007986 */ /* 0x000be2000c10153c */
[----:B------:R-:W-:-:S02]  /*1cba0*/  LEA.HI.X.SX32 R177, R177, R27, 0x1, P5 ;  /* 0x0000001bb1b17211 */ /* 0x000fc400028f0eff */
[----:B------:R-:W-:Y:S01]  /*1cbb0*/  PRMT R32, R127, 0x7632, R32 ;  /* 0x000076327f207816 */ /* 0x000fe20000000020 */
[----:B------:R0:W-:Y:S01]  /*1cbc0*/  STG.E.U16 desc[UR60][R174.64], R127 ;  /* 0x0000007fae007986 */ /* 0x0001e2000c10153c */
[----:B------:R-:W1:Y:S01]  /*1cbd0*/  LDC R0, c[0x0][0x278] ;  /* 0x00009e00ff007b82 */ /* 0x000e620000000800 */
[----:B--2---:R-:W-:Y:S01]  /*1cbe0*/  IMAD R13, R22, 0x94, RZ ;  /* 0x00000094160d7824 */ /* 0x004fe200078e02ff */
[----:B------:R-:W-:Y:S01]  /*1cbf0*/  IADD3 R180, P6, R11, R26, RZ ;  /* 0x0000001a0bb47210 */ /* 0x000fe20007fde0ff */
[----:B-----5:R-:W-:-:S05]  /*1cc00*/  IMAD R173, R20, 0x92, RZ ;  /* 0x0000009214ad7824 */ /* 0x020fca00078e02ff */
[----:B------:R-:W2:Y:S01]  /*1cc10*/  LDC R34, c[0x0][0x278] ;  /* 0x00009e00ff227b82 */ /* 0x000ea20000000800 */
[----:B0-----:R-:W-:Y:S02]  /*1cc20*/  IMAD R175, R10, 0x4b, RZ ;  /* 0x0000004b0aaf7824 */ /* 0x001fe400078e02ff */
[----:B------:R-:W-:-:S05]  /*1cc30*/  IMAD R127, R2, 0x49, RZ ;  /* 0x00000049027f7824 */ /* 0x000fca00078e02ff */
[----:B------:R-:W0:Y:S01]  /*1cc40*/  LDC R20, c[0x0][0x278] ;  /* 0x00009e00ff147b82 */ /* 0x000e220000000800 */
[----:B------:R5:W-:Y:S01]  /*1cc50*/  STG.E.U16 desc[UR60][R176.64], R32 ;  /* 0x00000020b0007986 */ /* 0x000be2000c10153c */
[----:B------:R-:W-:Y:S01]  /*1cc60*/  LEA.HI.X.SX32 R181, R175, R27, 0x1, P6 ;  /* 0x0000001bafb57211 */ /* 0x000fe200030f0eff */
[----:B---3--:R-:W-:Y:S02]  /*1cc70*/  IMAD R175, R12, 0x98, RZ ;  /* 0x000000980caf7824 */ /* 0x008fe400078e02ff */
[----:B------:R3:W-:Y:S03]  /*1cc80*/  STG.E.U16 desc[UR60][R178.64], R116 ;  /* 0x00000074b2007986 */ /* 0x0007e6000c10153c */
[----:B------:R-:W2:Y:S01]  /*1cc90*/  LDC R2, c[0x0][0x278] ;  /* 0x00009e00ff027b82 */ /* 0x000ea20000000800 */
[----:B-----5:R-:W-:-:S07]  /*1cca0*/  IADD3 R176, P3, R173, R26, RZ ;  /* 0x0000001aadb07210 */ /* 0x020fce0007f7e0ff */
[----:B------:R-:W5:Y:S01]  /*1ccb0*/  LDC R22, c[0x0][0x278] ;  /* 0x00009e00ff167b82 */ /* 0x000f620000000800 */
[----:B---3--:R-:W-:Y:S02]  /*1ccc0*/  IADD3 R178, P5, R13, R26, RZ ;  /* 0x0000001a0db27210 */ /* 0x008fe40007fbe0ff */
[-C--:B------:R-:W-:Y:S01]  /*1ccd0*/  LEA.HI.X.SX32 R177, R127, R27.reuse, 0x1, P3 ;  /* 0x0000001b7fb17211 */ /* 0x080fe200018f0eff */
[----:B----4-:R-:W-:Y:S01]  /*1cce0*/  IMAD R127, R14, 0x9a, RZ ;  /* 0x0000009a0e7f7824 */ /* 0x010fe200078e02ff */
[----:B------:R-:W-:-:S03]  /*1ccf0*/  LEA.HI.X.SX32 R179, R25, R27, 0x1, P5 ;  /* 0x0000001b19b37211 */ /* 0x000fc600028f0eff */
[----:B------:R-:W3:Y:S01]  /*1cd00*/  LDC R32, c[0x0][0x278] ;  /* 0x00009e00ff207b82 */ /* 0x000ee20000000800 */
[----:B------:R-:W-:Y:S02]  /*1cd10*/  IADD3 R14, P5, R175, R26, RZ ;  /* 0x0000001aaf0e7210 */ /* 0x000fe40007fbe0ff */
[----:B------:R-:W-:Y:S02]  /*1cd20*/  PRMT R116, R116, 0x7632, R116 ;  /* 0x0000763274747816 */ /* 0x000fe40000000074 */
[----:B------:R-:W-:Y:S02]  /*1cd30*/  PRMT R16, R117, 0x7632, R16 ;  /* 0x0000763275107816 */ /* 0x000fe40000000010 */
[----:B------:R-:W-:Y:S01]  /*1cd40*/  LEA.HI.X.SX32 R15, R15, R27, 0x1, P5 ;  /* 0x0000001b0f0f7211 */ /* 0x000fe200028f0eff */
[----:B------:R-:W4:Y:S01]  /*1cd50*/  LDC R12, c[0x0][0x278] ;  /* 0x00009e00ff0c7b82 */ /* 0x000f220000000800 */
[----:B------:R1:W-:Y:S04]  /*1cd60*/  STG.E.U16 desc[UR60][R176.64], R116 ;  /* 0x00000074b0007986 */ /* 0x0003e8000c10153c */
[----:B------:R1:W-:Y:S03]  /*1cd70*/  STG.E.U16 desc[UR60][R178.64], R117 ;  /* 0x00000075b2007986 */ /* 0x0003e6000c10153c */
[----:B------:R-:W4:Y:S01]  /*1cd80*/  LDC R10, c[0x0][0x278] ;  /* 0x00009e00ff0a7b82 */ /* 0x000f220000000800 */
[----:B------:R2:W-:Y:S01]  /*1cd90*/  STG.E.U16 desc[UR60][R180.64], R16 ;  /* 0x00000010b4007986 */ /* 0x0005e2000c10153c */
[----:B0-----:R-:W-:-:S03]  /*1cda0*/  IMAD R25, R20, 0x9e, RZ ;  /* 0x0000009e14197824 */ /* 0x001fc600078e02ff */
[----:B------:R0:W-:Y:S01]  /*1cdb0*/  STG.E.U16 desc[UR60][R14.64], R118 ;  /* 0x000000760e007986 */ /* 0x0001e2000c10153c */
[----:B-1----:R-:W-:Y:S02]  /*1cdc0*/  IMAD R177, R0, 0x4d, RZ ;  /* 0x0000004d00b17824 */ /* 0x002fe400078e02ff */
[----:B------:R-:W1:Y:S01]  /*1cdd0*/  LDC R0, c[0x0][0x278] ;  /* 0x00009e00ff007b82 */ /* 0x000e620000000800 */
[----:B------:R-:W-:Y:S01]  /*1cde0*/  IMAD R117, R18, 0x9c, RZ ;  /* 0x0000009c12757824 */ /* 0x000fe200078e02ff */
[----:B--2---:R-:W-:-:S06]  /*1cdf0*/  IADD3 R180, P3, R127, R26, RZ ;  /* 0x0000001a7fb47210 */ /* 0x004fcc0007f7e0ff */
[----:B------:R-:W2:Y:S01]  /*1ce00*/  LDC R18, c[0x0][0x278] ;  /* 0x00009e00ff127b82 */ /* 0x000ea20000000800 */
[----:B------:R-:W-:-:S07]  /*1ce10*/  IMAD R179, R2, 0x4f, RZ ;  /* 0x0000004f02b37824 */ /* 0x000fce00078e02ff */
[----:B0-----:R-:W0:Y:S01]  /*1ce20*/  LDC R14, c[0x0][0x278] ;  /* 0x00009e00ff0e7b82 */ /* 0x001e220000000800 */
[-C--:B------:R-:W-:Y:S02]  /*1ce30*/  IADD3 R16, P5, R117, R26.reuse, RZ ;  /* 0x0000001a75107210 */ /* 0x080fe40007fbe0ff */
[-C--:B------:R-:W-:Y:S02]  /*1ce40*/  IADD3 R182, P6, R25, R26.reuse, RZ ;  /* 0x0000001a19b67210 */ /* 0x080fe40007fde0ff */
[-C--:B------:R-:W-:Y:S01]  /*1ce50*/  LEA.HI.X.SX32 R181, R177, R27.reuse, 0x1, P3 ;  /* 0x0000001bb1b57211 */ /* 0x080fe200018f0eff */
[----:B-----5:R-:W-:Y:S01]  /*1ce60*/  IMAD R177, R22, 0xa0, RZ ;  /* 0x000000a016b17824 */ /* 0x020fe200078e02ff */
[----:B------:R-:W-:Y:S01]  /*1ce70*/  PRMT R2, R118, 0x7632, R2 ;  /* 0x0000763276027816 */ /* 0x000fe20000000002 */
[----:B------:R-:W5:Y:S01]  /*1ce80*/  LDC R20, c[0x0][0x278] ;  /* 0x00009e00ff147b82 */ /* 0x000f620000000800 */
[-C--:B------:R-:W-:Y:S02]  /*1ce90*/  LEA.HI.X.SX32 R17, R17, R27.reuse, 0x1, P5 ;  /* 0x0000001b11117211 */ /* 0x080fe400028f0eff */
[-C--:B------:R-:W-:Y:S01]  /*1cea0*/  LEA.HI.X.SX32 R183, R179, R27.reuse, 0x1, P6 ;  /* 0x0000001bb3b77211 */ /* 0x080fe200030f0eff */
[----:B---3--:R-:W-:Y:S01]  /*1ceb0*/  IMAD R179, R32, 0xa2, RZ ;  /* 0x000000a220b37824 */ /* 0x008fe200078e02ff */
[----:B------:R-:W-:Y:S01]  /*1cec0*/  PRMT R100, R119, 0x7632, R100 ;  /* 0x0000763277647816 */ /* 0x000fe20000000064 */
[----:B------:R-:W-:Y:S01]  /*1ced0*/  IMAD R15, R34, 0xa4, RZ ;  /* 0x000000a4220f7824 */ /* 0x000fe200078e02ff */
[----:B------:R-:W-:Y:S01]  /*1cee0*/  IADD3 R184, P5, R177, R26, RZ ;  /* 0x0000001ab1b87210 */ /* 0x000fe20007fbe0ff */
[----:B------:R3:W-:Y:S01]  /*1cef0*/  STG.E.U16 desc[UR60][R180.64], R2 ;  /* 0x00000002b4007986 */ /* 0x0007e2000c10153c */
[----:B------:R-:W-:Y:S01]  /*1cf00*/  PRMT R22, R121, 0x7632, R22 ;  /* 0x0000763279167816 */ /* 0x000fe20000000016 */
[----:B------:R-:W5:Y:S01]  /*1cf10*/  LDC R34, c[0x0][0x278] ;  /* 0x00009e00ff227b82 */ /* 0x000f620000000800 */
[----:B------:R-:W-:Y:S01]  /*1cf20*/  LEA.HI.X.SX32 R185, R9, R27, 0x1, P5 ;  /* 0x0000001b09b97211 */ /* 0x000fe200028f0eff */
[----:B------:R1:W-:Y:S01]  /*1cf30*/  STG.E.U16 desc[UR60][R16.64], R119 ;  /* 0x0000007710007986 */ /* 0x0003e2000c10153c */
[----:B----4-:R-:W-:-:S03]  /*1cf40*/  IMAD R9, R10, 0x53, RZ ;  /* 0x000000530a097824 */ /* 0x010fc600078e02ff */
[----:B------:R4:W-:Y:S02]  /*1cf50*/  STG.E.U16 desc[UR60][R182.64], R100 ;  /* 0x00000064b6007986 */ /* 0x0009e4000c10153c */
[----:B------:R-:W5:Y:S01]  /*1cf60*/  LDC R32, c[0x0][0x278] ;  /* 0x00009e00ff207b82 */ /* 0x000f620000000800 */
[----:B---3--:R-:W-:Y:S02]  /*1cf70*/  IADD3 R180, P3, R179, R26, RZ ;  /* 0x0000001ab3b47210 */ /* 0x008fe40007f7e0ff */
[----:B------:R-:W-:Y:S01]  /*1cf80*/  PRMT R10, R120, 0x7632, R10 ;  /* 0x00007632780a7816 */ /* 0x000fe2000000000a */
[----:B-1----:R-:W-:Y:S01]  /*1cf90*/  IMAD R17, R12, 0xa6, RZ ;  /* 0x000000a60c117824 */ /* 0x002fe200078e02ff */
[----:B------:R-:W-:-:S03]  /*1cfa0*/  LEA.HI.X.SX32 R181, R187, R27, 0x1, P3 ;  /* 0x0000001bbbb57211 */ /* 0x000fc600018f0eff */
[----:B------:R-:W1:Y:S01]  /*1cfb0*/  LDC R12, c[0x0][0x278] ;  /* 0x00009e00ff0c7b82 */ /* 0x000e620000000800 */
[----:B----4-:R-:W-:Y:S01]  /*1cfc0*/  IADD3 R182, P5, R15, R26, RZ ;  /* 0x0000001a0fb67210 */ /* 0x010fe20007fbe0ff */
[----:B0-----:R-:W-:-:S03]  /*1cfd0*/  IMAD R119, R14, 0xaa, RZ ;  /* 0x000000aa0e777824 */ /* 0x001fc600078e02ff */
[-C--:B------:R-:W-:Y:S01]  /*1cfe0*/  LEA.HI.X.SX32 R183, R101, R27.reuse, 0x1, P5 ;  /* 0x0000001b65b77211 */ /* 0x080fe200028f0eff */
[----:B--2---:R-:W-:Y:S02]  /*1cff0*/  IMAD R101, R18, 0xa8, RZ ;  /* 0x000000a812657824 */ /* 0x004fe400078e02ff */
[----:B------:R-:W0:Y:S01]  /*1d000*/  LDC R2, c[0x0][0x278] ;  /* 0x00009e00ff027b82 */ /* 0x000e220000000800 */
[----:B------:R-:W-:Y:S01]  /*1d010*/  IADD3 R186, P6, R17, R26, RZ ;  /* 0x0000001a11ba7210 */ /* 0x000fe20007fde0ff */
[----:B------:R-:W-:Y:S04]  /*1d020*/  STG.E.U16 desc[UR60][R184.64], R120 ;  /* 0x00000078b8007986 */ /* 0x000fe8000c10153c */
[----:B------:R-:W-:Y:S02]  /*1d030*/  STG.E.U16 desc[UR60][R180.64], R10 ;  /* 0x0000000ab4007986 */ /* 0x000fe4000c10153c */
[----:B------:R-:W2:Y:S02]  /*1d040*/  LDC R16, c[0x0][0x278] ;  /* 0x00009e00ff107b82 */ /* 0x000ea40000000800 */
[----:B------:R3:W-:Y:S01]  /*1d050*/  STG.E.U16 desc[UR60][R182.64], R121 ;  /* 0x00000079b6007986 */ /* 0x0007e2000c10153c */
[----:B------:R-:W-:-:S05]  /*1d060*/  LEA.HI.X.SX32 R187, R9, R27, 0x1, P6 ;  /* 0x0000001b09bb7211 */ /* 0x000fca00030f0eff */
[----:B------:R-:W4:Y:S08]  /*1d070*/  LDC R18, c[0x0][0x278] ;  /* 0x00009e00ff127b82 */ /* 0x000f300000000800 */
[----:B------:R-:W4:Y:S01]  /*1d080*/  LDC R14, c[0x0][0x278] ;  /* 0x00009e00ff0e7b82 */ /* 0x000f220000000800 */
[----:B---3--:R-:W-:Y:S01]  /*1d090*/  IMAD R121, R0, 0x55, RZ ;  /* 0x0000005500797824 */ /* 0x008fe200078e02ff */
[----:B------:R3:W-:Y:S06]  /*1d0a0*/  STG.E.U16 desc[UR60][R186.64], R22 ;  /* 0x00000016ba007986 */ /* 0x0007ec000c10153c */
[----:B------:R-:W4:Y:S01]  /*1d0b0*/  LDC R0, c[0x0][0x278] ;  /* 0x00009e00ff007b82 */ /* 0x000f220000000800 */
[----:B-----5:R-:W-:Y:S01]  /*1d0c0*/  IMAD R9, R20, 0xac, RZ ;  /* 0x000000ac14097824 */ /* 0x020fe200078e02ff */
[----:B------:R-:W-:-:S02]  /*1d0d0*/  IADD3 R20, P3, R101, R26, RZ ;  /* 0x0000001a65147210 */ /* 0x000fc40007f7e0ff */
[----:B------:R-:W-:-:S04]  /*1d0e0*/  IADD3 R120, P5, R119, R26, RZ ;  /* 0x0000001a77787210 */ /* 0x000fc80007fbe0ff */
[----:B---3--:R-:W3:Y:S01]  /*1d0f0*/  LDC R22, c[0x0][0x278] ;  /* 0x00009e00ff167b82 */ /* 0x008ee20000000800 */
[-C--:B------:R-:W-:Y:S01]  /*1d100*/  LEA.HI.X.SX32 R21, R21, R27.reuse, 0x1, P3 ;  /* 0x0000001b15157211 */ /* 0x080fe200018f0eff */
[----:B-1----:R-:W-:Y:S01]  /*1d110*/  IMAD R181, R12, 0xae, RZ ;  /* 0x000000ae0cb57824 */ /* 0x002fe200078e02ff */
[-C--:B------:R-:W-:Y:S02]  /*1d120*/  IADD3 R182, P6, R9, R26.reuse, RZ ;  /* 0x0000001a09b67210 */ /* 0x080fe40007fde0ff */
[-C--:B------:R-:W-:Y:S02]  /*1d130*/  LEA.HI.X.SX32 R121, R121, R27.reuse, 0x1, P5 ;  /* 0x0000001b79797211 */ /* 0x080fe400028f0eff */
[----:B------:R-:W-:Y:S01]  /*1d140*/  PRMT R100, R122, 0x7632, R100 ;  /* 0x000076327a647816 */ /* 0x000fe20000000064 */
[----:B------:R-:W1:Y:S01]  /*1d150*/  LDC R10, c[0x0][0x278] ;  /* 0x00009e00ff0a7b82 */ /* 0x000e620000000800 */
[-C--:B------:R-:W-:Y:S01]  /*1d160*/  LEA.HI.X.SX32 R183, R23, R27.reuse, 0x1, P6 ;  /* 0x0000001b17b77211 */ /* 0x080fe200030f0eff */
[----:B------:R4:W-:Y:S01]  /*1d170*/  STG.E.U16 desc[UR60][R20.64], R122 ;  /* 0x0000007a14007986 */ /* 0x0009e2000c10153c */
[----:B--2---:R-:W-:Y:S01]  /*1d180*/  IMAD R23, R16, 0xb0, RZ ;  /* 0x000000b010177824 */ /* 0x004fe200078e02ff */
[----:B------:R-:W-:Y:S01]  /*1d190*/  IADD3 R184, P5, R181, R26, RZ ;  /* 0x0000001ab5b87210 */ /* 0x000fe20007fbe0ff */
[----:B0-----:R-:W-:Y:S01]  /*1d1a0*/  IMAD R185, R2, 0x57, RZ ;  /* 0x0000005702b97824 */ /* 0x001fe200078e02ff */
[----:B------:R0:W-:Y:S02]  /*1d1b0*/  STG.E.U16 desc[UR60][R120.64], R100 ;  /* 0x0000006478007986 */ /* 0x0001e4000c10153c */
[----:B------:R-:W2:Y:S01]  /*1d1c0*/  LDC R12, c[0x0][0x278] ;  /* 0x00009e00ff0c7b82 */ /* 0x000ea20000000800 */
[----:B------:R-:W-:Y:S01]  /*1d1d0*/  PRMT R102, R123, 0x7632, R102 ;  /* 0x000076327b667816 */ /* 0x000fe20000000066 */
[----:B------:R5:W-:Y:S01]  /*1d1e0*/  STG.E.U16 desc[UR60][R182.64], R123 ;  /* 0x0000007bb6007986 */ /* 0x000be2000c10153c */
[----:B----4-:R-:W-:Y:S01]  /*1d1f0*/  IMAD R21, R14, 0xb4, RZ ;  /* 0x000000b40e157824 */ /* 0x010fe200078e02ff */
[----:B------:R-:W-:-:S04]  /*1d200*/  LEA.HI.X.SX32 R185, R185, R27, 0x1, P5 ;  /* 0x0000001bb9b97211 */ /* 0x000fc800028f0eff */
[----:B------:R-:W4:Y:S01]  /*1d210*/  LDC R14, c[0x0][0x278] ;  /* 0x00009e00ff0e7b82 */ /* 0x000f220000000800 */
[----:B0-----:R-:W-:Y:S01]  /*1d220*/  IMAD R121, R18, 0xb2, RZ ;  /* 0x000000b212797824 */ /* 0x001fe200078e02ff */
[-C--:B------:R-:W-:Y:S02]  /*1d230*/  IADD3 R188, P6, R21, R26.reuse, RZ ;  /* 0x0000001a15bc7210 */ /* 0x080fe40007fde0ff */
[-C--:B-----5:R-:W-:Y:S01]  /*1d240*/  IADD3 R182, P3, R23, R26.reuse, RZ ;  /* 0x0000001a17b67210 */ /* 0x0a0fe20007f7e0ff */
[----:B------:R-:W-:Y:S01]  /*1d250*/  IMAD R123, R0, 0x59, RZ ;  /* 0x00000059007b7824 */ /* 0x000fe200078e02ff */
[----:B------:R-:W-:Y:S02]  /*1d260*/  IADD3 R186, P5, R121, R26, RZ ;  /* 0x0000001a79ba7210 */ /* 0x000fe40007fbe0ff */
[----:B------:R-:W0:Y:S01]  /*1d270*/  LDC R0, c[0x0][0x278] ;  /* 0x00009e00ff007b82 */ /* 0x000e220000000800 */
[-C--:B------:R-:W-:Y:S02]  /*1d280*/  LEA.HI.X.SX32 R183, R141, R27.reuse, 0x1, P3 ;  /* 0x0000001b8db77211 */ /* 0x080fe400018f0eff */
[----:B------:R-:W-:-:S02]  /*1d290*/  LEA.HI.X.SX32 R187, R123, R27, 0x1, P5 ;  /* 0x0000001b7bbb7211 */ /* 0x000fc400028f0eff */
[----:B------:R-:W-:Y:S02]  /*1d2a0*/  PRMT R2, R128, 0x7632, R2 ;  /* 0x0000763280027816 */ /* 0x000fe40000000002 */
[----:B------:R-:W-:Y:S01]  /*1d2b0*/  LEA.HI.X.SX32 R189, R143, R27, 0x1, P6 ;  /* 0x0000001b8fbd7211 */ /* 0x000fe200030f0eff */
[----:B---3--:R-:W-:Y:S01]  /*1d2c0*/  IMAD R143, R22, 0xb6, RZ ;  /* 0x000000b6168f7824 */ /* 0x008fe200078e02ff */
[----:B------:R-:W3:Y:S01]  /*1d2d0*/  LDC R16, c[0x0][0x278] ;  /* 0x00009e00ff107b82 */ /* 0x000ee20000000800 */
[----:B------:R-:W-:Y:S04]  /*1d2e0*/  STG.E.U16 desc[UR60][R184.64], R102 ;  /* 0x00000066b8007986 */ /* 0x000fe8000c10153c */
[----:B------:R1:W-:Y:S03]  /*1d2f0*/  STG.E.U16 desc[UR60][R182.64], R128 ;  /* 0x00000080b6007986 */ /* 0x0003e6000c10153c */
[----:B------:R-:W5:Y:S01]  /*1d300*/  LDC R22, c[0x0][0x278] ;  /* 0x00009e00ff167b82 */ /* 0x000f620000000800 */
[----:B------:R2:W-:Y:S01]  /*1d310*/  STG.E.U16 desc[UR60][R186.64], R2 ;  /* 0x00000002ba007986 */ /* 0x0005e2000c10153c */
[----:B------:R-:W-:-:S06]  /*1d320*/  IMAD R141, R34, 0xba, RZ ;  /* 0x000000ba228d7824 */ /* 0x000fcc00078e02ff */
[----:B------:R-:W5:Y:S01]  /*1d330*/  LDC R20, c[0x0][0x278] ;  /* 0x00009e00ff147b82 */ /* 0x000f620000000800 */
[----:B------:R-:W-:Y:S02]  /*1d340*/  IMAD R123, R32, 0xb8, RZ ;  /* 0x000000b8207b7824 */ /* 0x000fe400078e02ff */
[----:B-1----:R-:W-:-:S05]  /*1d350*/  IMAD R183, R10, 0x5b, RZ ;  /* 0x0000005b0ab77824 */ /* 0x002fca00078e02ff */
[----:B--2---:R-:W1:Y:S01]  /*1d360*/  LDC R2, c[0x0][0x278] ;  /* 0x00009e00ff027b82 */ /* 0x004e620000000800 */
[----:B------:R-:W-:Y:S01]  /*1d370*/  IMAD R185, R12, 0x5d, RZ ;  /* 0x0000005d0cb97824 */ /* 0x000fe200078e02ff */
[-C--:B------:R-:W-:Y:S02]  /*1d380*/  IADD3 R182, P3, R143, R26.reuse, RZ ;  /* 0x0000001a8fb67210 */ /* 0x080fe40007f7e0ff */
[----:B------:R-:W-:-:S04]  /*1d390*/  IADD3 R186, P6, R141, R26, RZ ;  /* 0x0000001a8dba7210 */ /* 0x000fc80007fde0ff */
[----:B------:R-:W2:Y:S01]  /*1d3a0*/  LDC R10, c[0x0][0x278] ;  /* 0x00009e00ff0a7b82 */ /* 0x000ea20000000800 */
[----:B------:R-:W-:Y:S02]  /*1d3b0*/  IADD3 R32, P5, R123, R26, RZ ;  /* 0x0000001a7b207210 */ /* 0x000fe40007fbe0ff */
[-C--:B------:R-:W-:Y:S02]  /*1d3c0*/  LEA.HI.X.SX32 R183, R183, R27.reuse, 0x1, P3 ;  /* 0x0000001bb7b77211 */ /* 0x080fe400018f0eff */
[----:B------:R-:W-:Y:S02]  /*1d3d0*/  PRMT R18, R129, 0x7632, R18 ;  /* 0x0000763281127816 */ /* 0x000fe40000000012 */
[-C--:B------:R-:W-:Y:S01]  /*1d3e0*/  LEA.HI.X.SX32 R187, R185, R27.reuse, 0x1, P6 ;  /* 0x0000001bb9bb7211 */ /* 0x080fe200030f0eff */
[----:B------:R-:W2:Y:S01]  /*1d3f0*/  LDC R12, c[0x0][0x278] ;  /* 0x00009e00ff0c7b82 */ /* 0x000ea20000000800 */
[----:B----4-:R-:W-:Y:S01]  /*1d400*/  IMAD R185, R14, 0xbc, RZ ;  /* 0x000000bc0eb97824 */ /* 0x010fe200078e02ff */
[----:B------:R0:W-:Y:S01]  /*1d410*/  STG.E.U16 desc[UR60][R188.64], R129 ;  /* 0x00000081bc007986 */ /* 0x0001e2000c10153c */
[----:B------:R-:W-:-:S05]  /*1d420*/  LEA.HI.X.SX32 R33, R33, R27, 0x1, P5 ;  /* 0x0000001b21217211 */ /* 0x000fca00028f0eff */
[----:B------:R-:W4:Y:S01]  /*1d430*/  LDC R34, c[0x0][0x278] ;  /* 0x00009e00ff227b82 */ /* 0x000f220000000800 */
[----:B------:R3:W-:Y:S01]  /*1d440*/  STG.E.U16 desc[UR60][R182.64], R18 ;  /* 0x00000012b6007986 */ /* 0x0007e2000c10153c */
[----:B------:R-:W-:Y:S01]  /*1d450*/  PRMT R100, R130, 0x7632, R100 ;  /* 0x0000763282647816 */ /* 0x000fe20000000064 */
[----:B0-----:R-:W-:-:S05]  /*1d460*/  IMAD R189, R0, 0x5f, RZ ;  /* 0x0000005f00bd7824 */ /* 0x001fca00078e02ff */
[----:B------:R-:W0:Y:S01]  /*1d470*/  LDC R0, c[0x0][0x278] ;  /* 0x00009e00ff007b82 */ /* 0x000e220000000800 */
[----:B------:R1:W-:Y:S01]  /*1d480*/  STG.E.U16 desc[UR60][R32.64], R130 ;  /* 0x0000008220007986 */ /* 0x0003e2000c10153c */
[----:B---3--:R-:W-:Y:S01]  /*1d490*/  IMAD R129, R16, 0xbe, RZ ;  /* 0x000000be10817824 */ /* 0x008fe200078e02ff */
[----:B------:R-:W-:-:S05]  /*1d4a0*/  IADD3 R18, P5, R185, R26, RZ ;  /* 0x0000001ab9127210 */ /* 0x000fca0007fbe0ff */
[----:B------:R-:W3:Y:S01]  /*1d4b0*/  LDC R14, c[0x0][0x278] ;  /* 0x00009e00ff0e7b82 */ /* 0x000ee20000000800 */
[----:B-----5:R-:W-:Y:S01]  /*1d4c0*/  IMAD R183, R20, 0xc0, RZ ;  /* 0x000000c014b77824 */ /* 0x020fe200078e02ff */
[----:B------:R-:W-:Y:S01]  /*1d4d0*/  LEA.HI.X.SX32 R19, R19, R27, 0x1, P5 ;  /* 0x0000001b13137211 */ /* 0x000fe200028f0eff */
[----:B-1----:R-:W-:Y:S01]  /*1d4e0*/  IMAD R33, R22, 0xc2, RZ ;  /* 0x000000c216217824 */ /* 0x002fe200078e02ff */
[----:B------:R1:W-:Y:S04]  /*1d4f0*/  STG.E.U16 desc[UR60][R186.64], R100 ;  /* 0x00000064ba007986 */ /* 0x0003e8000c10153c */
[----:B------:R-:W5:Y:S01]  /*1d500*/  LDC R16, c[0x0][0x278] ;  /* 0x00009e00ff107b82 */ /* 0x000f620000000800 */
[-C--:B------:R-:W-:Y:S01]  /*1d510*/  IADD3 R188, P3, R129, R26.reuse, RZ ;  /* 0x0000001a81bc7210 */ /* 0x080fe20007f7e0ff */
[----:B------:R2:W-:Y:S01]  /*1d520*/  STG.E.U16 desc[UR60][R18.64], R131 ;  /* 0x0000008312007986 */ /* 0x0005e2000c10153c */
[----:B------:R-:W-:-:S02]  /*1d530*/  IADD3 R190, P6, R33, R26, RZ ;  /* 0x0000001a21be7210 */ /* 0x000fc40007fde0ff */
[----:B------:R-:W-:-:S03]  /*1d540*/  IADD3 R144, P5, R183, R26, RZ ;  /* 0x0000001ab7907210 */ /* 0x000fc60007fbe0ff */
[----:B------:R-:W5:Y:S01]  /*1d550*/  LDC R20, c[0x0][0x278] ;  /* 0x00009e00ff147b82 */ /* 0x000f620000000800 */
[----:B-1----:R-:W-:Y:S01]  /*1d560*/  IMAD R187, R2, 0x61, RZ ;  /* 0x0000006102bb7824 */ /* 0x002fe200078e02ff */
[----:B------:R-:W-:Y:S02]  /*1d570*/  LEA.HI.X.SX32 R189, R189, R27, 0x1, P3 ;  /* 0x0000001bbdbd7211 */ /* 0x000fe400018f0eff */
[----:B------:R-:W-:-:S04]  /*1d580*/  PRMT R22, R131, 0x7632, R22 ;  /* 0x0000763283167816 */ /* 0x000fc80000000016 */
[----:B--2---:R-:W1:Y:S01]  /*1d590*/  LDC R18, c[0x0][0x278] ;  /* 0x00009e00ff127b82 */ /* 0x004e620000000800 */
[-C--:B------:R-:W-:Y:S01]  /*1d5a0*/  LEA.HI.X.SX32 R191, R187, R27.reuse, 0x1, P6 ;  /* 0x0000001bbbbf7211 */ /* 0x080fe200030f0eff */
[----:B------:R-:W-:Y:S01]  /*1d5b0*/  IMAD R187, R10, 0xc4, RZ ;  /* 0x000000c40abb7824 */ /* 0x000fe200078e02ff */
[----:B------:R-:W-:Y:S01]  /*1d5c0*/  LEA.HI.X.SX32 R145, R145, R27, 0x1, P5 ;  /* 0x0000001b91917211 */ /* 0x000fe200028f0eff */
[----:B------:R2:W-:Y:S04]  /*1d5d0*/  STG.E.U16 desc[UR60][R188.64], R22 ;  /* 0x00000016bc007986 */ /* 0x0005e8000c10153c */
[----:B------:R-:W1:Y:S01]  /*1d5e0*/  LDC R10, c[0x0][0x278] ;  /* 0x00009e00ff0a7b82 */ /* 0x000e620000000800 */
[----:B------:R4:W-:Y:S01]  /*1d5f0*/  STG.E.U16 desc[UR60][R144.64], R132 ;  /* 0x0000008490007986 */ /* 0x0009e2000c10153c */
[----:B------:R-:W-:Y:S01]  /*1d600*/  IMAD R19, R12, 0xc6, RZ ;  /* 0x000000c60c137824 */ /* 0x000fe200078e02ff */
[----:B------:R-:W-:-:S05]  /*1d610*/  PRMT R32, R132, 0x7632, R32 ;  /* 0x0000763284207816 */ /* 0x000fca0000000020 */
[----:B------:R-:W1:Y:S01]  /*1d620*/  LDC R2, c[0x0][0x278] ;  /* 0x00009e00ff027b82 */ /* 0x000e620000000800 */
[----:B--2---:R-:W-:Y:S01]  /*1d630*/  IADD3 R188, P5, R187, R26, RZ ;  /* 0x0000001abbbc7210 */ /* 0x004fe20007fbe0ff */
[----:B----4-:R-:W-:-:S03]  /*1d640*/  IMAD R145, R34, 0xca, RZ ;  /* 0x000000ca22917824 */ /* 0x010fc600078e02ff */
[----:B------:R-:W-:-:S03]  /*1d650*/  LEA.HI.X.SX32 R189, R103, R27, 0x1, P5 ;  /* 0x0000001b67bd7211 */ /* 0x000fc600028f0eff */
[----:B------:R-:W2:Y:S01]  /*1d660*/  LDC R12, c[0x0][0x278] ;  /* 0x00009e00ff0c7b82 */ /* 0x000ea20000000800 */
[----:B0-----:R-:W-:Y:S01]  /*1d670*/  IMAD R103, R0, 0x65, RZ ;  /* 0x0000006500677824 */ /* 0x001fe200078e02ff */
[-C--:B------:R-:W-:Y:S01]  /*1d680*/  IADD3 R196, P6, R145, R26.reuse, RZ ;  /* 0x0000001a91c47210 */ /* 0x080fe20007fde0ff */
[----:B---3--:R-:W-:Y:S01]  /*1d690*/  IMAD R131, R14, 0xc8, RZ ;  /* 0x000000c80e837824 */ /* 0x008fe200078e02ff */
[----:B------:R0:W-:Y:S04]  /*1d6a0*/  STG.E.U16 desc[UR60][R190.64], R32 ;  /* 0x00000020be007986 */ /* 0x0001e8000c10153c */
[----:B------:R-:W3:Y:S01]  /*1d6b0*/  LDC R0, c[0x0][0x278] ;  /* 0x00009e00ff007b82 */ /* 0x000ee20000000800 */
[----:B------:R-:W-:Y:S01]  /*1d6c0*/  LEA.HI.X.SX32 R197, R103, R27, 0x1, P6 ;  /* 0x0000001b67c57211 */ /* 0x000fe200030f0eff */
[----:B-----5:R-:W-:Y:S01]  /*1d6d0*/  IMAD R103, R16, 0xcc, RZ ;  /* 0x000000cc10677824 */ /* 0x020fe200078e02ff */
[-C--:B------:R-:W-:Y:S01]  /*1d6e0*/  IADD3 R192, P5, R131, R26.reuse, RZ ;  /* 0x0000001a83c07210 */ /* 0x080fe20007fbe0ff */
[----:B------:R4:W-:Y:S01]  /*1d6f0*/  STG.E.U16 desc[UR60][R188.64], R133 ;  /* 0x00000085bc007986 */ /* 0x0009e2000c10153c */
[----:B0-----:R-:W-:-:S03]  /*1d700*/  IADD3 R190, P3, R19, R26, RZ ;  /* 0x0000001a13be7210 */ /* 0x001fc60007f7e0ff */
[----:B------:R-:W0:Y:S01]  /*1d710*/  LDC R14, c[0x0][0x278] ;  /* 0x00009e00ff0e7b82 */ /* 0x000e220000000800 */
[----:B------:R-:W-:Y:S02]  /*1d720*/  PRMT R22, R133, 0x7632, R22 ;  /* 0x0000763285167816 */ /* 0x000fe40000000016 */
[-C--:B------:R-:W-:Y:S02]  /*1d730*/  LEA.HI.X.SX32 R191, R193, R27.reuse, 0x1, P3 ;  /* 0x0000001bc1bf7211 */ /* 0x080fe400018f0eff */
[-C--:B------:R-:W-:Y:S01]  /*1d740*/  LEA.HI.X.SX32 R193, R105, R27.reuse, 0x1, P5 ;  /* 0x0000001b69c17211 */ /* 0x080fe200028f0eff */
[----:B-1----:R-:W-:Y:S01]  /*1d750*/  IMAD R105, R18, 0xd0, RZ ;  /* 0x000000d012697824 */ /* 0x002fe200078e02ff */
[----:B------:R-:W-:Y:S01]  /*1d760*/  IADD3 R34, P5, R103, R26, RZ ;  /* 0x0000001a67227210 */ /* 0x000fe20007fbe0ff */
[----:B------:R-:W1:Y:S01]  /*1d770*/  LDC R16, c[0x0][0x278] ;  /* 0x00009e00ff107b82 */ /* 0x000e620000000800 */
[----:B----4-:R-:W-:Y:S01]  /*1d780*/  IMAD R189, R20, 0xce, RZ ;  /* 0x000000ce14bd7824 */ /* 0x010fe200078e02ff */
[----:B------:R-:W-:Y:S01]  /*1d790*/  PRMT R32, R134, 0x7632, R32 ;  /* 0x0000763286207816 */ /* 0x000fe20000000020 */
[----:B------:R4:W-:Y:S01]  /*1d7a0*/  STG.E.U16 desc[UR60][R190.64], R22 ;  /* 0x00000016be007986 */ /* 0x0009e2000c10153c */
[----:B------:R-:W-:Y:S01]  /*1d7b0*/  IMAD R133, R10, 0xd2, RZ ;  /* 0x000000d20a857824 */ /* 0x000fe200078e02ff */
[----:B------:R-:W-:-:S02]  /*1d7c0*/  LEA.HI.X.SX32 R35, R35, R27, 0x1, P5 ;  /* 0x0000001b23237211 */ /* 0x000fc400028f0eff */
[----:B------:R5:W-:Y:S01]  /*1d7d0*/  STG.E.U16 desc[UR60][R192.64], R134 ;  /* 0x00000086c0007986 */ /* 0x000be2000c10153c */
[----:B------:R-:W1:Y:S03]  /*1d7e0*/  LDC R10, c[0x0][0x278] ;  /* 0x00009e00ff0a7b82 */ /* 0x000e660000000800 */
[----:B------:R2:W-:Y:S01]  /*1d7f0*/  STG.E.U16 desc[UR60][R196.64], R32 ;  /* 0x00000020c4007986 */ /* 0x0005e2000c10153c */
[----:B----4-:R-:W-:-:S04]  /*1d800*/  IADD3 R190, P3, R189, R26, RZ ;  /* 0x0000001abdbe7210 */ /* 0x010fc80007f7e0ff */
[----:B------:R-:W4:Y:S01]  /*1d810*/  LDC R18, c[0x0][0x278] ;  /* 0x00009e00ff127b82 */ /* 0x000f220000000800 */
[----:B-----5:R-:W-:Y:S02]  /*1d820*/  IADD3 R192, P5, R105, R26, RZ ;  /* 0x0000001a69c07210 */ /* 0x020fe40007fbe0ff */
[----:B------:R-:W-:Y:S01]  /*1d830*/  LEA.HI.X.SX32 R191, R199, R27, 0x1, P3 ;  /* 0x0000001bc7bf7211 */ /* 0x000fe200018f0eff */
[----:B--2---:R-:W-:Y:S01]  /*1d840*/  IMAD R197, R2, 0x69, RZ ;  /* 0x0000006902c57824 */ /* 0x004fe200078e02ff */
[----:B------:R-:W-:-:S03]  /*1d850*/  PRMT R2, R135, 0x7632, R2 ;  /* 0x0000763287027816 */ /* 0x000fc60000000002 */
[----:B------:R-:W2:Y:S01]  /*1d860*/  LDC R199, c[0x0][0x278] ;  /* 0x00009e00ffc77b82 */ /* 0x000ea20000000800 */
[----:B------:R-:W-:Y:S01]  /*1d870*/  LEA.HI.X.SX32 R193, R151, R27, 0x1, P5 ;  /* 0x0000001b97c17211 */ /* 0x000fe200028f0eff */
[----:B------:R-:W-:Y:S01]  /*1d880*/  IMAD R151, R12, 0xd4, RZ ;  /* 0x000000d40c977824 */ /* 0x000fe200078e02ff */
[----:B------:R0:W-:Y:S05]  /*1d890*/  STG.E.U16 desc[UR60][R34.64], R135 ;  /* 0x0000008722007986 */ /* 0x0001ea000c10153c */
[----:B------:R-:W5:Y:S01]  /*1d8a0*/  LDC R12, c[0x0][0x278] ;  /* 0x00009e00ff0c7b82 */ /* 0x000f620000000800 */
[----:B------:R3:W-:Y:S01]  /*1d8b0*/  STG.E.U16 desc[UR60][R190.64], R2 ;  /* 0x00000002be007986 */ /* 0x0007e2000c10153c */
[----:B------:R-:W-:Y:S01]  /*1d8c0*/  IADD3 R196, P6, R133, R26, RZ ;  /* 0x0000001a85c47210 */ /* 0x000fe20007fde0ff */
[----:B0-----:R-:W-:Y:S01]  /*1d8d0*/  IMAD R135, R14, 0xd6, RZ ;  /* 0x000000d60e877824 */ /* 0x001fe200078e02ff */
[----:B------:R-:W-:-:S04]  /*1d8e0*/  PRMT R20, R136, 0x7632, R20 ;  /* 0x0000763288147816 */ /* 0x000fc80000000014 */
[----:B------:R-:W0:Y:S01]  /*1d8f0*/  LDC R14, c[0x0][0x278] ;  /* 0x00009e00ff0e7b82 */ /* 0x000e220000000800 */
[----:B---3--:R-:W-:-:S07]  /*1d900*/  IMAD R191, R0, 0x6b, RZ ;  /* 0x0000006b00bf7824 */ /* 0x008fce00078e02ff */
[----:B------:R-:W3:Y:S01]  /*1d910*/  LDC R0, c[0x0][0x278] ;  /* 0x00009e00ff007b82 */ /* 0x000ee20000000800 */
[----:B------:R-:W-:Y:S01]  /*1d920*/  LEA.HI.X.SX32 R197, R197, R27, 0x1, P6 ;  /* 0x0000001bc5c57211 */ /* 0x000fe200030f0eff */
[----:B------:R4:W-:Y:S01]  /*1d930*/  STG.E.U16 desc[UR60][R192.64], R136 ;  /* 0x00000088c0007986 */ /* 0x0009e2000c10153c */
[----:B-1----:R-:W-:Y:S01]  /*1d940*/  IMAD R35, R16, 0xd8, RZ ;  /* 0x000000d810237824 */ /* 0x002fe200078e02ff */
[----:B------:R-:W-:-:S04]  /*1d950*/  IADD3 R148, P3, R151, R26, RZ ;  /* 0x0000001a97947210 */ /* 0x000fc80007f7e0ff */
[----:B------:R-:W1:Y:S01]  /*1d960*/  LDC R16, c[0x0][0x278] ;  /* 0x00009e00ff107b82 */ /* 0x000e620000000800 */
[----:B------:R-:W-:Y:S01]  /*1d970*/  LEA.HI.X.SX32 R149, R149, R27, 0x1, P3 ;  /* 0x0000001b95957211 */ /* 0x000fe200018f0eff */
[----:B------:R2:W-:Y:S01]  /*1d980*/  STG.E.U16 desc[UR60][R196.64], R20 ;  /* 0x00000014c4007986 */ /* 0x0005e2000c10153c */
[----:B----4-:R-:W-:Y:S02]  /*1d990*/  IADD3 R192, P5, R135, R26, RZ ;  /* 0x0000001a87c07210 */ /* 0x010fe40007fbe0ff */
[----:B------:R-:W-:-:S03]  /*1d9a0*/  PRMT R32, R137, 0x7632, R32 ;  /* 0x0000763289207816 */ /* 0x000fc60000000020 */
[----:B------:R-:W4:Y:S01]  /*1d9b0*/  LDC R22, c[0x0][0x278] ;  /* 0x00009e00ff167b82 */ /* 0x000f220000000800 */
[-C--:B------:R-:W-:Y:S01]  /*1d9c0*/  LEA.HI.X.SX32 R193, R191, R27.reuse, 0x1, P5 ;  /* 0x0000001bbfc17211 */ /* 0x080fe200028f0eff */
[----:B------:R-:W-:Y:S01]  /*1d9d0*/  IMAD R191, R10, 0xda, RZ ;  /* 0x000000da0abf7824 */ /* 0x000fe200078e02ff */
[----:B--2---:R-:W-:Y:S01]  /*1d9e0*/  IADD3 R196, P6, R35, R26, RZ ;  /* 0x0000001a23c47210 */ /* 0x004fe20007fde0ff */
[----:B------:R5:W-:Y:S04]  /*1d9f0*/  STG.E.U16 desc[UR60][R148.64], R137 ;  /* 0x0000008994007986 */ /* 0x000be8000c10153c */
[----:B------:R-:W2:Y:S01]  /*1da00*/  LDC R10, c[0x0][0x278] ;  /* 0x00009e00ff0a7b82 */ /* 0x000ea20000000800 */
[----:B------:R-:W-:Y:S01]  /*1da10*/  LEA.HI.X.SX32 R197, R147, R27, 0x1, P6 ;  /* 0x0000001b93c57211 */ /* 0x000fe200030f0eff */
[----:B------:R0:W-:Y:S01]  /*1da20*/  STG.E.U16 desc[UR60][R192.64], R32 ;  /* 0x00000020c0007986 */ /* 0x0001e2000c10153c */
[----:B------:R-:W-:-:S02]  /*1da30*/  IMAD R199, R199, 0x6d, RZ ;  /* 0x0000006dc7c77824 */ /* 0x000fc400078e02ff */
[----:B------:R-:W-:-:S03]  /*1da40*/  IMAD R147, R18, 0xdc, RZ ;  /* 0x000000dc12937824 */ /* 0x000fc600078e02ff */
[----:B------:R-:W2:Y:S01]  /*1da50*/  LDC R20, c[0x0][0x278] ;  /* 0x00009e00ff147b82 */ /* 0x000ea20000000800 */
[----:B-----5:R-:W-:Y:S01]  /*1da60*/  IMAD R149, R12, 0xde, RZ ;  /* 0x000000de0c957824 */ /* 0x020fe200078e02ff */
[----:B0-----:R-:W-:-:S06]  /*1da70*/  IADD3 R192, P5, R191, R26, RZ ;  /* 0x0000001abfc07210 */ /* 0x001fcc0007fbe0ff */
[----:B------:R-:W0:Y:S01]  /*1da80*/  LDC R2, c[0x0][0x278] ;  /* 0x00009e00ff027b82 */ /* 0x000e220000000800 */
[----:B------:R5:W-:Y:S01]  /*1da90*/  STG.E.U16 desc[UR60][R196.64], R138 ;  /* 0x0000008ac4007986 */ /* 0x000be2000c10153c */
[-C--:B------:R-:W-:Y:S01]  /*1daa0*/  LEA.HI.X.SX32 R193, R199, R27.reuse, 0x1, P5 ;  /* 0x0000001bc7c17211 */ /* 0x080fe200028f0eff */
[----:B---3--:R-:W-:Y:S01]  /*1dab0*/  IMAD R199, R0, 0x6f, RZ ;  /* 0x0000006f00c77824 */ /* 0x008fe200078e02ff */
[-C--:B------:R-:W-:Y:S01]  /*1dac0*/  IADD3 R198, P5, R149, R26.reuse, RZ ;  /* 0x0000001a95c67210 */ /* 0x080fe20007fbe0ff */
[----:B------:R-:W-:Y:S01]  /*1dad0*/  IMAD R137, R14, 0xe0, RZ ;  /* 0x000000e00e897824 */ /* 0x000fe200078e02ff */
[----:B------:R-:W-:Y:S02]  /*1dae0*/  PRMT R34, R138, 0x7632, R34 ;  /* 0x000076328a227816 */ /* 0x000fe40000000022 */
[----:B------:R-:W3:Y:S01]  /*1daf0*/  LDC R12, c[0x0][0x278] ;  /* 0x00009e00ff0c7b82 */ /* 0x000ee20000000800 */
[----:B-----5:R-:W-:Y:S02]  /*1db00*/  IADD3 R196, P3, R147, R26, RZ ;  /* 0x0000001a93c47210 */ /* 0x020fe40007f7e0ff */
[----:B------:R-:W-:-:S05]  /*1db10*/  LEA.HI.X.SX32 R199, R199, R27, 0x1, P5 ;  /* 0x0000001bc7c77211 */ /* 0x000fca00028f0eff */
[----:B------:R-:W5:Y:S01]  /*1db20*/  LDC R14, c[0x0][0x278] ;  /* 0x00009e00ff0e7b82 */ /* 0x000f620000000800 */
[----:B------:R-:W-:Y:S02]  /*1db30*/  LEA.HI.X.SX32 R197, R153, R27, 0x1, P3 ;  /* 0x0000001b99c57211 */ /* 0x000fe400018f0eff */
[----:B------:R-:W-:Y:S01]  /*1db40*/  PRMT R0, R139, 0x7632, R0 ;  /* 0x000076328b007816 */ /* 0x000fe20000000000 */
[----:B------:R1:W-:Y:S04]  /*1db50*/  STG.E.U16 desc[UR60][R192.64], R34 ;  /* 0x00000022c0007986 */ /* 0x0003e8000c10153c */
[----:B------:R-:W5:Y:S01]  /*1db60*/  LDC R18, c[0x0][0x278] ;  /* 0x00009e00ff127b82 */ /* 0x000f620000000800 */
[----:B------:R2:W-:Y:S01]  /*1db70*/  STG.E.U16 desc[UR60][R196.64], R139 ;  /* 0x0000008bc4007986 */ /* 0x0005e2000c10153c */
[----:B------:R-:W-:-:S03]  /*1db80*/  IADD3 R200, P6, R137, R26, RZ ;  /* 0x0000001a89c87210 */ /* 0x000fc60007fde0ff */
[----:B------:R0:W-:Y:S01]  /*1db90*/  STG.E.U16 desc[UR60][R198.64], R0 ;  /* 0x00000000c6007986 */ /* 0x0001e2000c10153c */
[----:B-1----:R-:W-:Y:S02]  /*1dba0*/  IMAD R193, R16, 0xe2, RZ ;  /* 0x000000e210c17824 */ /* 0x002fe400078e02ff */
[----:B------:R-:W1:Y:S01]  /*1dbb0*/  LDC R16, c[0x0][0x278] ;  /* 0x00009e00ff107b82 */ /* 0x000e620000000800 */
[----:B------:R-:W-:Y:S01]  /*1dbc0*/  LEA.HI.X.SX32 R201, R155, R27, 0x1, P6 ;  /* 0x0000001b9bc97211 */ /* 0x000fe200030f0eff */
[----:B----4-:R-:W-:Y:S02]  /*1dbd0*/  IMAD R153, R22, 0xe6, RZ ;  /* 0x000000e616997824 */ /* 0x010fe400078e02ff */
[----:B--2---:R-:W-:-:S04]  /*1dbe0*/  IMAD R197, R10, 0x73, RZ ;  /* 0x000000730ac57824 */ /* 0x004fc800078e02ff */
[----:B0-----:R-:W0:Y:S01]  /*1dbf0*/  LDC R0, c[0x0][0x278] ;  /* 0x00009e00ff007b82 */ /* 0x001e220000000800 */
[----:B------:R-:W-:Y:S01]  /*1dc00*/  IMAD R155, R20, 0xe4, RZ ;  /* 0x000000e4149b7824 */ /* 0x000fe200078e02ff */
[----:B------:R2:W-:Y:S01]  /*1dc10*/  STG.E.U16 desc[UR60][R200.64], R84 ;  /* 0x00000054c8007986 */ /* 0x0005e2000c10153c */
[----:B------:R-:W-:Y:S01]  /*1dc20*/  IMAD R139, R2, 0x71, RZ ;  /* 0x00000071028b7824 */ /* 0x000fe200078e02ff */
[----:B------:R-:W-:-:S04]  /*1dc30*/  IADD3 R138, P3, R193, R26, RZ ;  /* 0x0000001ac18a7210 */ /* 0x000fc80007f7e0ff */
[----:B------:R-:W4:Y:S01]  /*1dc40*/  LDC R10, c[0x0][0x278] ;  /* 0x00009e00ff0a7b82 */ /* 0x000f220000000800 */
[-C--:B------:R-:W-:Y:S02]  /*1dc50*/  IADD3 R198, P5, R155, R26.reuse, RZ ;  /* 0x0000001a9bc67210 */ /* 0x080fe40007fbe0ff */
[----:B--2---:R-:W-:-:S05]  /*1dc60*/  IADD3 R200, P6, R153, R26, RZ ;  /* 0x0000001a99c87210 */ /* 0x004fca0007fde0ff */
[----:B------:R-:W2:Y:S01]  /*1dc70*/  LDC R20, c[0x0][0x278] ;  /* 0x00009e00ff147b82 */ /* 0x000ea20000000800 */
[-C--:B------:R-:W-:Y:S02]  /*1dc80*/  LEA.HI.X.SX32 R139, R139, R27.reuse, 0x1, P3 ;  /* 0x0000001b8b8b7211 */ /* 0x080fe400018f0eff */
[----:B------:R-:W-:Y:S02]  /*1dc90*/  PRMT R84, R84, 0x7632, R84 ;  /* 0x0000763254547816 */ /* 0x000fe40000000054 */
[----:B------:R-:W-:-:S03]  /*1dca0*/  LEA.HI.X.SX32 R201, R197, R27, 0x1, P6 ;  /* 0x0000001bc5c97211 */ /* 0x000fc600030f0eff */
[----:B------:R-:W2:Y:S01]  /*1dcb0*/  LDC R22, c[0x0][0x278] ;  /* 0x00009e00ff167b82 */ /* 0x000ea20000000800 */
[----:B---3--:R-:W-:Y:S01]  /*1dcc0*/  IMAD R197, R12, 0xe8, RZ ;  /* 0x000000e80cc57824 */ /* 0x008fe200078e02ff */
[----:B------:R-:W-:Y:S01]  /*1dcd0*/  LEA.HI.X.SX32 R199, R109, R27, 0x1, P5 ;  /* 0x0000001b6dc77211 */ /* 0x000fe200028f0eff */
[----:B------:R3:W-:Y:S01]  /*1dce0*/  STG.E.U16 desc[UR60][R138.64], R84 ;  /* 0x000000548a007986 */ /* 0x0007e2000c10153c */
[----:B------:R-:W-:Y:S01]  /*1dcf0*/  PRMT R100, R85, 0x7632, R100 ;  /* 0x0000763255647816 */ /* 0x000fe20000000064 */
[----:B-----5:R-:W-:-:S03]  /*1dd00*/  IMAD R109, R14, 0xea, RZ ;  /* 0x000000ea0e6d7824 */ /* 0x020fc600078e02ff */
[----:B------:R-:W5:Y:S01]  /*1dd10*/  LDC R12, c[0x0][0x278] ;  /* 0x00009e00ff0c7b82 */ /* 0x000f620000000800 */
[----:B------:R-:W-:Y:S01]  /*1dd20*/  IADD3 R106, P5, R197, R26, RZ ;  /* 0x0000001ac56a7210 */ /* 0x000fe20007fbe0ff */
[----:B------:R1:W-:Y:S01]  /*1dd30*/  STG.E.U16 desc[UR60][R198.64], R85 ;  /* 0x00000055c6007986 */ /* 0x0003e2000c10153c */
[----:B---3--:R-:W-:-:S05]  /*1dd40*/  IMAD R139, R18, 0xec, RZ ;  /* 0x000000ec128b7824 */ /* 0x008fca00078e02ff */
[----:B------:R-:W3:Y:S01]  /*1dd50*/  LDC R2, c[0x0][0x278] ;  /* 0x00009e00ff027b82 */ /* 0x000ee20000000800 */
[----:B------:R4:W-:Y:S01]  /*1dd60*/  STG.E.U16 desc[UR60][R200.64], R100 ;  /* 0x00000064c8007986 */ /* 0x0009e2000c10153c */
[----:B------:R-:W-:Y:S02]  /*1dd70*/  LEA.HI.X.SX32 R107, R107, R27, 0x1, P5 ;  /* 0x0000001b6b6b7211 */ /* 0x000fe400028f0eff */
[-C--:B------:R-:W-:Y:S01]  /*1dd80*/  IADD3 R202, P5, R139, R26.reuse, RZ ;  /* 0x0000001a8bca7210 */ /* 0x080fe20007fbe0ff */
[----:B-1----:R-:W-:Y:S02]  /*1dd90*/  IMAD R85, R16, 0xee, RZ ;  /* 0x000000ee10557824 */ /* 0x002fe400078e02ff */
[----:B0-----:R-:W-:Y:S01]  /*1dda0*/  IMAD R199, R0, 0x77, RZ ;  /* 0x0000007700c77824 */ /* 0x001fe200078e02ff */
[----:B------:R-:W0:Y:S01]  /*1ddb0*/  LDC R16, c[0x0][0x278] ;  /* 0x00009e00ff107b82 */ /* 0x000e220000000800 */
[----:B----4-:R-:W-:-:S07]  /*1ddc0*/  IADD3 R200, P3, R109, R26, RZ ;  /* 0x0000001a6dc87210 */ /* 0x010fce0007f7e0ff */
[----:B------:R-:W1:Y:S01]  /*1ddd0*/  LDC R0, c[0x0][0x278] ;  /* 0x00009e00ff007b82 */ /* 0x000e620000000800 */
[-C--:B------:R-:W-:Y:S02]  /*1dde0*/  LEA.HI.X.SX32 R201, R203, R27.reuse, 0x1, P3 ;  /* 0x0000001bcbc97211 */ /* 0x080fe400018f0eff */
[-C--:B------:R-:W-:Y:S02]  /*1ddf0*/  IADD3 R204, P6, R85, R26.reuse, RZ ;  /* 0x0000001a55cc7210 */ /* 0x080fe40007fde0ff */
[-C--:B------:R-:W-:Y:S01]  /*1de00*/  LEA.HI.X.SX32 R203, R159, R27.reuse, 0x1, P5 ;  /* 0x0000001b9fcb7211 */ /* 0x080fe200028f0eff */
[----:B------:R-:W-:Y:S01]  /*1de10*/  IMAD R159, R10, 0xf0, RZ ;  /* 0x000000f00a9f7824 */ /* 0x000fe200078e02ff */
[----:B------:R-:W-:Y:S01]  /*1de20*/  PRMT R100, R86, 0x7632, R100 ;  /* 0x0000763256647816 */ /* 0x000fe20000000064 */
[----:B------:R4:W-:Y:S01]  /*1de30*/  STG.E.U16 desc[UR60][R106.64], R86 ;  /* 0x000000566a007986 */ /* 0x0009e2000c10153c */
[-C--:B------:R-:W-:Y:S01]  /*1de40*/  LEA.HI.X.SX32 R205, R199, R27.reuse, 0x1, P6 ;  /* 0x0000001bc7cd7211 */ /* 0x080fe200030f0eff */
[----:B--2---:R-:W-:Y:S01]  /*1de50*/  IMAD R199, R20, 0xf2, RZ ;  /* 0x000000f214c77824 */ /* 0x004fe200078e02ff */
[----:B------:R-:W-:Y:S01]  /*1de60*/  PRMT R102, R87, 0x7632, R102 ;  /* 0x0000763257667816 */ /* 0x000fe20000000066 */
[----:B------:R-:W2:Y:S01]  /*1de70*/  LDC R14, c[0x0][0x278] ;  /* 0x00009e00ff0e7b82 */ /* 0x000ea20000000800 */
[----:B------:R-:W-:Y:S01]  /*1de80*/  IADD3 R110, P5, R159, R26, RZ ;  /* 0x0000001a9f6e7210 */ /* 0x000fe20007fbe0ff */
[----:B------:R3:W-:Y:S06]  /*1de90*/  STG.E.U16 desc[UR60][R200.64], R100 ;  /* 0x00000064c8007986 */ /* 0x0007ec000c10153c */
[----:B------:R-:W1:Y:S01]  /*1dea0*/  LDC R18, c[0x0][0x278] ;  /* 0x00009e00ff127b82 */ /* 0x000e620000000800 */
[----:B----4-:R-:W-:Y:S01]  /*1deb0*/  IMAD R107, R22, 0xf4, RZ ;  /* 0x000000f4166b7824 */ /* 0x010fe200078e02ff */
[----:B------:R4:W-:Y:S01]  /*1dec0*/  STG.E.U16 desc[UR60][R202.64], R87 ;  /* 0x00000057ca007986 */ /* 0x0009e2000c10153c */
[----:B------:R-:W-:-:S03]  /*1ded0*/  LEA.HI.X.SX32 R111, R111, R27, 0x1, P5 ;  /* 0x0000001b6f6f7211 */ /* 0x000fc600028f0eff */
[----:B------:R0:W-:Y:S01]  /*1dee0*/  STG.E.U16 desc[UR60][R204.64], R102 ;  /* 0x00000066cc007986 */ /* 0x0001e2000c10153c */
[----:B---3--:R-:W-:Y:S01]  /*1def0*/  IMAD R201, R2, 0x7b, RZ ;  /* 0x0000007b02c97824 */ /* 0x008fe200078e02ff */
[----:B------:R-:W3:Y:S01]  /*1df00*/  LDC R20, c[0x0][0x278] ;  /* 0x00009e00ff147b82 */ /* 0x000ee20000000800 */
[----:B----4-:R-:W-:Y:S01]  /*1df10*/  IADD3 R202, P3, R199, R26, RZ ;  /* 0x0000001ac7ca7210 */ /* 0x010fe20007f7e0ff */
[----:B-----5:R-:W-:Y:S01]  /*1df20*/  IMAD R87, R12, 0xf6, RZ ;  /* 0x000000f60c577824 */ /* 0x020fe200078e02ff */
[----:B------:R-:W-:-:S05]  /*1df30*/  PRMT R32, R81, 0x7632, R32 ;  /* 0x0000763251207816 */ /* 0x000fca0000000020 */
[----:B------:R-:W4:Y:S01]  /*1df40*/  LDC R22, c[0x0][0x278] ;  /* 0x00009e00ff167b82 */ /* 0x000f220000000800 */
[-C--:B0-----:R-:W-:Y:S02]  /*1df50*/  IADD3 R204, P5, R107, R26.reuse, RZ ;  /* 0x0000001a6bcc7210 */ /* 0x081fe40007fbe0ff */
[-C--:B------:R-:W-:Y:S02]  /*1df60*/  LEA.HI.X.SX32 R203, R207, R27.reuse, 0x1, P3 ;  /* 0x0000001bcfcb7211 */ /* 0x080fe400018f0eff */
[----:B------:R-:W-:Y:S02]  /*1df70*/  PRMT R12, R80, 0x7632, R12 ;  /* 0x00007632500c7816 */ /* 0x000fe4000000000c */
[-C--:B------:R-:W-:Y:S01]  /*1df80*/  LEA.HI.X.SX32 R205, R157, R27.reuse, 0x1, P5 ;  /* 0x0000001b9dcd7211 */ /* 0x080fe200028f0eff */
[----:B------:R1:W-:Y:S01]  /*1df90*/  STG.E.U16 desc[UR60][R110.64], R80 ;  /* 0x000000506e007986 */ /* 0x0003e2000c10153c */
[----:B------:R-:W-:Y:S01]  /*1dfa0*/  IADD3 R206, P6, R87, R26, RZ ;  /* 0x0000001a57ce7210 */ /* 0x000fe20007fde0ff */
[----:B------:R-:W0:Y:S02]  /*1dfb0*/  LDC R2, c[0x0][0x278] ;  /* 0x00009e00ff027b82 */ /* 0x000e240000000800 */
[----:B------:R-:W-:Y:S01]  /*1dfc0*/  STG.E.U16 desc[UR60][R202.64], R12 ;  /* 0x0000000cca007986 */ /* 0x000fe2000c10153c */
[----:B------:R-:W-:Y:S01]  /*1dfd0*/  LEA.HI.X.SX32 R207, R201, R27, 0x1, P6 ;  /* 0x0000001bc9cf7211 */ /* 0x000fe200030f0eff */
[----:B------:R-:W-:-:S02]  /*1dfe0*/  IMAD R201, R16, 0xfa, RZ ;  /* 0x000000fa10c97824 */ /* 0x000fc400078e02ff */
[----:B------:R5:W-:Y:S02]  /*1dff0*/  STG.E.U16 desc[UR60][R204.64], R81 ;  /* 0x00000051cc007986 */ /* 0x000be4000c10153c */
[----:B------:R-:W4:Y:S01]  /*1e000*/  LDC R16, c[0x0][0x278] ;  /* 0x00009e00ff107b82 */ /* 0x000f220000000800 */
[----:B--2---:R-:W-:Y:S02]  /*1e010*/  IMAD R157, R14, 0xf8, RZ ;  /* 0x000000f80e9d7824 */ /* 0x004fe400078e02ff */
[----:B-1----:R-:W-:-:S05]  /*1e020*/  IMAD R111, R18, 0xfc, RZ ;  /* 0x000000fc126f7824 */ /* 0x002fca00078e02ff */
[----:B------:R-:W1:Y:S01]  /*1e030*/  LDC R10, c[0x0][0x278] ;  /* 0x00009e00ff0a7b82 */ /* 0x000e620000000800 */
[----:B-----5:R-:W-:-:S07]  /*1e040*/  IMAD R81, R0, 0x7d, RZ ;  /* 0x0000007d00517824 */ /* 0x020fce00078e02ff */
[----:B------:R-:W2:Y:S01]  /*1e050*/  LDC R0, c[0x0][0x278] ;  /* 0x00009e00ff007b82 */ /* 0x000ea20000000800 */
[-C--:B------:R-:W-:Y:S02]  /*1e060*/  IADD3 R162, P3, R157, R26.reuse, RZ ;  /* 0x0000001a9da27210 */ /* 0x080fe40007f7e0ff */
[----:B------:R-:W-:-:S05]  /*1e070*/  IADD3 R202, P5, R201, R26, RZ ;  /* 0x0000001ac9ca7210 */ /* 0x000fca0007fbe0ff */
[----:B------:R-:W5:Y:S01]  /*1e080*/  LDC R18, c[0x0][0x278] ;  /* 0x00009e00ff127b82 */ /* 0x000f620000000800 */
[----:B------:R-:W-:Y:S01]  /*1e090*/  IADD3 R204, P6, R111, R26, RZ ;  /* 0x0000001a6fcc7210 */ /* 0x000fe20007fde0ff */
[----:B------:R4:W-:Y:S01]  /*1e0a0*/  STG.E.U16 desc[UR60][R206.64], R32 ;  /* 0x00000020ce007986 */ /* 0x0009e2000c10153c */
[-C--:B------:R-:W-:Y:S02]  /*1e0b0*/  LEA.HI.X.SX32 R163, R163, R27.reuse, 0x1, P3 ;  /* 0x0000001ba3a37211 */ /* 0x080fe400018f0eff */
[-C--:B------:R-:W-:Y:S01]  /*1e0c0*/  LEA.HI.X.SX32 R203, R81, R27.reuse, 0x1, P5 ;  /* 0x0000001b51cb7211 */ /* 0x080fe200028f0eff */
[----:B---3--:R-:W-:Y:S01]  /*1e0d0*/  IMAD R81, R20, 0xfe, RZ ;  /* 0x000000fe14517824 */ /* 0x008fe200078e02ff */
[----:B------:R-:W-:Y:S01]  /*1e0e0*/  PRMT R34, R82, 0x7632, R34 ;  /* 0x0000763252227816 */ /* 0x000fe20000000022 */
[----:B------:R-:W3:Y:S01]  /*1e0f0*/  LDC R12, c[0x0][0x278] ;  /* 0x00009e00ff0c7b82 */ /* 0x000ee20000000800 */
[----:B------:R-:W-:Y:S01]  /*1e100*/  LEA.HI.X.SX32 R205, R161, R27, 0x1, P6 ;  /* 0x0000001ba1cd7211 */ /* 0x000fe200030f0eff */
[----:B------:R-:W-:Y:S01]  /*1e110*/  STG.E.U16 desc[UR60][R162.64], R82 ;  /* 0x00000052a2007986 */ /* 0x000fe2000c10153c */
[----:B0-----:R-:W-:-:S05]  /*1e120*/  LEA R161, R2, -R2, 0x7 ;  /* 0x8000000202a17211 */ /* 0x001fca00078e38ff */
[----:B----4-:R-:W0:Y:S01]  /*1e130*/  LDC R32, c[0x0][0x278] ;  /* 0x00009e00ff207b82 */ /* 0x010e220000000800 */
[----:B------:R2:W-:Y:S01]  /*1e140*/  STG.E.U16 desc[UR60][R202.64], R34 ;  /* 0x00000022ca007986 */ /* 0x0005e2000c10153c */
[----:B------:R-:W-:Y:S01]  /*1e150*/  IADD3 R160, P5, R81, R26, RZ ;  /* 0x0000001a51a07210 */ /* 0x000fe20007fbe0ff */
[----:B------:R-:W-:-:S05]  /*1e160*/  IMAD R207, R22, 0x102, RZ ;  /* 0x0000010216cf7824 */ /* 0x000fca00078e02ff */
[----:B------:R-:W4:Y:S01]  /*1e170*/  LDC R14, c[0x0][0x278] ;  /* 0x00009e00ff0e7b82 */ /* 0x000f220000000800 */
[----:B------:R-:W-:Y:S01]  /*1e180*/  PRMT R80, R83, 0x7632, R80 ;  /* 0x0000763253507816 */ /* 0x000fe20000000050 */
[----:B------:R1:W-:Y:S06]  /*1e190*/  STG.E.U16 desc[UR60][R204.64], R83 ;  /* 0x00000053cc007986 */ /* 0x0003ec000c10153c */
[----:B------:R-:W3:Y:S01]  /*1e1a0*/  LDC R20, c[0x0][0x278] ;  /* 0x00009e00ff147b82 */ /* 0x000ee20000000800 */
[----:B--2---:R-:W-:Y:S02]  /*1e1b0*/  LEA R203, R0, R0, 0x7 ;  /* 0x0000000000cb7211 */ /* 0x004fe400078e38ff */
[----:B-1----:R-:W-:Y:S01]  /*1e1c0*/  SHF.L.U32 R163, R10, 0x7, RZ ;  /* 0x000000070aa37819 */ /* 0x002fe200000006ff */
[----:B------:R-:W-:-:S04]  /*1e1d0*/  IMAD R83, R16, 0x104, RZ ;  /* 0x0000010410537824 */ /* 0x000fc800078e02ff */
[----:B------:R-:W1:Y:S01]  /*1e1e0*/  LDC R0, c[0x0][0x278] ;  /* 0x00009e00ff007b82 */ /* 0x000e620000000800 */
[-C--:B------:R-:W-:Y:S02]  /*1e1f0*/  LEA R82, P3, R211, R26.reuse, 0x8 ;  /* 0x0000001ad3527211 */ /* 0x080fe400078640ff */
[----:B------:R-:W-:Y:S02]  /*1e200*/  LEA.HI.X.SX32 R161, R161, R27, 0x1, P5 ;  /* 0x0000001ba1a17211 */ /* 0x000fe400028f0eff */
[----:B------:R-:W-:-:S03]  /*1e210*/  IADD3 R162, P5, R207, R26, RZ ;  /* 0x0000001acfa27210 */ /* 0x000fc60007fbe0ff */
[----:B------:R-:W2:Y:S01]  /*1e220*/  LDC R10, c[0x0][0x278] ;  /* 0x00009e00ff0a7b82 */ /* 0x000ea20000000800 */
[----:B------:R-:W-:Y:S01]  /*1e230*/  IADD3 R112, P6, R83, R26, RZ ;  /* 0x0000001a53707210 */ /* 0x000fe20007fde0ff */
[----:B------:R5:W-:Y:S01]  /*1e240*/  STG.E.U16 desc[UR60][R160.64], R80 ;  /* 0x00000050a0007986 */ /* 0x000be2000c10153c */
[-C--:B------:R-:W-:Y:S02]  /*1e250*/  LEA.HI.X.SX32 R83, R163, R27.reuse, 0x1, P3 ;  /* 0x0000001ba3537211 */ /* 0x080fe400018f0eff */
[----:B------:R-:W-:-:S03]  /*1e260*/  LEA.HI.X.SX32 R163, R203, R27, 0x1, P5 ;  /* 0x0000001bcba37211 */ /* 0x000fc600028f0eff */
[----:B------:R-:W2:Y:S01]  /*1e270*/  LDC R16, c[0x0][0x278] ;  /* 0x00009e00ff107b82 */ /* 0x000ea20000000800 */
[----:B------:R-:W-:Y:S01]  /*1e280*/  PRMT R2, R88, 0x7632, R2 ;  /* 0x0000763258027816 */ /* 0x000fe20000000002 */
[----:B------:R-:W-:Y:S01]  /*1e290*/  STG.E.U16 desc[UR60][R82.64], R88 ;  /* 0x0000005852007986 */ /* 0x000fe2000c10153c */
[----:B-----5:R-:W-:-:S05]  /*1e2a0*/  IMAD R161, R18, 0x106, RZ ;  /* 0x0000010612a17824 */ /* 0x020fca00078e02ff */
[----:B------:R-:W5:Y:S01]  /*1e2b0*/  LDC R22, c[0x0][0x278] ;  /* 0x00009e00ff167b82 */ /* 0x000f620000000800 */
[----:B------:R-:W-:Y:S01]  /*1e2c0*/  LEA.HI.X.SX32 R113, R113, R27, 0x1, P6 ;  /* 0x0000001b71717211 */ /* 0x000fe200030f0eff */
[----:B------:R4:W-:Y:S06]  /*1e2d0*/  STG.E.U16 desc[UR60][R162.64], R2 ;  /* 0x00000002a2007986 */ /* 0x0009ec000c10153c */
[----:B------:R-:W5:Y:S01]  /*1e2e0*/  LDC R18, c[0x0][0x278] ;  /* 0x00009e00ff127b82 */ /* 0x000f620000000800 */
[----:B------:R1:W-:Y:S01]  /*1e2f0*/  STG.E.U16 desc[UR60][R112.64], R89 ;  /* 0x0000005970007986 */ /* 0x0003e2000c10153c */
[----:B0-----:R-:W-:-:S06]  /*1e300*/  IMAD R203, R32, 0x108, RZ ;  /* 0x0000010820cb7824 */ /* 0x001fcc00078e02ff */
[----:B----4-:R-:W0:Y:S01]  /*1e310*/  LDC R163, c[0x0][0x278] ;  /* 0x00009e00ffa37b82 */ /* 0x010e220000000800 */
[----:B---3--:R-:W-:Y:S02]  /*1e320*/  IMAD R205, R20, 0x10a, RZ ;  /* 0x0000010a14cd7824 */ /* 0x008fe400078e02ff */
[----:B------:R-:W-:Y:S02]  /*1e330*/  IMAD R83, R12, 0x83, RZ ;  /* 0x000000830c537824 */ /* 0x000fe400078e02ff */
[----:B-1----:R-:W-:Y:S01]  /*1e340*/  IMAD R113, R14, 0x85, RZ ;  /* 0x000000850e717824 */ /* 0x002fe200078e02ff */
[-C--:B------:R-:W-:Y:S02]  /*1e350*/  IADD3 R82, P3, R161, R26.reuse, RZ ;  /* 0x0000001aa1527210 */ /* 0x080fe40007f7e0ff */
[----:B------:R-:W1:Y:S01]  /*1e360*/  LDC R12, c[0x0][0x278] ;  /* 0x00009e00ff0c7b82 */ /* 0x000e620000000800 */
[-C--:B------:R-:W-:Y:S01]  /*1e370*/  IADD3 R88, P5, R203, R26.reuse, RZ ;  /* 0x0000001acb587210 */ /* 0x080fe20007fbe0ff */
[----:B------:R-:W-:Y:S01]  /*1e380*/  IMAD R161, R0, 0x87, RZ ;  /* 0x0000008700a17824 */ /* 0x000fe200078e02ff */
[----:B------:R-:W-:-:S05]  /*1e390*/  IADD3 R112, P6, R205, R26, RZ ;  /* 0x0000001acd707210 */ /* 0x000fca0007fde0ff */
[----:B------:R-:W3:Y:S01]  /*1e3a0*/  LDC R14, c[0x0][0x278] ;  /* 0x00009e00ff0e7b82 */ /* 0x000ee20000000800 */
[-C--:B------:R-:W-:Y:S02]  /*1e3b0*/  LEA.HI.X.SX32 R83, R83, R27.reuse, 0x1, P3 ;  /* 0x0000001b53537211 */ /* 0x080fe400018f0eff */
[----:B------:R-:W-:Y:S02]  /*1e3c0*/  PRMT R34, R89, 0x7632, R34 ;  /* 0x0000763259227816 */ /* 0x000fe40000000022 */
[----:B------:R-:W-:-:S03]  /*1e3d0*/  LEA.HI.X.SX32 R89, R165, R27, 0x1, P5 ;  /* 0x0000001ba5597211 */ /* 0x000fc600028f0eff */
[----:B------:R-:W4:Y:S01]  /*1e3e0*/  LDC R20, c[0x0][0x278] ;  /* 0x00009e00ff147b82 */ /* 0x000f220000000800 */
[----:B------:R-:W-:Y:S01]  /*1e3f0*/  LEA.HI.X.SX32 R113, R113, R27, 0x1, P6 ;  /* 0x0000001b71717211 */ /* 0x000fe200030f0eff */
[----:B--2---:R-:W-:Y:S01]  /*1e400*/  IMAD R165, R10, 0x10c, RZ ;  /* 0x0000010c0aa57824 */ /* 0x004fe200078e02ff */
[----:B------:R-:W-:Y:S01]  /*1e410*/  PRMT R80, R90, 0x7632, R80 ;  /* 0x000076325a507816 */ /* 0x000fe20000000050 */
[----:B------:R-:W-:-:S04]  /*1e420*/  IMAD R203, R16, 0x10e, RZ ;  /* 0x0000010e10cb7824 */ /* 0x000fc800078e02ff */
[----:B------:R-:W2:Y:S01]  /*1e430*/  LDC R0, c[0x0][0x278] ;  /* 0x00009e00ff007b82 */ /* 0x000ea20000000800 */
[----:B------:R5:W-:Y:S04]  /*1e440*/  STG.E.U16 desc[UR60][R82.64], R34 ;  /* 0x0000002252007986 */ /* 0x000be8000c10153c */
[----:B------:R0:W-:Y:S03]  /*1e450*/  STG.E.U16 desc[UR60][R88.64], R90 ;  /* 0x0000005a58007986 */ /* 0x0001e6000c10153c */
[----:B------:R-:W4:Y:S01]  /*1e460*/  LDC R2, c[0x0][0x278] ;  /* 0x00009e00ff027b82 */ /* 0x000f220000000800 */
[----:B------:R0:W-:Y:S01]  /*1e470*/  STG.E.U16 desc[UR60][R112.64], R80 ;  /* 0x0000005070007986 */ /* 0x0001e2000c10153c */
[----:B-----5:R-:W-:-:S06]  /*1e480*/  IADD3 R82, P5, R165, R26, RZ ;  /* 0x0000001aa5527210 */ /* 0x020fcc0007fbe0ff */
[----:B------:R-:W5:Y:S01]  /*1e490*/  LDC R16, c[0x0][0x278] ;  /* 0x00009e00ff107b82 */ /* 0x000f620000000800 */
[----:B0-----:R-:W-:Y:S01]  /*1e4a0*/  IMAD R89, R22, 0x110, RZ ;  /* 0x0000011016597824 */ /* 0x001fe200078e02ff */
[----:B------:R-:W-:Y:S01]  /*1e4b0*/  IADD3 R88, P3, R203, R26, RZ ;  /* 0x0000001acb587210 */ /* 0x000fe20007f7e0ff */
[----:B------:R-:W-:-:S05]  /*1e4c0*/  IMAD R113, R18, 0x112, RZ ;  /* 0x0000011212717824 */ /* 0x000fca00078e02ff */
[----:B------:R-:W0:Y:S01]  /*1e4d0*/  LDC R32, c[0x0][0x278] ;  /* 0x00009e00ff207b82 */ /* 0x000e220000000800 */
[----:B------:R-:W-:Y:S01]  /*1e4e0*/  LEA.HI.X.SX32 R83, R167, R27, 0x1, P5 ;  /* 0x0000001ba7537211 */ /* 0x000fe200028f0eff */
[----:B------:R-:W-:Y:S01]  /*1e4f0*/  IMAD R163, R163, 0x89, RZ ;  /* 0x00000089a3a37824 */ /* 0x000fe200078e02ff */
[----:B------:R-:W-:-:S05]  /*1e500*/  IADD3 R112, P5, R89, R26, RZ ;  /* 0x0000001a59707210 */ /* 0x000fca0007fbe0ff */
[----:B------:R-:W0:Y:S01]  /*1e510*/  LDC R18, c[0x0][0x278] ;  /* 0x00009e00ff127b82 */ /* 0x000e220000000800 */
[----:B------:R-:W-:Y:S02]  /*1e520*/  IADD3 R114, P6, R113, R26, RZ ;  /* 0x0000001a71727210 */ /* 0x000fe40007fde0ff */
[----:B------:R-:W-:Y:S02]  /*1e530*/  LEA.HI.X.SX32 R89, R161, R27, 0x1, P3 ;  /* 0x0000001ba1597211 */ /* 0x000fe400018f0eff */
[----:B------:R-:W-:-:S03]  /*1e540*/  PRMT R80, R91, 0x7632, R80 ;  /* 0x000076325b507816 */ /* 0x000fc60000000050 */
[----:B------:R-:W0:Y:S01]  /*1e550*/  LDC R10, c[0x0][0x278] ;  /* 0x00009e00ff0a7b82 */ /* 0x000e220000000800 */
[-C--:B------:R-:W-:Y:S01]  /*1e560*/  LEA.HI.X.SX32 R113, R115, R27.reuse, 0x1, P5 ;  /* 0x0000001b73717211 */ /* 0x080fe200028f0eff */
[----:B------:R1:W-:Y:S01]  /*1e570*/  STG.E.U16 desc[UR60][R82.64], R91 ;  /* 0x0000005b52007986 */ /* 0x0003e2000c10153c */
[----:B------:R-:W-:Y:S02]  /*1e580*/  LEA.HI.X.SX32 R115, R163, R27, 0x1, P6 ;  /* 0x0000001ba3737211 */ /* 0x000fe400030f0eff */
[----:B------:R-:W-:-:S03]  /*1e590*/  PRMT R84, R72, 0x7632, R84 ;  /* 0x0000763248547816 */ /* 0x000fc60000000054 */
[----:B------:R-:W0:Y:S01]  /*1e5a0*/  LDC R22, c[0x0][0x278] ;  /* 0x00009e00ff167b82 */ /* 0x000e220000000800 */
[----:B------:R-:W-:Y:S01]  /*1e5b0*/  STG.E.U16 desc[UR60][R88.64], R80 ;  /* 0x0000005058007986 */ /* 0x000fe2000c10153c */
[----:B-1----:R-:W-:-:S06]  /*1e5c0*/  IMAD R83, R12, 0x114, RZ ;  /* 0x000001140c537824 */ /* 0x002fcc00078e02ff */
[----:B------:R-:W1:Y:S01]  /*1e5d0*/  LDC R34, c[0x0][0x278] ;  /* 0x00009e00ff227b82 */ /* 0x000e620000000800 */
[----:B---3--:R-:W-:Y:S01]  /*1e5e0*/  IMAD R91, R14, 0x116, RZ ;  /* 0x000001160e5b7824 */ /* 0x008fe200078e02ff */
[----:B------:R2:W-:Y:S01]  /*1e5f0*/  STG.E.U16 desc[UR60][R112.64], R72 ;  /* 0x0000004870007986 */ /* 0x0005e2000c10153c */
[----:B------:R-:W-:-:S05]  /*1e600*/  IADD3 R82, P5, R83, R26, RZ ;  /* 0x0000001a53527210 */ /* 0x000fca0007fbe0ff */
[----:B------:R-:W3:Y:S01]  /*1e610*/  LDC R14, c[0x0][0x278] ;  /* 0x00009e00ff0e7b82 */ /* 0x000ee20000000800 */
[----:B------:R4:W-:Y:S07]  /*1e620*/  STG.E.U16 desc[UR60][R114.64], R84 ;  /* 0x0000005472007986 */ /* 0x0009ee000c10153c */
[----:B------:R-:W3:Y:S01]  /*1e630*/  LDC R12, c[0x0][0x278] ;  /* 0x00009e00ff0c7b82 */ /* 0x000ee20000000800 */
[----:B--2---:R-:W-:Y:S02]  /*1e640*/  IMAD R113, R0, 0x8d, RZ ;  /* 0x0000008d00717824 */ /* 0x004fe400078e02ff */
[----:B----4-:R-:W-:Y:S01]  /*1e650*/  IMAD R115, R20, 0x118, RZ ;  /* 0x0000011814737824 */ /* 0x010fe200078e02ff */
[----:B------:R-:W-:-:S04]  /*1e660*/  LEA.HI.X.SX32 R83, R171, R27, 0x1, P5 ;  /* 0x0000001bab537211 */ /* 0x000fc800028f0eff */
[----:B------:R-:W2:Y:S01]  /*1e670*/  LDC R0, c[0x0][0x278] ;  /* 0x00009e00ff007b82 */ /* 0x000ea20000000800 */
[----:B------:R-:W-:Y:S01]  /*1e680*/  IMAD R89, R2, 0x8b, RZ ;  /* 0x0000008b02597824 */ /* 0x000fe200078e02ff */
[-C--:B------:R-:W-:Y:S01]  /*1e690*/  IADD3 R90, P5, R115, R26.reuse, RZ ;  /* 0x0000001a735a7210 */ /* 0x080fe20007fbe0ff */
[----:B-----5:R-:W-:Y:S01]  /*1e6a0*/  IMAD R115, R16, 0x11c, RZ ;  /* 0x0000011c10737824 */ /* 0x020fe200078e02ff */
[----:B------:R-:W-:-:S04]  /*1e6b0*/  IADD3 R88, P3, R91, R26, RZ ;  /* 0x0000001a5b587210 */ /* 0x000fc80007f7e0ff */
[----:B------:R-:W4:Y:S01]  /*1e6c0*/  LDC R20, c[0x0][0x278] ;  /* 0x00009e00ff147b82 */ /* 0x000f220000000800 */
[----:B0-----:R-:W-:Y:S01]  /*1e6d0*/  IMAD R161, R32, 0x11a, RZ ;  /* 0x0000011a20a17824 */ /* 0x001fe200078e02ff */
[----:B------:R0:W-:Y:S01]  /*1e6e0*/  STG.E.U16 desc[UR60][R82.64], R73 ;  /* 0x0000004952007986 */ /* 0x0001e2000c10153c */
[----:B------:R-:W-:Y:S02]  /*1e6f0*/  LEA.HI.X.SX32 R89, R89, R27, 0x1, P3 ;  /* 0x0000001b59597211 */ /* 0x000fe400018f0eff */
[----:B------:R-:W-:-:S03]  /*1e700*/  PRMT R2, R73, 0x7632, R2 ;  /* 0x0000763249027816 */ /* 0x000fc60000000002 */
[----:B------:R-:W5:Y:S01]  /*1e710*/  LDC R16, c[0x0][0x278] ;  /* 0x00009e00ff107b82 */ /* 0x000f620000000800 */
[-C--:B------:R-:W-:Y:S01]  /*1e720*/  LEA.HI.X.SX32 R91, R7, R27.reuse, 0x1, P5 ;  /* 0x0000001b075b7211 */ /* 0x080fe200028f0eff */
[----:B------:R-:W-:Y:S02]  /*1e730*/  IMAD R7, R10, 0x8f, RZ ;  /* 0x0000008f0a077824 */ /* 0x000fe400078e02ff */
[----:B0-----:R-:W-:Y:S01]  /*1e740*/  IMAD R83, R18, 0x11e, RZ ;  /* 0x0000011e12537824 */ /* 0x001fe200078e02ff */
[-C--:B------:R-:W-:Y:S01]  /*1e750*/  IADD3 R112, P6, R161, R26.reuse, RZ ;  /* 0x0000001aa1707210 */ /* 0x080fe20007fde0ff */
[----:B------:R0:W-:Y:S01]  /*1e760*/  STG.E.U16 desc[UR60][R88.64], R2 ;  /* 0x0000000258007986 */ /* 0x0001e2000c10153c */
[-C--:B------:R-:W-:Y:S01]  /*1e770*/  IADD3 R72, P5, R115, R26.reuse, RZ ;  /* 0x0000001a73487210 */ /* 0x080fe20007fbe0ff */
[----:B------:R-:W5:Y:S01]  /*1e780*/  LDC R10, c[0x0][0x278] ;  /* 0x00009e00ff0a7b82 */ /* 0x000f620000000800 */
[----:B------:R-:W-:Y:S01]  /*1e790*/  IADD3 R82, P3, R83, R26, RZ ;  /* 0x0000001a53527210 */ /* 0x000fe20007f7e0ff */
[----:B-1----:R-:W-:Y:S01]  /*1e7a0*/  IMAD R115, R34, 0x122, RZ ;  /* 0x0000012222737824 */ /* 0x002fe200078e02ff */
[----:B------:R-:W-:-:S02]  /*1e7b0*/  LEA.HI.X.SX32 R113, R113, R27, 0x1, P6 ;  /* 0x0000001b71717211 */ /* 0x000fc400030f0eff */
[----:B------:R-:W-:Y:S01]  /*1e7c0*/  PRMT R32, R74, 0x7632, R32 ;  /* 0x000076324a207816 */ /* 0x000fe20000000020 */
[----:B------:R1:W-:Y:S01]  /*1e7d0*/  STG.E.U16 desc[UR60][R90.64], R74 ;  /* 0x0000004a5a007986 */ /* 0x0003e2000c10153c */
[-C--:B------:R-:W-:Y:S01]  /*1e7e0*/  LEA.HI.X.SX32 R73, R169, R27.reuse, 0x1, P5 ;  /* 0x0000001ba9497211 */ /* 0x080fe200028f0eff */
[----:B------:R-:W5:Y:S01]  /*1e7f0*/  LDC R18, c[0x0][0x278] ;  /* 0x00009e00ff127b82 */ /* 0x000f620000000800 */
[----:B0-----:R-:W-:Y:S01]  /*1e800*/  IMAD R89, R22, 0x120, RZ ;  /* 0x0000012016597824 */ /* 0x001fe200078e02ff */
[----:B------:R-:W-:Y:S01]  /*1e810*/  LEA.HI.X.SX32 R83, R7, R27, 0x1, P3 ;  /* 0x0000001b07537211 */ /* 0x000fe200018f0eff */
[----:B---3--:R-:W-:Y:S01]  /*1e820*/  IMAD R7, R14, 0x124, RZ ;  /* 0x000001240e077824 */ /* 0x008fe200078e02ff */
[----:B------:R0:W-:Y:S02]  /*1e830*/  STG.E.U16 desc[UR60][R112.64], R32 ;  /* 0x0000002070007986 */ /* 0x0001e4000c10153c */
[-C--:B------:R-:W-:Y:S02]  /*1e840*/  IADD3 R88, P5, R89, R26.reuse, RZ ;  /* 0x0000001a59587210 */ /* 0x080fe40007fbe0ff */
[----:B------:R-:W3:Y:S01]  /*1e850*/  LDC R2, c[0x0][0x278] ;  /* 0x00009e00ff027b82 */ /* 0x000ee20000000800 */
[----:B-1----:R-:W-:Y:S01]  /*1e860*/  IMAD R91, R12, 0x91, RZ ;  /* 0x000000910c5b7824 */ /* 0x002fe200078e02ff */
[----:B------:R-:W-:Y:S01]  /*1e870*/  IADD3 R90, P6, R115, R26, RZ ;  /* 0x0000001a735a7210 */ /* 0x000fe20007fde0ff */
[----:B------:R1:W-:Y:S01]  /*1e880*/  STG.E.U16 desc[UR60][R72.64], R75 ;  /* 0x0000004b48007986 */ /* 0x0003e2000c10153c */
[----:B------:R-:W-:-:S04]  /*1e890*/  PRMT R12, R75, 0x7632, R12 ;  /* 0x000076324b0c7816 */ /* 0x000fc8000000000c */
[----:B------:R-:W3:Y:S01]  /*1e8a0*/  LDC R22, c[0x0][0x278] ;  /* 0x00009e00ff167b82 */ /* 0x000ee20000000800 */
[-C--:B------:R-:W-:Y:S02]  /*1e8b0*/  LEA.HI.X.SX32 R89, R125, R27.reuse, 0x1, P5 ;  /* 0x0000001b7d597211 */ /* 0x080fe400028f0eff */
[----:B------:R-:W-:Y:S02]  /*1e8c0*/  LEA.HI.X.SX32 R91, R91, R27, 0x1, P6 ;  /* 0x0000001b5b5b7211 */ /* 0x000fe400030f0eff */
[----:B0-----:R-:W-:Y:S02]  /*1e8d0*/  PRMT R32, R76, 0x7632, R32 ;  /* 0x000076324c207816 */ /* 0x001fe40000000020 */
[----:B-1----:R-:W-:Y:S01]  /*1e8e0*/  IADD3 R72, P3, R7, R26, RZ ;  /* 0x0000001a07487210 */ /* 0x002fe20007f7e0ff */
[----:B--2---:R-:W-:Y:S01]  /*1e8f0*/  IMAD R7, R0, 0x93, RZ ;  /* 0x0000009300077824 */ /* 0x004fe200078e02ff */
[----:B------:R-:W0:Y:S01]  /*1e900*/  LDC R34, c[0x0][0x278] ;  /* 0x00009e00ff227b82 */ /* 0x000e220000000800 */
[----:B----4-:R-:W-:Y:S01]  /*1e910*/  IMAD R73, R20, 0x128, RZ ;  /* 0x0000012814497824 */ /* 0x010fe200078e02ff */
[----:B------:R1:W-:Y:S01]  /*1e920*/  STG.E.U16 desc[UR60][R82.64], R12 ;  /* 0x0000000c52007986 */ /* 0x0003e2000c10153c */
[----:B-----5:R-:W-:-:S05]  /*1e930*/  IMAD R75, R16, 0x126, RZ ;  /* 0x00000126104b7824 */ /* 0x020fca00078e02ff */
[----:B------:R-:W2:Y:S01]  /*1e940*/  LDC R0, c[0x0][0x278] ;  /* 0x00009e00ff007b82 */ /* 0x000ea20000000800 */
[----:B------:R-:W-:Y:S04]  /*1e950*/  STG.E.U16 desc[UR60][R88.64], R76 ;  /* 0x0000004c58007986 */ /* 0x000fe8000c10153c */
[----:B------:R4:W-:Y:S03]  /*1e960*/  STG.E.U16 desc[UR60][R90.64], R32 ;  /* 0x000000205a007986 */ /* 0x0009e6000c10153c */
[----:B------:R-:W5:Y:S01]  /*1e970*/  LDC R20, c[0x0][0x278] ;  /* 0x00009e00ff147b82 */ /* 0x000f620000000800 */
[-C--:B------:R-:W-:Y:S02]  /*1e980*/  IADD3 R74, P5, R75, R26.reuse, RZ ;  /* 0x0000001a4b4a7210 */ /* 0x080fe40007fbe0ff */
[----:B-1----:R-:W-:Y:S01]  /*1e990*/  IADD3 R12, P6, R73, R26, RZ ;  /* 0x0000001a490c7210 */ /* 0x002fe20007fde0ff */
[----:B------:R-:W-:Y:S01]  /*1e9a0*/  IMAD R83, R10, 0x12a, RZ ;  /* 0x0000012a0a537824 */ /* 0x000fe200078e02ff */
[----:B------:R-:W-:-:S03]  /*1e9b0*/  PRMT R80, R77, 0x7632, R80 ;  /* 0x000076324d507816 */ /* 0x000fc60000000050 */
[----:B------:R-:W1:Y:S01]  /*1e9c0*/  LDC R14, c[0x0][0x278] ;  /* 0x00009e00ff0e7b82 */ /* 0x000e620000000800 */
[----:B------:R-:W-:-:S07]  /*1e9d0*/  LEA.HI.X.SX32 R73, R173, R27, 0x1, P3 ;  /* 0x0000001bad497211 */ /* 0x000fce00018f0eff */
[----:B----4-:R-:W4:Y:S01]  /*1e9e0*/  LDC R32, c[0x0][0x278] ;  /* 0x00009e00ff207b82 */ /* 0x010f220000000800 */
[-C--:B------:R-:W-:Y:S02]  /*1e9f0*/  LEA.HI.X.SX32 R75, R7, R27.reuse, 0x1, P5 ;  /* 0x0000001b074b7211 */ /* 0x080fe400028f0eff */
[----:B------:R-:W-:Y:S01]  /*1ea00*/  LEA.HI.X.SX32 R13, R13, R27, 0x1, P6 ;  /* 0x0000001b0d0d7211 */ /* 0x000fe200030f0eff */
[----:B------:R0:W-:Y:S01]  /*1ea10*/  STG.E.U16 desc[UR60][R72.64], R77 ;  /* 0x0000004d48007986 */ /* 0x0001e2000c10153c */
[----:B------:R-:W-:Y:S02]  /*1ea20*/  IMAD R89, R18, 0x12c, RZ ;  /* 0x0000012c12597824 */ /* 0x000fe400078e02ff */
[----:B---3--:R-:W-:Y:S01]  /*1ea30*/  IMAD R7, R2, 0x95, RZ ;  /* 0x0000009502077824 */ /* 0x008fe200078e02ff */
[----:B------:R-:W-:Y:S01]  /*1ea40*/  STG.E.U16 desc[UR60][R74.64], R80 ;  /* 0x000000504a007986 */ /* 0x000fe2000c10153c */
[----:B------:R-:W3:Y:S03]  /*1ea50*/  LDC R16, c[0x0][0x278] ;  /* 0x00009e00ff107b82 */ /* 0x000ee60000000800 */
[----:B------:R2:W-:Y:S01]  /*1ea60*/  STG.E.U16 desc[UR60][R12.64], R78 ;  /* 0x0000004e0c007986 */ /* 0x0005e2000c10153c */
[----:B0-----:R-:W-:-:S04]  /*1ea70*/  IADD3 R72, P5, R83, R26, RZ ;  /* 0x0000001a53487210 */ /* 0x001fc80007fbe0ff */
[----:B------:R-:W0:Y:S01]  /*1ea80*/  LDC R18, c[0x0][0x278] ;  /* 0x00009e00ff127b82 */ /* 0x000e220000000800 */
[----:B------:R-:W-:Y:S02]  /*1ea90*/  PRMT R82, R78, 0x7632, R82 ;  /* 0x000076324e527816 */ /* 0x000fe40000000052 */
[----:B------:R-:W-:Y:S01]  /*1eaa0*/  LEA.HI.X.SX32 R73, R7, R27, 0x1, P5 ;  /* 0x0000001b07497211 */ /* 0x000fe200028f0eff */
[----:B--2---:R-:W-:-:S04]  /*1eab0*/  IMAD R13, R22, 0x12e, RZ ;  /* 0x0000012e160d7824 */ /* 0x004fc800078e02ff */
[----:B------:R-:W2:Y:S01]  /*1eac0*/  LDC R76, c[0x0][0x278] ;  /* 0x00009e00ff4c7b82 */ /* 0x000ea20000000800 */
[-C--:B------:R-:W-:Y:S01]  /*1ead0*/  IADD3 R10, P3, R89, R26.reuse, RZ ;  /* 0x0000001a590a7210 */ /* 0x080fe20007f7e0ff */
[----:B------:R-:W-:Y:S01]  /*1eae0*/  IMAD R7, R0, 0x97, RZ ;  /* 0x0000009700077824 */ /* 0x000fe200078e02ff */
[----:B------:R-:W-:Y:S01]  /*1eaf0*/  IADD3 R12, P5, R13, R26, RZ ;  /* 0x0000001a0d0c7210 */ /* 0x000fe20007fbe0ff */
[----:B-----5:R-:W-:-:S04]  /*1eb00*/  IMAD R75, R20, 0x130, RZ ;  /* 0x00000130144b7824 */ /* 0x020fc800078e02ff */
[----:B------:R-:W5:Y:S01]  /*1eb10*/  LDC R22, c[0x0][0x278] ;  /* 0x00009e00ff167b82 */ /* 0x000f620000000800 */
[-C--:B------:R-:W-:Y:S01]  /*1eb20*/  LEA.HI.X.SX32 R11, R11, R27.reuse, 0x1, P3 ;  /* 0x0000001b0b0b7211 */ /* 0x080fe200018f0eff */
[----:B------:R4:W-:Y:S01]  /*1eb30*/  STG.E.U16 desc[UR60][R72.64], R82 ;  /* 0x0000005248007986 */ /* 0x0009e2000c10153c */
[----:B------:R-:W-:Y:S02]  /*1eb40*/  LEA.HI.X.SX32 R13, R7, R27, 0x1, P5 ;  /* 0x0000001b070d7211 */ /* 0x000fe400028f0eff */
[----:B------:R-:W-:-:S03]  /*1eb50*/  PRMT R2, R79, 0x7632, R2 ;  /* 0x000076324f027816 */ /* 0x000fc60000000002 */
[----:B------:R-:W5:Y:S01]  /*1eb60*/  LDC R20, c[0x0][0x278] ;  /* 0x00009e00ff147b82 */ /* 0x000f620000000800 */
[----:B------:R-:W-:Y:S01]  /*1eb70*/  IADD3 R74, P6, R75, R26, RZ ;  /* 0x0000001a4b4a7210 */ /* 0x000fe20007fde0ff */
[----:B------:R3:W-:Y:S01]  /*1eb80*/  STG.E.U16 desc[UR60][R10.64], R79 ;  /* 0x0000004f0a007986 */ /* 0x0007e2000c10153c */
[----:B----4-:R-:W-:-:S05]  /*1eb90*/  IMAD R73, R32, 0x132, RZ ;  /* 0x0000013220497824 */ /* 0x010fca00078e02ff */
[----:B------:R-:W4:Y:S01]  /*1eba0*/  LDC R32, c[0x0][0x278] ;  /* 0x00009e00ff207b82 */ /* 0x000f220000000800 */
[----:B------:R-:W-:Y:S01]  /*1ebb0*/  IMAD R77, R34, 0x134, RZ ;  /* 0x00000134224d7824 */ /* 0x000fe200078e02ff */
[----:B------:R0:W-:Y:S01]  /*1ebc0*/  STG.E.U16 desc[UR60][R12.64], R2 ;  /* 0x000000020c007986 */ /* 0x0001e2000c10153c */
[----:B------:R-:W-:-:S05]  /*1ebd0*/  LEA.HI.X.SX32 R75, R175, R27, 0x1, P6 ;  /* 0x0000001baf4b7211 */ /* 0x000fca00030f0eff */
[----:B------:R-:W4:Y:S01]  /*1ebe0*/  LDC R0, c[0x0][0x278] ;  /* 0x00009e00ff007b82 */ /* 0x000f220000000800 */
[----:B-1----:R-:W-:Y:S01]  /*1ebf0*/  IMAD R7, R14, 0x99, RZ ;  /* 0x000000990e077824 */ /* 0x002fe200078e02ff */
[-C--:B---3--:R-:W-:Y:S01]  /*1ec00*/  IADD3 R10, P3, R73, R26.reuse, RZ ;  /* 0x0000001a490a7210 */ /* 0x088fe20007f7e0ff */
[----:B------:R1:W-:Y:S05]  /*1ec10*/  STG.E.U16 desc[UR60][R74.64], R64 ;  /* 0x000000404a007986 */ /* 0x0003ea000c10153c */
[----:B0-----:R-:W0:Y:S01]  /*1ec20*/  LDC R2, c[0x0][0x278] ;  /* 0x00009e00ff027b82 */ /* 0x001e220000000800 */
[----:B------:R-:W-:Y:S01]  /*1ec30*/  IADD3 R12, P5, R77, R26, RZ ;  /* 0x0000001a4d0c7210 */ /* 0x000fe20007fbe0ff */
[----:B------:R-:W-:Y:S01]  /*1ec40*/  IMAD R73, R16, 0x9b, RZ ;  /* 0x0000009b10497824 */ /* 0x000fe200078e02ff */
[----:B------:R-:W-:-:S05]  /*1ec50*/  LEA.HI.X.SX32 R11, R7, R27, 0x1, P3 ;  /* 0x0000001b070b7211 */ /* 0x000fca00018f0eff */
[----:B------:R-:W3:Y:S01]  /*1ec60*/  LDC R34, c[0x0][0x278] ;  /* 0x00009e00ff227b82 */ /* 0x000ee20000000800 */
[----:B-1----:R-:W-:Y:S01]  /*1ec70*/  PRMT R64, R64, 0x7632, R64 ;  /* 0x0000763240407816 */ /* 0x002fe20000000040 */
[----:B------:R-:W-:Y:S01]  /*1ec80*/  IMAD R77, R18, 0x138, RZ ;  /* 0x00000138124d7824 */ /* 0x000fe200078e02ff */
[----:B------:R-:W-:Y:S01]  /*1ec90*/  LEA.HI.X.SX32 R13, R127, R27, 0x1, P5 ;  /* 0x0000001b7f0d7211 */ /* 0x000fe200028f0eff */
[----:B--2---:R-:W-:-:S04]  /*1eca0*/  IMAD R83, R76, 0x136, RZ ;  /* 0x000001364c537824 */ /* 0x004fc800078e02ff */
[----:B------:R-:W1:Y:S01]  /*1ecb0*/  LDC R74, c[0x0][0x278] ;  /* 0x00009e00ff4a7b82 */ /* 0x000e620000000800 */
[----:B------:R2:W-:Y:S01]  /*1ecc0*/  STG.E.U16 desc[UR60][R10.64], R64 ;  /* 0x000000400a007986 */ /* 0x0005e2000c10153c */
[----:B------:R-:W-:-:S06]  /*1ecd0*/  PRMT R76, R65, 0x7632, R76 ;  /* 0x00007632414c7816 */ /* 0x000fcc000000004c */
[----:B------:R-:W1:Y:S01]  /*1ece0*/  LDC R16, c[0x0][0x278] ;  /* 0x00009e00ff107b82 */ /* 0x000e620000000800 */
[----:B------:R2:W-:Y:S01]  /*1ecf0*/  STG.E.U16 desc[UR60][R12.64], R65 ;  /* 0x000000410c007986 */ /* 0x0005e2000c10153c */
[----:B------:R-:W-:-:S06]  /*1ed00*/  IADD3 R72, P6, R83, R26, RZ ;  /* 0x0000001a53487210 */ /* 0x000fcc0007fde0ff */
[----:B------:R-:W1:Y:S01]  /*1ed10*/  LDC R18, c[0x0][0x278] ;  /* 0x00009e00ff127b82 */ /* 0x000e620000000800 */
[----:B-----5:R-:W-:Y:S01]  /*1ed20*/  IMAD R79, R20, 0x13a, RZ ;  /* 0x0000013a144f7824 */ /* 0x020fe200078e02ff */
[----:B--2---:R-:W-:Y:S01]  /*1ed30*/  IADD3 R10, P5, R77, R26, RZ ;  /* 0x0000001a4d0a7210 */ /* 0x004fe20007fbe0ff */
[----:B------:R-:W-:-:S05]  /*1ed40*/  IMAD R65, R22, 0x13c, RZ ;  /* 0x0000013c16417824 */ /* 0x000fca00078e02ff */
[----:B------:R-:W2:Y:S01]  /*1ed50*/  LDC R14, c[0x0][0x278] ;  /* 0x00009e00ff0e7b82 */ /* 0x000ea20000000800 */
[----:B------:R-:W-:-:S07]  /*1ed60*/  LEA.HI.X.SX32 R73, R73, R27, 0x1, P6 ;  /* 0x0000001b49497211 */ /* 0x000fce00030f0eff */
[----:B------:R-:W5:Y:S01]  /*1ed70*/  LDC R75, c[0x0][0x278] ;  /* 0x00009e00ff4b7b82 */ /* 0x000f620000000800 */
[----:B----4-:R-:W-:Y:S01]  /*1ed80*/  IMAD R13, R32, 0x13e, RZ ;  /* 0x0000013e200d7824 */ /* 0x010fe200078e02ff */
[----:B------:R-:W-:-:S06]  /*1ed90*/  LEA.HI.X.SX32 R11, R117, R27, 0x1, P5 ;  /* 0x0000001b750b7211 */ /* 0x000fcc00028f0eff */
[----:B------:R-:W4:Y:S01]  /*1eda0*/  LDC R22, c[0x0][0x278] ;  /* 0x00009e00ff167b82 */ /* 0x000f220000000800 */
[----:B------:R-:W-:Y:S01]  /*1edb0*/  IMAD R7, R0, 0x9d, RZ ;  /* 0x0000009d00077824 */ /* 0x000fe200078e02ff */
[-C--:B------:R-:W-:Y:S02]  /*1edc0*/  IADD3 R12, P3, R79, R26.reuse, RZ ;  /* 0x0000001a4f0c7210 */ /* 0x080fe40007f7e0ff */
[----:B------:R-:W-:Y:S01]  /*1edd0*/  IADD3 R64, P5, R65, R26, RZ ;  /* 0x0000001a41407210 */ /* 0x000fe20007fbe0ff */
[----:B------:R0:W-:Y:S03]  /*1ede0*/  STG.E.U16 desc[UR60][R72.64], R76 ;  /* 0x0000004c48007986 */ /* 0x0001e6000c10153c */
[----:B------:R-:W4:Y:S01]  /*1edf0*/  LDC R20, c[0x0][0x278] ;  /* 0x00009e00ff147b82 */ /* 0x000f220000000800 */
[----:B------:R-:W-:Y:S01]  /*1ee00*/  LEA.HI.X.SX32 R65, R25, R27, 0x1, P5 ;  /* 0x0000001b19417211 */ /* 0x000fe200028f0eff */
[----:B---3--:R-:W-:-:S06]  /*1ee10*/  IMAD R25, R34, 0x140, RZ ;  /* 0x0000014022197824 */ /* 0x008fcc00078e02ff */
[----:B------:R-:W3:Y:S01]  /*1ee20*/  LDC R0, c[0x0][0x278] ;  /* 0x00009e00ff007b82 */ /* 0x000ee20000000800 */
[----:B0-----:R-:W-:Y:S01]  /*1ee30*/  IMAD R73, R2, 0x9f, RZ ;  /* 0x0000009f02497824 */ /* 0x001fe200078e02ff */
[----:B------:R-:W-:Y:S02]  /*1ee40*/  IADD3 R72, P6, R13, R26, RZ ;  /* 0x0000001a0d487210 */ /* 0x000fe40007fde0ff */
[----:B------:R-:W-:Y:S02]  /*1ee50*/  LEA.HI.X.SX32 R13, R7, R27, 0x1, P3 ;  /* 0x0000001b070d7211 */ /* 0x000fe400018f0eff */
[----:B------:R-:W-:Y:S02]  /*1ee60*/  PRMT R2, R66, 0x7632, R2 ;  /* 0x0000763242027816 */ /* 0x000fe40000000002 */
[----:B------:R-:W0:Y:S01]  /*1ee70*/  LDC R32, c[0x0][0x278] ;  /* 0x00009e00ff207b82 */ /* 0x000e220000000800 */
[----:B------:R1:W-:Y:S01]  /*1ee80*/  STG.E.U16 desc[UR60][R10.64], R66 ;  /* 0x000000420a007986 */ /* 0x0003e2000c10153c */
[----:B------:R-:W-:-:S03]  /*1ee90*/  PRMT R76, R67, 0x7632, R76 ;  /* 0x00007632434c7816 */ /* 0x000fc6000000004c */
[----:B------:R-:W-:Y:S01]  /*1eea0*/  STG.E.U16 desc[UR60][R12.64], R2 ;  /* 0x000000020c007986 */ /* 0x000fe2000c10153c */
[----:B------:R-:W-:Y:S01]  /*1eeb0*/  LEA.HI.X.SX32 R73, R73, R27, 0x1, P6 ;  /* 0x0000001b49497211 */ /* 0x000fe200030f0eff */
[----:B-----5:R-:W-:Y:S01]  /*1eec0*/  IMAD R75, R75, 0x144, RZ ;  /* 0x000001444b4b7824 */ /* 0x020fe200078e02ff */
[----:B------:R-:W5:Y:S01]  /*1eed0*/  LDC R34, c[0x0][0x278] ;  /* 0x00009e00ff227b82 */ /* 0x000f620000000800 */
[----:B------:R4:W-:Y:S01]  /*1eee0*/  STG.E.U16 desc[UR60][R64.64], R67 ;  /* 0x0000004340007986 */ /* 0x0009e2000c10153c */
[----:B-1----:R-:W-:Y:S01]  /*1eef0*/  IMAD R11, R74, 0x142, RZ ;  /* 0x000001424a0b7824 */ /* 0x002fe200078e02ff */
[----:B------:R-:W-:Y:S01]  /*1ef00*/  IADD3 R10, P5, R25, R26, RZ ;  /* 0x0000001a190a7210 */ /* 0x000fe20007fbe0ff */
[----:B------:R-:W-:-:S04]  /*1ef10*/  IMAD R25, R16, 0xa3, RZ ;  /* 0x000000a310197824 */ /* 0x000fc800078e02ff */
[----:B------:R-:W1:Y:S01]  /*1ef20*/  LDC R16, c[0x0][0x278] ;  /* 0x00009e00ff107b82 */ /* 0x000e620000000800 */
[----:B--2---:R-:W-:Y:S02]  /*1ef30*/  IMAD R7, R14, 0xa1, RZ ;  /* 0x000000a10e077824 */ /* 0x004fe400078e02ff */
[----:B----4-:R-:W-:Y:S01]  /*1ef40*/  IMAD R67, R18, 0x146, RZ ;  /* 0x0000014612437824 */ /* 0x010fe200078e02ff */
[-C--:B------:R-:W-:Y:S01]  /*1ef50*/  IADD3 R12, P3, R11, R26.reuse, RZ ;  /* 0x0000001a0b0c7210 */ /* 0x080fe20007f7e0ff */
[----:B------:R2:W-:Y:S03]  /*1ef60*/  STG.E.U16 desc[UR60][R72.64], R76 ;  /* 0x0000004c48007986 */ /* 0x0005e6000c10153c */
[----:B------:R-:W4:Y:S01]  /*1ef70*/  LDC R2, c[0x0][0x278] ;  /* 0x00009e00ff027b82 */ /* 0x000f220000000800 */
[----:B------:R-:W-:Y:S02]  /*1ef80*/  IADD3 R66, P6, R67, R26, RZ ;  /* 0x0000001a43427210 */ /* 0x000fe40007fde0ff */
[----:B------:R-:W-:-:S02]  /*1ef90*/  LEA.HI.X.SX32 R11, R177, R27, 0x1, P5 ;  /* 0x0000001bb10b7211 */ /* 0x000fc400028f0eff */
[-C--:B------:R-:W-:Y:S02]  /*1efa0*/  LEA.HI.X.SX32 R13, R7, R27.reuse, 0x1, P3 ;  /* 0x0000001b070d7211 */ /* 0x080fe400018f0eff */
[----:B------:R-:W-:Y:S01]  /*1efb0*/  IADD3 R64, P5, R75, R26, RZ ;  /* 0x0000001a4b407210 */ /* 0x000fe20007fbe0ff */
[----:B------:R-:W5:Y:S01]  /*1efc0*/  LDC R18, c[0x0][0x278] ;  /* 0x00009e00ff127b82 */ /* 0x000f620000000800 */
[----:B--2---:R-:W-:Y:S01]  /*1efd0*/  IMAD R73, R22, 0x14a, RZ ;  /* 0x0000014a16497824 */ /* 0x004fe200078e02ff */
[----:B------:R-:W-:Y:S02]  /*1efe0*/  PRMT R7, R68, 0x7632, R7 ;  /* 0x0000763244077816 */ /* 0x000fe40000000007 */
[----:B------:R-:W-:-:S04]  /*1eff0*/  LEA.HI.X.SX32 R67, R25, R27, 0x1, P6 ;  /* 0x0000001b19437211 */ /* 0x000fc800030f0eff */
[----:B------:R-:W2:Y:S01]  /*1f000*/  LDC R22, c[0x0][0x278] ;  /* 0x00009e00ff167b82 */ /* 0x000ea20000000800 */
[----:B------:R3:W-:Y:S01]  /*1f010*/  STG.E.U16 desc[UR60][R10.64], R68 ;  /* 0x000000440a007986 */ /* 0x0007e2000c10153c */
[----:B------:R-:W-:Y:S01]  /*1f020*/  LEA.HI.X.SX32 R65, R179, R27, 0x1, P5 ;  /* 0x0000001bb3417211 */ /* 0x000fe200028f0eff */
[----:B0-----:R-:W-:Y:S01]  /*1f030*/  IMAD R75, R32, 0x14c, RZ ;  /* 0x0000014c204b7824 */ /* 0x001fe200078e02ff */
[----:B------:R-:W-:-:S04]  /*1f040*/  PRMT R14, R69, 0x7632, R14 ;  /* 0x00007632450e7816 */ /* 0x000fc8000000000e */
[----:B------:R-:W0:Y:S01]  /*1f050*/  LDC R25, c[0x0][0x278] ;  /* 0x00009e00ff197b82 */ /* 0x000e220000000800 */
[----:B------:R1:W-:Y:S01]  /*1f060*/  STG.E.U16 desc[UR60][R12.64], R7 ;  /* 0x000000070c007986 */ /* 0x0003e2000c10153c */
[----:B---3--:R-:W-:-:S03]  /*1f070*/  IMAD R11, R20, 0x148, RZ ;  /* 0x00000148140b7824 */ /* 0x008fc600078e02ff */
[----:B------:R3:W-:Y:S03]  /*1f080*/  STG.E.U16 desc[UR60][R64.64], R69 ;  /* 0x0000004540007986 */ /* 0x0007e6000c10153c */
[----:B------:R-:W5:Y:S01]  /*1f090*/  LDC R32, c[0x0][0x278] ;  /* 0x00009e00ff207b82 */ /* 0x000f620000000800 */
[----:B-1----:R-:W-:-:S07]  /*1f0a0*/  IMAD R7, R0, 0xa5, RZ ;  /* 0x000000a500077824 */ /* 0x002fce00078e02ff */
[----:B------:R-:W1:Y:S01]  /*1f0b0*/  LDC R0, c[0x0][0x278] ;  /* 0x00009e00ff007b82 */ /* 0x000e620000000800 */
[----:B------:R4:W-:Y:S01]  /*1f0c0*/  STG.E.U16 desc[UR60][R66.64], R14 ;  /* 0x0000000e42007986 */ /* 0x0009e2000c10153c */
[-C--:B------:R-:W-:Y:S02]  /*1f0d0*/  IADD3 R10, P3, R11, R26.reuse, RZ ;  /* 0x0000001a0b0a7210 */ /* 0x080fe40007f7e0ff */
[-C--:B------:R-:W-:Y:S02]  /*1f0e0*/  IADD3 R12, P5, R73, R26.reuse, RZ ;  /* 0x0000001a490c7210 */ /* 0x080fe40007fbe0ff */
[----:B------:R-:W-:Y:S02]  /*1f0f0*/  LEA.HI.X.SX32 R11, R15, R27, 0x1, P3 ;  /* 0x0000001b0f0b7211 */ /* 0x000fe400018f0eff */
[----:B---3--:R-:W3:Y:S01]  /*1f100*/  LDC R64, c[0x0][0x278] ;  /* 0x00009e00ff407b82 */ /* 0x008ee20000000800 */
[----:B----4-:R-:W-:-:S07]  /*1f110*/  IADD3 R14, P6, R75, R26, RZ ;  /* 0x0000001a4b0e7210 */ /* 0x010fce0007fde0ff */
[----:B------:R-:W4:Y:S01]  /*1f120*/  LDC R20, c[0x0][0x278] ;  /* 0x00009e00ff147b82 */ /* 0x000f220000000800 */
[-C--:B------:R-:W-:Y:S01]  /*1f130*/  LEA.HI.X.SX32 R15, R17, R27.reuse, 0x1, P6 ;  /* 0x0000001b110f7211 */ /* 0x080fe200030f0eff */
[----:B------:R-:W-:Y:S01]  /*1f140*/  IMAD R17, R16, 0x14e, RZ ;  /* 0x0000014e10117824 */ /* 0x000fe200078e02ff */
[----:B------:R-:W-:Y:S01]  /*1f150*/  LEA.HI.X.SX32 R13, R7, R27, 0x1, P5 ;  /* 0x0000001b070d7211 */ /* 0x000fe200028f0eff */
[----:B------:R2:W-:Y:S01]  /*1f160*/  STG.E.U16 desc[UR60][R10.64], R70 ;  /* 0x000000460a007986 */ /* 0x0005e2000c10153c */
[----:B------:R-:W-:Y:S01]  /*1f170*/  PRMT R66, R70, 0x7632, R66 ;  /* 0x0000763246427816 */ /* 0x000fe20000000042 */
[----:B0-----:R-:W-:Y:S02]  /*1f180*/  IMAD R25, R25, 0x150, RZ ;  /* 0x0000015019197824 */ /* 0x001fe400078e02ff */
[----:B------:R-:W0:Y:S01]  /*1f190*/  LDC R65, c[0x0][0x278] ;  /* 0x00009e00ff417b82 */ /* 0x000e220000000800 */
[----:B------:R-:W-:Y:S01]  /*1f1a0*/  IMAD R7, R2, 0xa7, RZ ;  /* 0x000000a702077824 */ /* 0x000fe200078e02ff */
[----:B------:R5:W-:Y:S01]  /*1f1b0*/  STG.E.U16 desc[UR60][R12.64], R66 ;  /* 0x000000420c007986 */ /* 0x000be2000c10153c */
[----:B--2---:R-:W-:Y:S01]  /*1f1c0*/  IADD3 R10, P5, R17, R26, RZ ;  /* 0x0000001a110a7210 */ /* 0x004fe20007fbe0ff */
[----:B------:R-:W-:-:S04]  /*1f1d0*/  IMAD R17, R22, 0x154, RZ ;  /* 0x0000015416117824 */ /* 0x000fc800078e02ff */
[----:B------:R-:W2:Y:S01]  /*1f1e0*/  LDC R22, c[0x0][0x278] ;  /* 0x00009e00ff167b82 */ /* 0x000ea20000000800 */
[----:B-----5:R-:W-:Y:S01]  /*1f1f0*/  IMAD R13, R34, 0x152, RZ ;  /* 0x00000152220d7824 */ /* 0x020fe200078e02ff */
[-C--:B------:R-:W-:Y:S01]  /*1f200*/  IADD3 R12, P3, R25, R26.reuse, RZ ;  /* 0x0000001a190c7210 */ /* 0x080fe20007f7e0ff */
[----:B------:R5:W-:Y:S01]  /*1f210*/  STG.E.U16 desc[UR60][R14.64], R71 ;  /* 0x000000470e007986 */ /* 0x000be2000c10153c */
[----:B------:R-:W-:Y:S01]  /*1f220*/  LEA.HI.X.SX32 R11, R7, R27, 0x1, P5 ;  /* 0x0000001b070b7211 */ /* 0x000fe200028f0eff */
[----:B-1----:R-:W-:Y:S01]  /*1f230*/  IMAD R7, R0, 0xa9, RZ ;  /* 0x000000a900077824 */ /* 0x002fe200078e02ff */
[----:B------:R-:W-:Y:S02]  /*1f240*/  PRMT R67, R71, 0x7632, R67 ;  /* 0x0000763247437816 */ /* 0x000fe40000000043 */
[----:B------:R-:W1:Y:S01]  /*1f250*/  LDC R25, c[0x0][0x278] ;  /* 0x00009e00ff197b82 */ /* 0x000e620000000800 */
[----:B------:R-:W-:Y:S02]  /*1f260*/  PRMT R2, R56, 0x7632, R2 ;  /* 0x0000763238027816 */ /* 0x000fe40000000002 */
[----:B------:R3:W-:Y:S01]  /*1f270*/  STG.E.U16 desc[UR60][R10.64], R67 ;  /* 0x000000430a007986 */ /* 0x0007e2000c10153c */
[----:B-----5:R-:W-:-:S04]  /*1f280*/  IADD3 R14, P5, R13, R26, RZ ;  /* 0x0000001a0d0e7210 */ /* 0x020fc80007fbe0ff */
[----:B------:R-:W5:Y:S01]  /*1f290*/  LDC R34, c[0x0][0x278] ;  /* 0x00009e00ff227b82 */ /* 0x000f620000000800 */
[-C--:B------:R-:W-:Y:S02]  /*1f2a0*/  LEA.HI.X.SX32 R13, R101, R27.reuse, 0x1, P3 ;  /* 0x0000001b650d7211 */ /* 0x080fe400018f0eff */
[----:B------:R-:W-:-:S05]  /*1f2b0*/  LEA.HI.X.SX32 R15, R7, R27, 0x1, P5 ;  /* 0x0000001b070f7211 */ /* 0x000fca00028f0eff */
[----:B------:R-:W5:Y:S01]  /*1f2c0*/  LDC R0, c[0x0][0x278] ;  /* 0x00009e00ff007b82 */ /* 0x000f620000000800 */
[----:B---3--:R-:W-:Y:S01]  /*1f2d0*/  IMAD R67, R64, 0x158, RZ ;  /* 0x0000015840437824 */ /* 0x008fe200078e02ff */
[----:B------:R-:W-:Y:S01]  /*1f2e0*/  IADD3 R16, P6, R17, R26, RZ ;  /* 0x0000001a11107210 */ /* 0x000fe20007fde0ff */
[----:B------:R3:W-:Y:S01]  /*1f2f0*/  STG.E.U16 desc[UR60][R12.64], R56 ;  /* 0x000000380c007986 */ /* 0x0007e2000c10153c */
[----:B------:R-:W-:-:S03]  /*1f300*/  IMAD R11, R32, 0x156, RZ ;  /* 0x00000156200b7824 */ /* 0x000fc600078e02ff */
[----:B------:R4:W-:Y:S01]  /*1f310*/  STG.E.U16 desc[UR60][R14.64], R2 ;  /* 0x000000020e007986 */ /* 0x0009e2000c10153c */
[-C--:B------:R-:W-:Y:S01]  /*1f320*/  LEA.HI.X.SX32 R17, R119, R27.reuse, 0x1, P6 ;  /* 0x0000001b77117211 */ /* 0x080fe200030f0eff */
[----:B------:R-:W-:Y:S01]  /*1f330*/  IMAD R7, R18, 0xab, RZ ;  /* 0x000000ab12077824 */ /* 0x000fe200078e02ff */
[----:B------:R-:W5:Y:S01]  /*1f340*/  LDC R32, c[0x0][0x278] ;  /* 0x00009e00ff207b82 */ /* 0x000f620000000800 */
[-C--:B------:R-:W-:Y:S02]  /*1f350*/  IADD3 R10, P3, R11, R26.reuse, RZ ;  /* 0x0000001a0b0a7210 */ /* 0x080fe40007f7e0ff */
[----:B---3--:R-:W-:Y:S01]  /*1f360*/  IADD3 R12, P5, R67, R26, RZ ;  /* 0x0000001a430c7210 */ /* 0x008fe20007fbe0ff */
[----:B0-----:R-:W-:Y:S02]  /*1f370*/  IMAD R65, R65, 0x15a, RZ ;  /* 0x0000015a41417824 */ /* 0x001fe400078e02ff */
[----:B-1----:R-:W-:Y:S02]  /*1f380*/  IMAD R25, R25, 0x15e, RZ ;  /* 0x0000015e19197824 */ /* 0x002fe400078e02ff */
[----:B----4-:R-:W0:Y:S01]  /*1f390*/  LDC R2, c[0x0][0x278] ;  /* 0x00009e00ff027b82 */ /* 0x010e220000000800 */
[----:B------:R-:W-:Y:S01]  /*1f3a0*/  IMAD R15, R20, 0xad, RZ ;  /* 0x000000ad140f7824 */ /* 0x000fe200078e02ff */
[----:B------:R-:W-:Y:S01]  /*1f3b0*/  LEA.HI.X.SX32 R13, R9, R27, 0x1, P5 ;  /* 0x0000001b090d7211 */ /* 0x000fe200028f0eff */
[----:B--2---:R-:W-:-:S05]  /*1f3c0*/  IMAD R9, R22, 0x15c, RZ ;  /* 0x0000015c16097824 */ /* 0x004fca00078e02ff */
[----:B------:R-:W1:Y:S01]  /*1f3d0*/  LDC R20, c[0x0][0x278] ;  /* 0x00009e00ff147b82 */ /* 0x000e620000000800 */
[----:B------:R2:W-:Y:S01]  /*1f3e0*/  STG.E.U16 desc[UR60][R16.64], R57 ;  /* 0x0000003910007986 */ /* 0x0005e2000c10153c */
[----:B------:R-:W-:Y:S02]  /*1f3f0*/  LEA.HI.X.SX32 R11, R7, R27, 0x1, P3 ;  /* 0x0000001b070b7211 */ /* 0x000fe400018f0eff */
[----:B------:R-:W-:-:S04]  /*1f400*/  IADD3 R14, P6, R65, R26, RZ ;  /* 0x0000001a410e7210 */ /* 0x000fc80007fde0ff */
[----:B------:R-:W3:Y:S01]  /*1f410*/  LDC R22, c[0x0][0x278] ;  /* 0x00009e00ff167b82 */ /* 0x000ee20000000800 */
[----:B--2---:R-:W-:Y:S02]  /*1f420*/  PRMT R16, R57, 0x7632, R16 ;  /* 0x0000763239107816 */ /* 0x004fe40000000010 */
[----:B------:R-:W-:-:S05]  /*1f430*/  LEA.HI.X.SX32 R15, R15, R27, 0x1, P6 ;  /* 0x0000001b0f0f7211 */ /* 0x000fca00030f0eff */
[----:B------:R-:W2:Y:S01]  /*1f440*/  LDC R56, c[0x0][0x278] ;  /* 0x00009e00ff387b82 */ /* 0x000ea20000000800 */
[----:B------:R-:W-:Y:S01]  /*1f450*/  PRMT R17, R58, 0x7632, R17 ;  /* 0x000076323a117816 */ /* 0x000fe20000000011 */
[----:B------:R4:W-:Y:S01]  /*1f460*/  STG.E.U16 desc[UR60][R10.64], R16 ;  /* 0x000000100a007986 */ /* 0x0009e2000c10153c */
[----:B-----5:R-:W-:-:S03]  /*1f470*/  IMAD R7, R0, 0xaf, RZ ;  /* 0x000000af00077824 */ /* 0x020fc600078e02ff */
[----:B------:R5:W-:Y:S02]  /*1f480*/  STG.E.U16 desc[UR60][R12.64], R58 ;  /* 0x0000003a0c007986 */ /* 0x000be4000c10153c */
[----:B------:R-:W2:Y:S02]  /*1f490*/  LDC R18, c[0x0][0x278] ;  /* 0x00009e00ff127b82 */ /* 0x000ea40000000800 */
[----:B------:R0:W-:Y:S01]  /*1f4a0*/  STG.E.U16 desc[UR60][R14.64], R17 ;  /* 0x000000110e007986 */ /* 0x0001e2000c10153c */
[----:B----4-:R-:W-:-:S05]  /*1f4b0*/  IADD3 R10, P5, R9, R26, RZ ;  /* 0x0000001a090a7210 */ /* 0x010fca0007fbe0ff */
[----:B------:R-:W4:Y:S01]  /*1f4c0*/  LDC R57, c[0x0][0x278] ;  /* 0x00009e00ff397b82 */ /* 0x000f220000000800 */
[----:B-----5:R-:W-:Y:S01]  /*1f4d0*/  IMAD R13, R34, 0x160, RZ ;  /* 0x00000160220d7824 */ /* 0x020fe200078e02ff */
[-C--:B------:R-:W-:Y:S02]  /*1f4e0*/  IADD3 R12, P3, R25, R26.reuse, RZ ;  /* 0x0000001a190c7210 */ /* 0x080fe40007f7e0ff */
[-C--:B------:R-:W-:Y:S02]  /*1f4f0*/  LEA.HI.X.SX32 R11, R181, R27.reuse, 0x1, P5 ;  /* 0x0000001bb50b7211 */ /* 0x080fe400028f0eff */
[----:B0-----:R-:W-:Y:S02]  /*1f500*/  IADD3 R14, P5, R13, R26, RZ ;  /* 0x0000001a0d0e7210 */ /* 0x001fe40007fbe0ff */
[----:B------:R-:W0:Y:S01]  /*1f510*/  LDC R0, c[0x0][0x278] ;  /* 0x00009e00ff007b82 */ /* 0x000e220000000800 */
[----:B------:R-:W-:Y:S01]  /*1f520*/  LEA.HI.X.SX32 R13, R7, R27, 0x1, P3 ;  /* 0x0000001b070d7211 */ /* 0x000fe200018f0eff */
[----:B------:R1:W-:Y:S01]  /*1f530*/  STG.E.U16 desc[UR60][R10.64], R59 ;  /* 0x0000003b0a007986 */ /* 0x0003e2000c10153c */
[----:B------:R-:W-:-:S02]  /*1f540*/  PRMT R7, R59, 0x7632, R7 ;  /* 0x000076323b077816 */ /* 0x000fc40000000007 */
[----:B------:R-:W-:Y:S01]  /*1f550*/  LEA.HI.X.SX32 R15, R23, R27, 0x1, P5 ;  /* 0x0000001b170f7211 */ /* 0x000fe200028f0eff */
[----:B------:R-:W-:Y:S02]  /*1f560*/  IMAD R17, R32, 0x162, RZ ;  /* 0x0000016220117824 */ /* 0x000fe400078e02ff */
[----:B------:R-:W-:Y:S01]  /*1f570*/  STG.E.U16 desc[UR60][R12.64], R7 ;  /* 0x000000070c007986 */ /* 0x000fe2000c10153c */
[----:B------:R-:W5:Y:S01]  /*1f580*/  LDC R34, c[0x0][0x278] ;  /* 0x00009e00ff227b82 */ /* 0x000f620000000800 */
[----:B-1----:R-:W-:Y:S02]  /*1f590*/  IMAD R11, R20, 0x164, RZ ;  /* 0x00000164140b7824 */ /* 0x002fe400078e02ff */
[----:B------:R3:W-:Y:S01]  /*1f5a0*/  STG.E.U16 desc[UR60][R14.64], R60 ;  /* 0x0000003c0e007986 */ /* 0x0007e2000c10153c */
[----:B------:R-:W-:Y:S01]  /*1f5b0*/  IMAD R9, R2, 0xb1, RZ ;  /* 0x000000b102097824 */ /* 0x000fe200078e02ff */
[----:B------:R-:W-:-:S03]  /*1f5c0*/  IADD3 R16, P6, R17, R26, RZ ;  /* 0x0000001a11107210 */ /* 0x000fc60007fde0ff */
[----:B------:R-:W1:Y:S01]  /*1f5d0*/  LDC R23, c[0x0][0x278] ;  /* 0x00009e00ff177b82 */ /* 0x000e620000000800 */
[----:B------:R-:W-:-:S04]  /*1f5e0*/  IADD3 R10, P5, R11, R26, RZ ;  /* 0x0000001a0b0a7210 */ /* 0x000fc80007fbe0ff */
[----:B------:R-:W-:-:S03]  /*1f5f0*/  LEA.HI.X.SX32 R11, R121, R27, 0x1, P5 ;  /* 0x0000001b790b7211 */ /* 0x000fc600028f0eff */
[----:B------:R-:W5:Y:S01]  /*1f600*/  LDC R20, c[0x0][0x278] ;  /* 0x00009e00ff147b82 */ /* 0x000f620000000800 */
[----:B---3--:R-:W-:Y:S01]  /*1f610*/  IMAD R15, R22, 0x168, RZ ;  /* 0x00000168160f7824 */ /* 0x008fe200078e02ff */
[----:B------:R-:W-:Y:S01]  /*1f620*/  LEA.HI.X.SX32 R17, R9, R27, 0x1, P6 ;  /* 0x0000001b09117211 */ /* 0x000fe200030f0eff */
[----:B--2---:R-:W-:-:S03]  /*1f630*/  IMAD R9, R56, 0x166, RZ ;  /* 0x0000016638097824 */ /* 0x004fc600078e02ff */
[----:B------:R-:W-:Y:S02]  /*1f640*/  IADD3 R14, P5, R15, R26, RZ ;  /* 0x0000001a0f0e7210 */ /* 0x000fe40007fbe0ff */
[----:B------:R-:W2:Y:S01]  /*1f650*/  LDC R25, c[0x0][0x278] ;  /* 0x00009e00ff197b82 */ /* 0x000ea20000000800 */
[----:B------:R-:W-:Y:S02]  /*1f660*/  PRMT R58, R60, 0x7632, R58 ;  /* 0x000076323c3a7816 */ /* 0x000fe4000000003a */
[----:B------:R-:W-:Y:S01]  /*1f670*/  LEA.HI.X.SX32 R15, R21, R27, 0x1, P5 ;  /* 0x0000001b150f7211 */ /* 0x000fe200028f0eff */
[----:B------:R-:W-:-:S04]  /*1f680*/  IMAD R7, R18, 0xb3, RZ ;  /* 0x000000b312077824 */ /* 0x000fc800078e02ff */
[----:B------:R-:W3:Y:S01]  /*1f690*/  LDC R32, c[0x0][0x278] ;  /* 0x00009e00ff207b82 */ /* 0x000ee20000000800 */
[----:B----4-:R-:W-:Y:S01]  /*1f6a0*/  IMAD R57, R57, 0x16a, RZ ;  /* 0x0000016a39397824 */ /* 0x010fe200078e02ff */
[----:B------:R-:W-:-:S06]  /*1f6b0*/  IADD3 R12, P3, R9, R26, RZ ;  /* 0x0000001a090c7210 */ /* 0x000fcc0007f7e0ff */
[----:B------:R-:W4:Y:S01]  /*1f6c0*/  LDC R2, c[0x0][0x278] ;  /* 0x00009e00ff027b82 */ /* 0x000f220000000800 */
[----:B------:R1:W-:Y:S01]  /*1f6d0*/  STG.E.U16 desc[UR60][R16.64], R58 ;  /* 0x0000003a10007986 */ /* 0x0003e2000c10153c */
[----:B0-----:R-:W-:-:S06]  /*1f6e0*/  IMAD R9, R0, 0xb5, RZ ;  /* 0x000000b500097824 */ /* 0x001fcc00078e02ff */
[----:B------:R-:W0:Y:S01]  /*1f6f0*/  LDC R21, c[0x0][0x278] ;  /* 0x00009e00ff157b82 */ /* 0x000e220000000800 */
[----:B------:R5:W-:Y:S01]  /*1f700*/  STG.E.U16 desc[UR60][R10.64], R61 ;  /* 0x0000003d0a007986 */ /* 0x000be2000c10153c */
[----:B------:R-:W-:Y:S02]  /*1f710*/  LEA.HI.X.SX32 R13, R7, R27, 0x1, P3 ;  /* 0x0000001b070d7211 */ /* 0x000fe400018f0eff */
[----:B-1----:R-:W-:-:S04]  /*1f720*/  IADD3 R16, P6, R57, R26, RZ ;  /* 0x0000001a39107210 */ /* 0x002fc80007fde0ff */
[----:B------:R-:W1:Y:S01]  /*1f730*/  LDC R18, c[0x0][0x278] ;  /* 0x00009e00ff127b82 */ /* 0x000e620000000800 */
[----:B------:R-:W-:Y:S02]  /*1f740*/  LEA.HI.X.SX32 R17, R9, R27, 0x1, P6 ;  /* 0x0000001b09117211 */ /* 0x000fe400030f0eff */
[----:B-----5:R-:W-:Y:S02]  /*1f750*/  PRMT R11, R61, 0x7632, R11 ;  /* 0x000076323d0b7816 */ /* 0x020fe4000000000b */
[----:B------:R-:W-:-:S03]  /*1f760*/  PRMT R9, R62, 0x7632, R9 ;  /* 0x000076323e097816 */ /* 0x000fc60000000009 */
[----:B------:R-:W5:Y:S01]  /*1f770*/  LDC R0, c[0x0][0x278] ;  /* 0x00009e00ff007b82 */ /* 0x000f620000000800 */
[----:B------:R-:W-:Y:S04]  /*1f780*/  STG.E.U16 desc[UR60][R12.64], R11 ;  /* 0x0000000b0c007986 */ /* 0x000fe8000c10153c */
[----:B------:R3:W-:Y:S01]  /*1f790*/  STG.E.U16 desc[UR60][R14.64], R62 ;  /* 0x0000003e0e007986 */ /* 0x0007e2000c10153c */
[----:B------:R-:W-:Y:S02]  /*1f7a0*/  IMAD R23, R23, 0x16c, RZ ;  /* 0x0000016c17177824 */ /* 0x000fe400078e02ff */
[----:B------:R-:W5:Y:S01]  /*1f7b0*/  LDC R22, c[0x0][0x278] ;  /* 0x00009e00ff167b82 */ /* 0x000f620000000800 */
[----:B------:R4:W-:Y:S01]  /*1f7c0*/  STG.E.U16 desc[UR60][R16.64], R9 ;  /* 0x0000000910007986 */ /* 0x0009e2000c10153c */
[----:B--2---:R-:W-:-:S02]  /*1f7d0*/  IMAD R25, R25, 0x16e, RZ ;  /* 0x0000016e19197824 */ /* 0x004fc400078e02ff */
[----:B---3--:R-:W-:Y:S02]  /*1f7e0*/  IMAD R15, R34, 0x172, RZ ;  /* 0x00000172220f7824 */ /* 0x008fe400078e02ff */
[----:B----4-:R-:W-:-:S03]  /*1f7f0*/  IMAD R9, R20, 0xb9, RZ ;  /* 0x000000b914097824 */ /* 0x010fc600078e02ff */
[-C--:B------:R-:W-:Y:S01]  /*1f800*/  IADD3 R16, P6, R15, R26.reuse, RZ ;  /* 0x0000001a0f107210 */ /* 0x080fe20007fde0ff */
[----:B------:R-:W2:Y:S01]  /*1f810*/  LDC R20, c[0x0][0x278] ;  /* 0x00009e00ff147b82 */ /* 0x000ea20000000800 */
[-C--:B------:R-:W-:Y:S01]  /*1f820*/  IADD3 R10, P5, R23, R26.reuse, RZ ;  /* 0x0000001a170a7210 */ /* 0x080fe20007fbe0ff */
[----:B------:R-:W-:Y:S01]  /*1f830*/  IMAD R13, R32, 0x170, RZ ;  /* 0x00000170200d7824 */ /* 0x000fe200078e02ff */
[-C--:B------:R-:W-:Y:S01]  /*1f840*/  LEA.HI.X.SX32 R17, R9, R27.reuse, 0x1, P6 ;  /* 0x0000001b09117211 */ /* 0x080fe200030f0eff */
[----:B------:R-:W-:Y:S01]  /*1f850*/  IMAD R7, R2, 0xb7, RZ ;  /* 0x000000b702077824 */ /* 0x000fe200078e02ff */
[-C--:B------:R-:W-:Y:S01]  /*1f860*/  IADD3 R12, P3, R25, R26.reuse, RZ ;  /* 0x0000001a190c7210 */ /* 0x080fe20007f7e0ff */
[----:B0-----:R-:W-:Y:S01]  /*1f870*/  IMAD R9, R21, 0x176, RZ ;  /* 0x0000017615097824 */ /* 0x001fe200078e02ff */
[----:B------:R-:W-:Y:S01]  /*1f880*/  LEA.HI.X.SX32 R11, R143, R27, 0x1, P5 ;  /* 0x0000001b8f0b7211 */ /* 0x000fe200028f0eff */
[----:B------:R-:W0:Y:S01]  /*1f890*/  LDC R21, c[0x0][0x278] ;  /* 0x00009e00ff157b82 */ /* 0x000e220000000800 */
[----:B------:R-:W-:-:S02]  /*1f8a0*/  IADD3 R14, P5, R13, R26, RZ ;  /* 0x0000001a0d0e7210 */ /* 0x000fc40007fbe0ff */
[----:B------:R-:W-:Y:S01]  /*1f8b0*/  LEA.HI.X.SX32 R13, R7, R27, 0x1, P3 ;  /* 0x0000001b070d7211 */ /* 0x000fe200018f0eff */
[----:B-1----:R-:W-:-:S04]  /*1f8c0*/  IMAD R7, R18, 0x174, RZ ;  /* 0x0000017412077824 */ /* 0x002fc800078e02ff */
[----:B------:R-:W1:Y:S01]  /*1f8d0*/  LDC R2, c[0x0][0x278] ;  /* 0x00009e00ff027b82 */ /* 0x000e620000000800 */
[----:B------:R3:W-:Y:S01]  /*1f8e0*/  STG.E.U16 desc[UR60][R10.64], R63 ;  /* 0x0000003f0a007986 */ /* 0x0007e2000c10153c */
[----:B------:R-:W-:-:S06]  /*1f8f0*/  PRMT R32, R63, 0x7632, R32 ;  /* 0x000076323f207816 */ /* 0x000fcc0000000020 */
[----:B------:R-:W4:Y:S01]  /*1f900*/  LDC R25, c[0x0][0x278] ;  /* 0x00009e00ff197b82 */ /* 0x000f220000000800 */
[----:B------:R-:W-:Y:S02]  /*1f910*/  LEA.HI.X.SX32 R15, R123, R27, 0x1, P5 ;  /* 0x0000001b7b0f7211 */ /* 0x000fe400028f0eff */
[----:B---3--:R-:W-:-:S05]  /*1f920*/  IADD3 R10, P3, R7, R26, RZ ;  /* 0x0000001a070a7210 */ /* 0x008fca0007f7e0ff */
[----:B------:R-:W3:Y:S01]  /*1f930*/  LDC R23, c[0x0][0x278] ;  /* 0x00009e00ff177b82 */ /* 0x000ee20000000800 */
[----:B-----5:R-:W-:Y:S01]  /*1f940*/  IMAD R7, R0, 0xbb, RZ ;  /* 0x000000bb00077824 */ /* 0x020fe200078e02ff */
[----:B------:R-:W-:Y:S01]  /*1f950*/  PRMT R34, R52, 0x7632, R34 ;  /* 0x0000763234227816 */ /* 0x000fe20000000022 */
[----:B------:R5:W-:Y:S05]  /*1f960*/  STG.E.U16 desc[UR60][R12.64], R32 ;  /* 0x000000200c007986 */ /* 0x000bea000c10153c */
[----:B------:R-:W3:Y:S01]  /*1f970*/  LDC R0, c[0x0][0x278] ;  /* 0x00009e00ff007b82 */ /* 0x000ee20000000800 */
[----:B------:R-:W-:Y:S01]  /*1f980*/  IMAD R11, R22, 0x178, RZ ;  /* 0x00000178160b7824 */ /* 0x000fe200078e02ff */
[----:B------:R2:W-:Y:S04]  /*1f990*/  STG.E.U16 desc[UR60][R14.64], R52 ;  /* 0x000000340e007986 */ /* 0x0005e8000c10153c */
[----:B------:R1:W-:Y:S02]  /*1f9a0*/  STG.E.U16 desc[UR60][R16.64], R34 ;  /* 0x0000002210007986 */ /* 0x0003e4000c10153c */
[----:B------:R-:W3:Y:S01]  /*1f9b0*/  LDC R22, c[0x0][0x278] ;  /* 0x00009e00ff167b82 */ /* 0x000ee20000000800 */
[-C--:B-----5:R-:W-:Y:S01]  /*1f9c0*/  IADD3 R12, P5, R9, R26.reuse, RZ ;  /* 0x0000001a090c7210 */ /* 0x0a0fe20007fbe0ff */
[----:B0-----:R-:W-:Y:S01]  /*1f9d0*/  IMAD R21, R21, 0x180, RZ ;  /* 0x0000018015157824 */ /* 0x001fe200078e02ff */
[----:B--2---:R-:W-:-:S05]  /*1f9e0*/  IADD3 R14, P6, R11, R26, RZ ;  /* 0x0000001a0b0e7210 */ /* 0x004fca0007fde0ff */
[----:B------:R-:W0:Y:S01]  /*1f9f0*/  LDC R32, c[0x0][0x278] ;  /* 0x00009e00ff207b82 */ /* 0x000e220000000800 */
[----:B-1----:R-:W-:Y:S01]  /*1fa00*/  IMAD R17, R20, 0x17a, RZ ;  /* 0x0000017a14117824 */ /* 0x002fe200078e02ff */
[-C--:B------:R-:W-:Y:S02]  /*1fa10*/  LEA.HI.X.SX32 R11, R141, R27.reuse, 0x1, P3 ;  /* 0x0000001b8d0b7211 */ /* 0x080fe400018f0eff */
[----:B------:R-:W-:-:S04]  /*1fa20*/  LEA.HI.X.SX32 R13, R7, R27, 0x1, P5 ;  /* 0x0000001b070d7211 */ /* 0x000fc800028f0eff */
[----:B------:R-:W1:Y:S01]  /*1fa30*/  LDC R20, c[0x0][0x278] ;  /* 0x00009e00ff147b82 */ /* 0x000e620000000800 */
[----:B------:R-:W-:Y:S01]  /*1fa40*/  PRMT R16, R53, 0x7632, R16 ;  /* 0x0000763235107816 */ /* 0x000fe20000000010 */
[----:B------:R2:W-:Y:S01]  /*1fa50*/  STG.E.U16 desc[UR60][R10.64], R53 ;  /* 0x000000350a007986 */ /* 0x0005e2000c10153c */
[----:B------:R-:W-:-:S05]  /*1fa60*/  LEA.HI.X.SX32 R15, R185, R27, 0x1, P6 ;  /* 0x0000001bb90f7211 */ /* 0x000fca00030f0eff */
[----:B------:R-:W5:Y:S01]  /*1fa70*/  LDC R9, c[0x0][0x278] ;  /* 0x00009e00ff097b82 */ /* 0x000f620000000800 */
[----:B------:R3:W-:Y:S01]  /*1fa80*/  STG.E.U16 desc[UR60][R12.64], R16 ;  /* 0x000000100c007986 */ /* 0x0007e2000c10153c */
[----:B------:R-:W-:-:S06]  /*1fa90*/  IMAD R7, R2, 0xbd, RZ ;  /* 0x000000bd02077824 */ /* 0x000fcc00078e02ff */
[----:B------:R-:W5:Y:S01]  /*1faa0*/  LDC R18, c[0x0][0x278] ;  /* 0x00009e00ff127b82 */ /* 0x000f620000000800 */
[-C--:B--2---:R-:W-:Y:S01]  /*1fab0*/  IADD3 R10, P5, R17, R26.reuse, RZ ;  /* 0x0000001a110a7210 */ /* 0x084fe20007fbe0ff */
[----:B----4-:R-:W-:Y:S02]  /*1fac0*/  IMAD R25, R25, 0x17e, RZ ;  /* 0x0000017e19197824 */ /* 0x010fe400078e02ff */
[----:B---3--:R-:W-:Y:S01]  /*1fad0*/  IMAD R23, R23, 0x17c, RZ ;  /* 0x0000017c17177824 */ /* 0x008fe200078e02ff */
[----:B------:R-:W-:-:S03]  /*1fae0*/  IADD3 R16, P6, R21, R26, RZ ;  /* 0x0000001a15107210 */ /* 0x000fc60007fde0ff */
[----:B------:R-:W2:Y:S01]  /*1faf0*/  LDC R21, c[0x0][0x278] ;  /* 0x00009e00ff157b82 */ /* 0x000ea20000000800 */
[----:B------:R3:W-:Y:S01]  /*1fb00*/  STG.E.U16 desc[UR60][R14.64], R54 ;  /* 0x000000360e007986 */ /* 0x0007e2000c10153c */
[-C--:B------:R-:W-:Y:S01]  /*1fb10*/  LEA.HI.X.SX32 R11, R7, R27.reuse, 0x1, P5 ;  /* 0x0000001b070b7211 */ /* 0x080fe200028f0eff */
[----:B------:R-:W-:Y:S01]  /*1fb20*/  IMAD R7, R0, 0xbf, RZ ;  /* 0x000000bf00077824 */ /* 0x000fe200078e02ff */
[----:B------:R-:W-:Y:S02]  /*1fb30*/  IADD3 R12, P3, R23, R26, RZ ;  /* 0x0000001a170c7210 */ /* 0x000fe40007f7e0ff */
[----:B------:R-:W-:Y:S02]  /*1fb40*/  PRMT R2, R55, 0x7632, R2 ;  /* 0x0000763237027816 */ /* 0x000fe40000000002 */
[----:B------:R-:W-:Y:S01]  /*1fb50*/  LEA.HI.X.SX32 R13, R129, R27, 0x1, P3 ;  /* 0x0000001b810d7211 */ /* 0x000fe200018f0eff */
[----:B------:R-:W4:Y:S01]  /*1fb60*/  LDC R23, c[0x0][0x278] ;  /* 0x00009e00ff177b82 */ /* 0x000f220000000800 */
[----:B---3--:R-:W-:-:S02]  /*1fb70*/  PRMT R15, R54, 0x7632, R15 ;  /* 0x00007632360f7816 */ /* 0x008fc4000000000f */
[----:B------:R-:W-:-:S05]  /*1fb80*/  IADD3 R14, P5, R25, R26, RZ ;  /* 0x0000001a190e7210 */ /* 0x000fca0007fbe0ff */
[----:B------:R-:W3:Y:S01]  /*1fb90*/  LDC R25, c[0x0][0x278] ;  /* 0x00009e00ff197b82 */ /* 0x000ee20000000800 */
[----:B------:R5:W-:Y:S01]  /*1fba0*/  STG.E.U16 desc[UR60][R10.64], R15 ;  /* 0x0000000f0a007986 */ /* 0x000be2000c10153c */
[----:B0-----:R-:W-:Y:S02]  /*1fbb0*/  IMAD R53, R32, 0x184, RZ ;  /* 0x0000018420357824 */ /* 0x001fe400078e02ff */
[----:B-1----:R-:W-:Y:S01]  /*1fbc0*/  IMAD R57, R20, 0x186, RZ ;  /* 0x0000018614397824 */ /* 0x002fe200078e02ff */
[----:B------:R0:W-:Y:S01]  /*1fbd0*/  STG.E.U16 desc[UR60][R12.64], R55 ;  /* 0x000000370c007986 */ /* 0x0001e2000c10153c */
[-C--:B------:R-:W-:Y:S02]  /*1fbe0*/  LEA.HI.X.SX32 R17, R183, R27.reuse, 0x1, P6 ;  /* 0x0000001bb7117211 */ /* 0x080fe400030f0eff */
[----:B------:R-:W1:Y:S01]  /*1fbf0*/  LDC R0, c[0x0][0x278] ;  /* 0x00009e00ff007b82 */ /* 0x000e620000000800 */
[----:B-----5:R-:W-:Y:S01]  /*1fc00*/  LEA.HI.X.SX32 R15, R7, R27, 0x1, P5 ;  /* 0x0000001b070f7211 */ /* 0x020fe200028f0eff */
[----:B------:R-:W-:-:S06]  /*1fc10*/  IMAD R11, R22, 0x182, RZ ;  /* 0x00000182160b7824 */ /* 0x000fcc00078e02ff */
[----:B------:R-:W5:Y:S01]  /*1fc20*/  LDC R22, c[0x0][0x278] ;  /* 0x00009e00ff167b82 */ /* 0x000f620000000800 */
[----:B------:R2:W-:Y:S01]  /*1fc30*/  STG.E.U16 desc[UR60][R14.64], R2 ;  /* 0x000000020e007986 */ /* 0x0005e2000c10153c */
[----:B------:R-:W-:Y:S01]  /*1fc40*/  IMAD R7, R9, 0xc1, RZ ;  /* 0x000000c109077824 */ /* 0x000fe200078e02ff */
[-C--:B------:R-:W-:Y:S01]  /*1fc50*/  IADD3 R10, P3, R11, R26.reuse, RZ ;  /* 0x0000001a0b0a7210 */ /* 0x080fe20007f7e0ff */
[----:B------:R-:W-:Y:S01]  /*1fc60*/  IMAD R9, R18, 0xc3, RZ ;  /* 0x000000c312097824 */ /* 0x000fe200078e02ff */
[----:B0-----:R-:W-:Y:S01]  /*1fc70*/  IADD3 R12, P5, R53, R26, RZ ;  /* 0x0000001a350c7210 */ /* 0x001fe20007fbe0ff */
[----:B------:R0:W-:Y:S02]  /*1fc80*/  STG.E.U16 desc[UR60][R16.64], R48 ;  /* 0x0000003010007986 */ /* 0x0001e4000c10153c */
[----:B------:R-:W1:Y:S01]  /*1fc90*/  LDC R32, c[0x0][0x278] ;  /* 0x00009e00ff207b82 */ /* 0x000e620000000800 */
[----:B------:R-:W-:-:S07]  /*1fca0*/  LEA.HI.X.SX32 R11, R7, R27, 0x1, P3 ;  /* 0x0000001b070b7211 */ /* 0x000fce00018f0eff */
[----:B--2---:R-:W2:Y:S01]  /*1fcb0*/  LDC R2, c[0x0][0x278] ;  /* 0x00009e00ff027b82 */ /* 0x004ea20000000800 */
[----:B------:R-:W-:Y:S02]  /*1fcc0*/  IADD3 R14, P6, R57, R26, RZ ;  /* 0x0000001a390e7210 */ /* 0x000fe40007fde0ff */
[----:B0-----:R-:W-:Y:S02]  /*1fcd0*/  PRMT R48, R48, 0x7632, R48 ;  /* 0x0000763230307816 */ /* 0x001fe40000000030 */
[-C--:B------:R-:W-:Y:S02]  /*1fce0*/  LEA.HI.X.SX32 R13, R33, R27.reuse, 0x1, P5 ;  /* 0x0000001b210d7211 */ /* 0x080fe400028f0eff */
[----:B------:R-:W-:Y:S01]  /*1fcf0*/  LEA.HI.X.SX32 R15, R9, R27, 0x1, P6 ;  /* 0x0000001b090f7211 */ /* 0x000fe200030f0eff */
[----:B------:R-:W0:Y:S01]  /*1fd00*/  LDC R33, c[0x0][0x278] ;  /* 0x00009e00ff217b82 */ /* 0x000e220000000800 */
[----:B------:R-:W-:Y:S01]  /*1fd10*/  IMAD R9, R21, 0x188, RZ ;  /* 0x0000018815097824 */ /* 0x000fe200078e02ff */
[----:B------:R-:W-:Y:S01]  /*1fd20*/  PRMT R16, R49, 0x7632, R16 ;  /* 0x0000763231107816 */ /* 0x000fe20000000010 */
[----:B------:R4:W-:Y:S01]  /*1fd30*/  STG.E.U16 desc[UR60][R10.64], R48 ;  /* 0x000000300a007986 */ /* 0x0009e2000c10153c */
[----:B---3--:R-:W-:-:S04]  /*1fd40*/  IMAD R25, R25, 0x18c, RZ ;  /* 0x0000018c19197824 */ /* 0x008fc800078e02ff */
[----:B------:R-:W3:Y:S01]  /*1fd50*/  LDC R34, c[0x0][0x278] ;  /* 0x00009e00ff227b82 */ /* 0x000ee20000000800 */
[----:B------:R-:W-:Y:S01]  /*1fd60*/  STG.E.U16 desc[UR60][R12.64], R49 ;  /* 0x000000310c007986 */ /* 0x000fe2000c10153c */
[----:B----4-:R-:W-:-:S06]  /*1fd70*/  IADD3 R10, P5, R9, R26, RZ ;  /* 0x0000001a090a7210 */ /* 0x010fcc0007fbe0ff */
[----:B------:R-:W4:Y:S01]  /*1fd80*/  LDC R18, c[0x0][0x278] ;  /* 0x00009e00ff127b82 */ /* 0x000f220000000800 */
[----:B------:R1:W-:Y:S01]  /*1fd90*/  STG.E.U16 desc[UR60][R14.64], R16 ;  /* 0x000000100e007986 */ /* 0x0003e2000c10153c */
[----:B------:R-:W-:Y:S01]  /*1fda0*/  LEA.HI.X.SX32 R11, R187, R27, 0x1, P5 ;  /* 0x0000001bbb0b7211 */ /* 0x000fe200028f0eff */
[----:B------:R-:W-:Y:S02]  /*1fdb0*/  IMAD R23, R23, 0x18a, RZ ;  /* 0x0000018a17177824 */ /* 0x000fe400078e02ff */
[----:B-----5:R-:W-:-:S03]  /*1fdc0*/  IMAD R17, R22, 0x18e, RZ ;  /* 0x0000018e16117824 */ /* 0x020fc600078e02ff */
[----:B------:R-:W5:Y:S01]  /*1fdd0*/  LDC R20, c[0x0][0x278] ;  /* 0x00009e00ff147b82 */ /* 0x000f620000000800 */
[----:B-1----:R-:W-:Y:S01]  /*1fde0*/  IADD3 R14, P5, R25, R26, RZ ;  /* 0x0000001a190e7210 */ /* 0x002fe20007fbe0ff */
[----:B------:R-:W-:-:S06]  /*1fdf0*/  IMAD R7, R0, 0xc5, RZ ;  /* 0x000000c500077824 */ /* 0x000fcc00078e02ff */
[----:B------:R-:W1:Y:S01]  /*1fe00*/  LDC R21, c[0x0][0x278] ;  /* 0x00009e00ff157b82 */ /* 0x000e620000000800 */
[----:B------:R-:W-:Y:S01]  /*1fe10*/  LEA.HI.X.SX32 R15, R19, R27, 0x1, P5 ;  /* 0x0000001b130f7211 */ /* 0x000fe200028f0eff */
[----:B--2---:R-:W-:Y:S01]  /*1fe20*/  IMAD R9, R2, 0xc7, RZ ;  /* 0x000000c702097824 */ /* 0x004fe200078e02ff */
[-C--:B------:R-:W-:Y:S02]  /*1fe30*/  IADD3 R12, P3, R23, R26.reuse, RZ ;  /* 0x0000001a170c7210 */ /* 0x080fe40007f7e0ff */
[----:B------:R-:W-:-:S03]  /*1fe40*/  IADD3 R16, P6, R17, R26, RZ ;  /* 0x0000001a11107210 */ /* 0x000fc60007fde0ff */
[----:B------:R-:W2:Y:S01]  /*1fe50*/  LDC R19, c[0x0][0x278] ;  /* 0x00009e00ff137b82 */ /* 0x000ea20000000800 */
[----:B------:R-:W-:Y:S02]  /*1fe60*/  LEA.HI.X.SX32 R13, R7, R27, 0x1, P3 ;  /* 0x0000001b070d7211 */ /* 0x000fe400018f0eff */
[----:B------:R-:W-:-:S05]  /*1fe70*/  PRMT R2, R50, 0x7632, R2 ;  /* 0x0000763232027816 */ /* 0x000fca0000000002 */
[----:B------:R-:W2:Y:S01]  /*1fe80*/  LDC R0, c[0x0][0x278] ;  /* 0x00009e00ff007b82 */ /* 0x000ea20000000800 */
[----:B------:R-:W-:Y:S01]  /*1fe90*/  LEA.HI.X.SX32 R17, R9, R27, 0x1, P6 ;  /* 0x0000001b09117211 */ /* 0x000fe200030f0eff */
[----:B------:R-:W-:Y:S01]  /*1fea0*/  IMAD R9, R32, 0x190, RZ ;  /* 0x0000019020097824 */ /* 0x000fe200078e02ff */
[----:B------:R3:W-:Y:S01]  /*1feb0*/  STG.E.U16 desc[UR60][R10.64], R50 ;  /* 0x000000320a007986 */ /* 0x0007e2000c10153c */
[----:B0-----:R-:W-:-:S03]  /*1fec0*/  IMAD R33, R33, 0x192, RZ ;  /* 0x0000019221217824 */ /* 0x001fc600078e02ff */
[----:B------:R0:W-:Y:S01]  /*1fed0*/  STG.E.U16 desc[UR60][R12.64], R2 ;  /* 0x000000020c007986 */ /* 0x0001e2000c10153c */
[----:B------:R-:W2:Y:S01]  /*1fee0*/  LDC R22, c[0x0][0x278] ;  /* 0x00009e00ff167b82 */ /* 0x000ea20000000800 */
[----:B----4-:R-:W-:Y:S02]  /*1fef0*/  IMAD R7, R18, 0xc9, RZ ;  /* 0x000000c912077824 */ /* 0x010fe400078e02ff */
[----:B------:R-:W-:Y:S01]  /*1ff00*/  STG.E.U16 desc[UR60][R14.64], R51 ;  /* 0x000000330e007986 */ /* 0x000fe2000c10153c */
[----:B---3--:R-:W-:-:S04]  /*1ff10*/  PRMT R11, R51, 0x7632, R11 ;  /* 0x00007632330b7816 */ /* 0x008fc8000000000b */
[----:B------:R-:W3:Y:S01]  /*1ff20*/  LDC R23, c[0x0][0x278] ;  /* 0x00009e00ff177b82 */ /* 0x000ee20000000800 */
[-C--:B------:R-:W-:Y:S01]  /*1ff30*/  IADD3 R10, P5, R9, R26.reuse, RZ ;  /* 0x0000001a090a7210 */ /* 0x080fe20007fbe0ff */
[----:B0-----:R-:W-:Y:S01]  /*1ff40*/  IMAD R13, R34, 0x194, RZ ;  /* 0x00000194220d7824 */ /* 0x001fe200078e02ff */
[----:B------:R-:W-:Y:S01]  /*1ff50*/  IADD3 R12, P3, R33, R26, RZ ;  /* 0x0000001a210c7210 */ /* 0x000fe20007f7e0ff */
[----:B------:R0:W-:Y:S04]  /*1ff60*/  STG.E.U16 desc[UR60][R16.64], R11 ;  /* 0x0000000b10007986 */ /* 0x0001e8000c10153c */
[----:B------:R-:W4:Y:S01]  /*1ff70*/  LDC R18, c[0x0][0x278] ;  /* 0x00009e00ff127b82 */ /* 0x000f220000000800 */
[----:B-----5:R-:W-:Y:S02]  /*1ff80*/  IMAD R9, R20, 0xcb, RZ ;  /* 0x000000cb14097824 */ /* 0x020fe400078e02ff */
[----:B-1----:R-:W-:-:S05]  /*1ff90*/  IMAD R21, R21, 0x196, RZ ;  /* 0x0000019615157824 */ /* 0x002fca00078e02ff */
[----:B------:R-:W1:Y:S01]  /*1ffa0*/  LDC R2, c[0x0][0x278] ;  /* 0x00009e00ff027b82 */ /* 0x000e620000000800 */
[-C--:B0-----:R-:W-:Y:S02]  /*1ffb0*/  LEA.HI.X.SX32 R11, R131, R27.reuse, 0x1, P5 ;  /* 0x0000001b830b7211 */ /* 0x081fe400028f0eff */
[-C--:B------:R-:W-:Y:S02]  /*1ffc0*/  IADD3 R14, P5, R13, R26.reuse, RZ ;  /* 0x0000001a0d0e7210 */ /* 0x080fe40007fbe0ff */
[----:B------:R-:W-:Y:S02]  /*1ffd0*/  LEA.HI.X.SX32 R13, R7, R27, 0x1, P3 ;  /* 0x0000001b070d7211 */ /* 0x000fe400018f0eff */
[----:B------:R-:W-:Y:S01]  /*1ffe0*/  PRMT R7, R44, 0x7632, R7 ;  /* 0x000076322c077816 */ /* 0x000fe20000000007 */
[----:B------:R2:W-:Y:S01]  /*1fff0*/  STG.E.U16 desc[UR60][R10.64], R44 ;  /* 0x0000002c0a007986 */ /* 0x0005e2000c10153c */
[----:B------:R-:W0:Y:S03]  /*20000*/  LDC R20, c[0x0][0x278] ;  /* 0x00009e00ff147b82 */ /* 0x000e260000000800 */
[----:B------:R5:W-:Y:S01]  /*20010*/  STG.E.U16 desc[UR60][R12.64], R7 ;  /* 0x000000070c007986 */ /* 0x000be2000c10153c */
[----:B------:R-:W-:-:S04]  /*20020*/  IADD3 R16, P6, R21, R26, RZ ;  /* 0x0000001a15107210 */ /* 0x000fc80007fde0ff */
[----:B------:R-:W0:Y:S01]  /*20030*/  LDC R21, c[0x0][0x278] ;  /* 0x00009e00ff157b82 */ /* 0x000e220000000800 */
[----:B--2---:R-:W-:Y:S02]  /*20040*/  IMAD R11, R19, 0x198, RZ ;  /* 0x00000198130b7824 */ /* 0x004fe400078e02ff */
[----:B-----5:R-:W-:-:S05]  /*20050*/  IMAD R7, R0, 0xcd, RZ ;  /* 0x000000cd00077824 */ /* 0x020fca00078e02ff */
[----:B------:R-:W2:Y:S01]  /*20060*/  LDC R19, c[0x0][0x278] ;  /* 0x00009e00ff137b82 */ /* 0x000ea20000000800 */
[----:B------:R-:W-:-:S07]  /*20070*/  LEA.HI.X.SX32 R15, R145, R27, 0x1, P5 ;  /* 0x0000001b910f7211 */ /* 0x000fce00028f0eff */
[----:B------:R-:W5:Y:S01]  /*20080*/  LDC R0, c[0x0][0x278] ;  /* 0x00009e00ff007b82 */ /* 0x000f620000000800 */
[----:B------:R-:W-:Y:S01]  /*20090*/  LEA.HI.X.SX32 R17, R9, R27, 0x1, P6 ;  /* 0x0000001b09117211 */ /* 0x000fe200030f0eff */
[----:B------:R-:W-:Y:S01]  /*200a0*/  IMAD R9, R22, 0x19a, RZ ;  /* 0x0000019a16097824 */ /* 0x000fe200078e02ff */
[----:B------:R-:W-:Y:S01]  /*200b0*/  PRMT R25, R45, 0x7632, R25 ;  /* 0x000076322d197816 */ /* 0x000fe20000000019 */
[----:B---3--:R-:W-:Y:S01]  /*200c0*/  IMAD R23, R23, 0x19c, RZ ;  /* 0x0000019c17177824 */ /* 0x008fe200078e02ff */
[----:B------:R-:W-:-:S03]  /*200d0*/  IADD3 R10, P3, R11, R26, RZ ;  /* 0x0000001a0b0a7210 */ /* 0x000fc60007f7e0ff */
[----:B------:R-:W3:Y:S01]  /*200e0*/  LDC R22, c[0x0][0x278] ;  /* 0x00009e00ff167b82 */ /* 0x000ee20000000800 */
[----:B------:R4:W-:Y:S01]  /*200f0*/  STG.E.U16 desc[UR60][R14.64], R45 ;  /* 0x0000002d0e007986 */ /* 0x0009e2000c10153c */
[-C--:B------:R-:W-:Y:S02]  /*20100*/  IADD3 R12, P5, R9, R26.reuse, RZ ;  /* 0x0000001a090c7210 */ /* 0x080fe40007fbe0ff */
[-C--:B------:R-:W-:Y:S01]  /*20110*/  LEA.HI.X.SX32 R11, R103, R27.reuse, 0x1, P3 ;  /* 0x0000001b670b7211 */ /* 0x080fe200018f0eff */
[----:B------:R0:W-:Y:S01]  /*20120*/  STG.E.U16 desc[UR60][R16.64], R25 ;  /* 0x0000001910007986 */ /* 0x0001e2000c10153c */
[----:B------:R-:W-:Y:S01]  /*20130*/  LEA.HI.X.SX32 R13, R7, R27, 0x1, P5 ;  /* 0x0000001b070d7211 */ /* 0x000fe200028f0eff */
[----:B-1----:R-:W-:Y:S01]  /*20140*/  IMAD R7, R2, 0xcf, RZ ;  /* 0x000000cf02077824 */ /* 0x002fe200078e02ff */
[----:B------:R-:W1:Y:S01]  /*20150*/  LDC R9, c[0x0][0x278] ;  /* 0x00009e00ff097b82 */ /* 0x000e620000000800 */
[----:B------:R0:W-:Y:S01]  /*20160*/  STG.E.U16 desc[UR60][R10.64], R46 ;  /* 0x0000002e0a007986 */ /* 0x0001e2000c10153c */
[----:B----4-:R-:W-:-:S06]  /*20170*/  IADD3 R14, P6, R23, R26, RZ ;  /* 0x0000001a170e7210 */ /* 0x010fcc0007fde0ff */
[----:B------:R-:W4:Y:S01]  /*20180*/  LDC R23, c[0x0][0x278] ;  /* 0x00009e00ff177b82 */ /* 0x000f220000000800 */
[----:B0-----:R-:W-:Y:S01]  /*20190*/  IMAD R17, R18, 0x19e, RZ ;  /* 0x0000019e12117824 */ /* 0x001fe200078e02ff */
[----:B------:R-:W-:Y:S01]  /*201a0*/  PRMT R16, R46, 0x7632, R16 ;  /* 0x000076322e107816 */ /* 0x000fe20000000010 */
[----:B------:R-:W-:-:S03]  /*201b0*/  IMAD R33, R20, 0x1a0, RZ ;  /* 0x000001a014217824 */ /* 0x000fc600078e02ff */
[----:B------:R-:W-:Y:S02]  /*201c0*/  IADD3 R10, P5, R17, R26, RZ ;  /* 0x0000001a110a7210 */ /* 0x000fe40007fbe0ff */
[----:B------:R-:W0:Y:S01]  /*201d0*/  LDC R25, c[0x0][0x278] ;  /* 0x00009e00ff197b82 */ /* 0x000e220000000800 */
[-C--:B------:R-:W-:Y:S01]  /*201e0*/  LEA.HI.X.SX32 R15, R189, R27.reuse, 0x1, P6 ;  /* 0x0000001bbd0f7211 */ /* 0x080fe200030f0eff */
[----:B--2---:R-:W-:Y:S01]  /*201f0*/  IMAD R19, R19, 0x1a2, RZ ;  /* 0x000001a213137824 */ /* 0x004fe200078e02ff */
[----:B------:R-:W-:Y:S01]  /*20200*/  LEA.HI.X.SX32 R11, R7, R27, 0x1, P5 ;  /* 0x0000001b070b7211 */ /* 0x000fe200028f0eff */
[----:B-----5:R-:W-:Y:S01]  /*20210*/  IMAD R7, R0, 0xd1, RZ ;  /* 0x000000d100077824 */ /* 0x020fe200078e02ff */
[----:B------:R2:W-:Y:S03]  /*20220*/  STG.E.U16 desc[UR60][R12.64], R16 ;  /* 0x000000100c007986 */ /* 0x0005e6000c10153c */
[----:B------:R-:W5:Y:S01]  /*20230*/  LDC R18, c[0x0][0x278] ;  /* 0x00009e00ff127b82 */ /* 0x000f620000000800 */
[----:B------:R-:W-:Y:S01]  /*20240*/  PRMT R32, R47, 0x7632, R32 ;  /* 0x000076322f207816 */ /* 0x000fe20000000020 */
[----:B------:R3:W-:Y:S01]  /*20250*/  STG.E.U16 desc[UR60][R14.64], R47 ;  /* 0x0000002f0e007986 */ /* 0x0007e2000c10153c */
[----:B------:R-:W-:-:S05]  /*20260*/  IMAD R21, R21, 0x1a4, RZ ;  /* 0x000001a415157824 */ /* 0x000fca00078e02ff */
[----:B------:R-:W5:Y:S01]  /*20270*/  LDC R0, c[0x0][0x278] ;  /* 0x00009e00ff007b82 */ /* 0x000f620000000800 */
[-C--:B--2---:R-:W-:Y:S01]  /*20280*/  IADD3 R12, P3, R33, R26.reuse, RZ ;  /* 0x0000001a210c7210 */ /* 0x084fe20007f7e0ff */
[----:B------:R2:W-:Y:S01]  /*20290*/  STG.E.U16 desc[UR60][R10.64], R32 ;  /* 0x000000200a007986 */ /* 0x0005e2000c10153c */
[----:B---3--:R-:W-:-:S05]  /*202a0*/  IADD3 R14, P5, R19, R26, RZ ;  /* 0x0000001a130e7210 */ /* 0x008fca0007fbe0ff */
[----:B------:R-:W3:Y:S01]  /*202b0*/  LDC R19, c[0x0][0x278] ;  /* 0x00009e00ff137b82 */ /* 0x000ee20000000800 */
[-C--:B------:R-:W-:Y:S02]  /*202c0*/  LEA.HI.X.SX32 R13, R105, R27.reuse, 0x1, P3 ;  /* 0x0000001b690d7211 */ /* 0x080fe400018f0eff */
[-C--:B------:R-:W-:Y:S02]  /*202d0*/  LEA.HI.X.SX32 R15, R7, R27.reuse, 0x1, P5 ;  /* 0x0000001b070f7211 */ /* 0x080fe400028f0eff */
[----:B------:R-:W-:Y:S01]  /*202e0*/  PRMT R2, R28, 0x7632, R2 ;  /* 0x000076321c027816 */ /* 0x000fe20000000002 */
[----:B--2---:R-:W-:Y:S02]  /*202f0*/  IMAD R11, R22, 0x1a6, RZ ;  /* 0x000001a6160b7824 */ /* 0x004fe400078e02ff */
[----:B------:R-:W2:Y:S01]  /*20300*/  LDC R20, c[0x0][0x278] ;  /* 0x00009e00ff147b82 */ /* 0x000ea20000000800 */
[----:B------:R-:W-:Y:S01]  /*20310*/  IADD3 R16, P6, R21, R26, RZ ;  /* 0x0000001a15107210 */ /* 0x000fe20007fde0ff */
[----:B------:R-:W-:Y:S06]  /*20320*/  STG.E.U16 desc[UR60][R12.64], R28 ;  /* 0x0000001c0c007986 */ /* 0x000fec000c10153c */
[----:B------:R-:W2:Y:S01]  /*20330*/  LDC R21, c[0x0][0x278] ;  /* 0x00009e00ff157b82 */ /* 0x000ea20000000800 */
[----:B------:R1:W-:Y:S01]  /*20340*/  STG.E.U16 desc[UR60][R14.64], R2 ;  /* 0x000000020e007986 */ /* 0x0003e2000c10153c */
[----:B------:R-:W-:-:S06]  /*20350*/  LEA.HI.X.SX32 R17, R133, R27, 0x1, P6 ;  /* 0x0000001b85117211 */ /* 0x000fcc00030f0eff */
[----:B------:R-:W2:Y:S01]  /*20360*/  LDC R22, c[0x0][0x278] ;  /* 0x00009e00ff167b82 */ /* 0x000ea20000000800 */
[----:B----4-:R-:W-:Y:S01]  /*20370*/  IMAD R23, R23, 0x1a8, RZ ;  /* 0x000001a817177824 */ /* 0x010fe200078e02ff */
[----:B------:R4:W-:Y:S01]  /*20380*/  STG.E.U16 desc[UR60][R16.64], R29 ;  /* 0x0000001d10007986 */ /* 0x0009e2000c10153c */
[----:B0-----:R-:W-:-:S05]  /*20390*/  IMAD R25, R25, 0x1aa, RZ ;  /* 0x000001aa19197824 */ /* 0x001fca00078e02ff */
[----:B-1----:R-:W0:Y:S01]  /*203a0*/  LDC R2, c[0x0][0x278] ;  /* 0x00009e00ff027b82 */ /* 0x002e220000000800 */
[----:B------:R-:W-:Y:S01]  /*203b0*/  IMAD R7, R9, 0xd3, RZ ;  /* 0x000000d309077824 */ /* 0x000fe200078e02ff */
[-C--:B------:R-:W-:Y:S02]  /*203c0*/  IADD3 R10, P3, R11, R26.reuse, RZ ;  /* 0x0000001a0b0a7210 */ /* 0x080fe40007f7e0ff */
[-C--:B------:R-:W-:Y:S02]  /*203d0*/  IADD3 R12, P5, R23, R26.reuse, RZ ;  /* 0x0000001a170c7210 */ /* 0x080fe40007fbe0ff */
[----:B----4-:R-:W-:Y:S01]  /*203e0*/  PRMT R16, R29, 0x7632, R16 ;  /* 0x000076321d107816 */ /* 0x010fe20000000010 */
[----:B-----5:R-:W-:Y:S01]  /*203f0*/  IMAD R9, R18, 0xd5, RZ ;  /* 0x000000d512097824 */ /* 0x020fe200078e02ff */
[----:B------:R-:W1:Y:S01]  /*20400*/  LDC R23, c[0x0][0x278] ;  /* 0x00009e00ff177b82 */ /* 0x000e620000000800 */
[----:B------:R-:W-:Y:S02]  /*20410*/  IADD3 R14, P6, R25, R26, RZ ;  /* 0x0000001a190e7210 */ /* 0x000fe40007fde0ff */
[----:B------:R-:W-:Y:S01]  /*20420*/  LEA.HI.X.SX32 R11, R7, R27, 0x1, P3 ;  /* 0x0000001b070b7211 */ /* 0x000fe200018f0eff */
[----:B------:R-:W-:-:S04]  /*20430*/  IMAD R7, R0, 0xd7, RZ ;  /* 0x000000d700077824 */ /* 0x000fc800078e02ff */
[----:B------:R-:W4:Y:S01]  /*20440*/  LDC R29, c[0x0][0x278] ;  /* 0x00009e00ff1d7b82 */ /* 0x000f220000000800 */
[-C--:B------:R-:W-:Y:S01]  /*20450*/  LEA.HI.X.SX32 R13, R151, R27.reuse, 0x1, P5 ;  /* 0x0000001b970d7211 */ /* 0x080fe200028f0eff */
[----:B---3--:R-:W-:Y:S01]  /*20460*/  IMAD R19, R19, 0x1ac, RZ ;  /* 0x000001ac13137824 */ /* 0x008fe200078e02ff */
[----:B------:R-:W-:Y:S02]  /*20470*/  LEA.HI.X.SX32 R15, R9, R27, 0x1, P6 ;  /* 0x0000001b090f7211 */ /* 0x000fe400030f0eff */
[----:B------:R-:W-:-:S03]  /*20480*/  PRMT R17, R30, 0x7632, R17 ;  /* 0x000076321e117816 */ /* 0x000fc60000000011 */
[----:B------:R-:W3:Y:S01]  /*20490*/  LDC R18, c[0x0][0x278] ;  /* 0x00009e00ff127b82 */ /* 0x000ee20000000800 */
[----:B------:R5:W-:Y:S01]  /*204a0*/  STG.E.U16 desc[UR60][R10.64], R16 ;  /* 0x000000100a007986 */ /* 0x000be2000c10153c */
[----:B--2---:R-:W-:-:S06]  /*204b0*/  IMAD R9, R20, 0x1ae, RZ ;  /* 0x000001ae14097824 */ /* 0x004fcc00078e02ff */
[----:B------:R-:W2:Y:S01]  /*204c0*/  LDC R0, c[0x0][0x278] ;  /* 0x00009e00ff007b82 */ /* 0x000ea20000000800 */
[----:B------:R0:W-:Y:S01]  /*204d0*/  STG.E.U16 desc[UR60][R12.64], R30 ;  /* 0x0000001e0c007986 */ /* 0x0001e2000c10153c */
[----:B------:R-:W-:-:S06]  /*204e0*/  IMAD R21, R21, 0x1b0, RZ ;  /* 0x000001b015157824 */ /* 0x000fcc00078e02ff */
[----:B------:R-:W2:Y:S01]  /*204f0*/  LDC R25, c[0x0][0x278] ;  /* 0x00009e00ff197b82 */ /* 0x000ea20000000800 */
[----:B------:R1:W-:Y:S01]  /*20500*/  STG.E.U16 desc[UR60][R14.64], R17 ;  /* 0x000000110e007986 */ /* 0x0003e2000c10153c */
[----:B-----5:R-:W-:-:S06]  /*20510*/  IADD3 R10, P5, R19, R26, RZ ;  /* 0x0000001a130a7210 */ /* 0x020fcc0007fbe0ff */
[----:B------:R-:W5:Y:S01]  /*20520*/  LDC R20, c[0x0][0x278] ;  /* 0x00009e00ff147b82 */ /* 0x000f620000000800 */
[----:B0-----:R-:W-:Y:S01]  /*20530*/  IADD3 R12, P3, R9, R26, RZ ;  /* 0x0000001a090c7210 */ /* 0x001fe20007f7e0ff */
[----:B-1----:R-:W-:-:S06]  /*20540*/  IMAD R17, R22, 0x1b2, RZ ;  /* 0x000001b216117824 */ /* 0x002fcc00078e02ff */
[----:B------:R-:W0:Y:S01]  /*20550*/  LDC R28, c[0x0][0x278] ;  /* 0x00009e00ff1c7b82 */ /* 0x000e220000000800 */
[-C--:B------:R-:W-:Y:S01]  /*20560*/  LEA.HI.X.SX32 R11, R135, R27.reuse, 0x1, P5 ;  /* 0x0000001b870b7211 */ /* 0x080fe200028f0eff */
[----:B------:R-:W-:Y:S01]  /*20570*/  IMAD R9, R2, 0xd9, RZ ;  /* 0x000000d902097824 */ /* 0x000fe200078e02ff */
[-C--:B------:R-:W-:Y:S02]  /*20580*/  IADD3 R14, P5, R21, R26.reuse, RZ ;  /* 0x0000001a150e7210 */ /* 0x080fe40007fbe0ff */
[----:B------:R-:W-:Y:S02]  /*20590*/  IADD3 R16, P6, R17, R26, RZ ;  /* 0x0000001a11107210 */ /* 0x000fe40007fde0ff */
[-C--:B------:R-:W-:Y:S01]  /*205a0*/  LEA.HI.X.SX32 R13, R7, R27.reuse, 0x1, P3 ;  /* 0x0000001b070d7211 */ /* 0x080fe200018f0eff */
[----:B------:R-:W1:Y:S01]  /*205b0*/  LDC R21, c[0x0][0x278] ;  /* 0x00009e00ff157b82 */ /* 0x000e620000000800 */
[----:B------:R-:W-:Y:S02]  /*205c0*/  PRMT R7, R31, 0x7632, R7 ;  /* 0x000076321f077816 */ /* 0x000fe40000000007 */
[----:B------:R-:W-:-:S02]  /*205d0*/  LEA.HI.X.SX32 R15, R35, R27, 0x1, P5 ;  /* 0x0000001b230f7211 */ /* 0x000fc400028f0eff */
[----:B------:R-:W-:Y:S01]  /*205e0*/  LEA.HI.X.SX32 R17, R9, R27, 0x1, P6 ;  /* 0x0000001b09117211 */ /* 0x000fe200030f0eff */
[----:B------:R3:W-:Y:S01]  /*205f0*/  STG.E.U16 desc[UR60][R10.64], R31 ;  /* 0x0000001f0a007986 */ /* 0x0007e2000c10153c */
[----:B------:R-:W-:Y:S01]  /*20600*/  PRMT R9, R36, 0x7632, R9 ;  /* 0x0000763224097816 */ /* 0x000fe20000000009 */
[----:B------:R-:W1:Y:S01]  /*20610*/  LDC R22, c[0x0][0x278] ;  /* 0x00009e00ff167b82 */ /* 0x000e620000000800 */
[----:B----4-:R-:W-:Y:S01]  /*20620*/  IMAD R29, R29, 0x1ba, RZ ;  /* 0x000001ba1d1d7824 */ /* 0x010fe200078e02ff */
[----:B------:R4:W-:Y:S06]  /*20630*/  STG.E.U16 desc[UR60][R12.64], R7 ;  /* 0x000000070c007986 */ /* 0x0009ec000c10153c */
[----:B------:R-:W1:Y:S01]  /*20640*/  LDC R2, c[0x0][0x278] ;  /* 0x00009e00ff027b82 */ /* 0x000e620000000800 */
[----:B---3--:R-:W-:Y:S01]  /*20650*/  IMAD R11, R23, 0x1b4, RZ ;  /* 0x000001b4170b7824 */ /* 0x008fe200078e02ff */
[----:B------:R-:W-:Y:S06]  /*20660*/  STG.E.U16 desc[UR60][R14.64], R36 ;  /* 0x000000240e007986 */ /* 0x000fec000c10153c */
[----:B------:R-:W3:Y:S01]  /*20670*/  LDC R19, c[0x0][0x278] ;  /* 0x00009e00ff137b82 */ /* 0x000ee20000000800 */
[----:B------:R5:W-:Y:S01]  /*20680*/  STG.E.U16 desc[UR60][R16.64], R9 ;  /* 0x0000000910007986 */ /* 0x000be2000c10153c */
[----:B----4-:R-:W-:Y:S01]  /*20690*/  IMAD R7, R18, 0xdb, RZ ;  /* 0x000000db12077824 */ /* 0x010fe200078e02ff */
[----:B------:R-:W-:-:S05]  /*206a0*/  IADD3 R10, P5, R11, R26, RZ ;  /* 0x0000001a0b0a7210 */ /* 0x000fca0007fbe0ff */
[----:B------:R-:W4:Y:S01]  /*206b0*/  LDC R23, c[0x0][0x278] ;  /* 0x00009e00ff177b82 */ /* 0x000f220000000800 */
[----:B--2---:R-:W-:Y:S02]  /*206c0*/  IMAD R25, R25, 0x1b6, RZ ;  /* 0x000001b619197824 */ /* 0x004fe400078e02ff */
[----:B-----5:R-:W-:Y:S01]  /*206d0*/  IMAD R9, R0, 0xdd, RZ ;  /* 0x000000dd00097824 */ /* 0x020fe200078e02ff */
[----:B------:R-:W-:-:S04]  /*206e0*/  IADD3 R16, P6, R29, R26, RZ ;  /* 0x0000001a1d107210 */ /* 0x000fc80007fde0ff */
[----:B------:R-:W2:Y:S01]  /*206f0*/  LDC R18, c[0x0][0x278] ;  /* 0x00009e00ff127b82 */ /* 0x000ea20000000800 */
[-C--:B------:R-:W-:Y:S02]  /*20700*/  LEA.HI.X.SX32 R11, R191, R27.reuse, 0x1, P5 ;  /* 0x0000001bbf0b7211 */ /* 0x080fe400028f0eff */
[-C--:B------:R-:W-:Y:S01]  /*20710*/  LEA.HI.X.SX32 R17, R9, R27.reuse, 0x1, P6 ;  /* 0x0000001b09117211 */ /* 0x080fe200030f0eff */
[----:B------:R-:W-:Y:S01]  /*20720*/  IMAD R9, R20, 0x1bc, RZ ;  /* 0x000001bc14097824 */ /* 0x000fe200078e02ff */
[----:B------:R-:W-:Y:S01]  /*20730*/  IADD3 R12, P3, R25, R26, RZ ;  /* 0x0000001a190c7210 */ /* 0x000fe20007f7e0ff */
[----:B0-----:R-:W-:Y:S02]  /*20740*/  IMAD R15, R28, 0x1b8, RZ ;  /* 0x000001b81c0f7824 */ /* 0x001fe400078e02ff */
[----:B------:R-:W0:Y:S01]  /*20750*/  LDC R0, c[0x0][0x278] ;  /* 0x00009e00ff007b82 */ /* 0x000e220000000800 */
[----:B------:R5:W-:Y:S01]  /*20760*/  STG.E.U16 desc[UR60][R10.64], R37 ;  /* 0x000000250a007986 */ /* 0x000be2000c10153c */
[----:B------:R-:W-:-:S06]  /*20770*/  LEA.HI.X.SX32 R13, R7, R27, 0x1, P3 ;  /* 0x0000001b070d7211 */ /* 0x000fcc00018f0eff */
[----:B------:R-:W0:Y:S01]  /*20780*/  LDC R20, c[0x0][0x278] ;  /* 0x00009e00ff147b82 */ /* 0x000e220000000800 */
[----:B------:R-:W-:Y:S01]  /*20790*/  IADD3 R14, P5, R15, R26, RZ ;  /* 0x0000001a0f0e7210 */ /* 0x000fe20007fbe0ff */
[----:B-1----:R-:W-:Y:S01]  /*207a0*/  IMAD R21, R21, 0x1be, RZ ;  /* 0x000001be15157824 */ /* 0x002fe200078e02ff */
[----:B-----5:R-:W-:-:S05]  /*207b0*/  PRMT R11, R37, 0x7632, R11 ;  /* 0x00007632250b7816 */ /* 0x020fca000000000b */
[----:B------:R-:W1:Y:S01]  /*207c0*/  LDC R25, c[0x0][0x278] ;  /* 0x00009e00ff197b82 */ /* 0x000e620000000800 */
[----:B------:R-:W-:Y:S01]  /*207d0*/  LEA.HI.X.SX32 R15, R147, R27, 0x1, P5 ;  /* 0x0000001b930f7211 */ /* 0x000fe200028f0eff */
[----:B------:R5:W-:Y:S01]  /*207e0*/  STG.E.U16 desc[UR60][R12.64], R11 ;  /* 0x0000000b0c007986 */ /* 0x000be2000c10153c */
[-C--:B------:R-:W-:Y:S01]  /*207f0*/  IADD3 R10, P5, R9, R26.reuse, RZ ;  /* 0x0000001a090a7210 */ /* 0x080fe20007fbe0ff */
[----:B------:R-:W-:Y:S01]  /*20800*/  IMAD R7, R2, 0xdf, RZ ;  /* 0x000000df02077824 */ /* 0x000fe200078e02ff */
[----:B------:R-:W-:Y:S01]  /*20810*/  PRMT R28, R38, 0x7632, R28 ;  /* 0x00007632261c7816 */ /* 0x000fe2000000001c */
[----:B----4-:R-:W-:Y:S01]  /*20820*/  IMAD R23, R23, 0x1c2, RZ ;  /* 0x000001c217177824 */ /* 0x010fe200078e02ff */
[----:B------:R4:W-:Y:S01]  /*20830*/  STG.E.U16 desc[UR60][R14.64], R38 ;  /* 0x000000260e007986 */ /* 0x0009e2000c10153c */
[----:B---3--:R-:W-:Y:S01]  /*20840*/  IMAD R9, R19, 0xe1, RZ ;  /* 0x000000e113097824 */ /* 0x008fe200078e02ff */
[----:B------:R-:W3:Y:S01]  /*20850*/  LDC R2, c[0x0][0x278] ;  /* 0x00009e00ff027b82 */ /* 0x000ee20000000800 */
[----:B-----5:R-:W-:Y:S01]  /*20860*/  IMAD R13, R22, 0x1c0, RZ ;  /* 0x000001c0160d7824 */ /* 0x020fe200078e02ff */
[----:B------:R-:W-:-:S02]  /*20870*/  IADD3 R12, P3, R21, R26, RZ ;  /* 0x0000001a150c7210 */ /* 0x000fc40007f7e0ff */
[----:B------:R-:W-:-:S04]  /*20880*/  LEA.HI.X.SX32 R11, R149, R27, 0x1, P5 ;  /* 0x0000001b950b7211 */ /* 0x000fc800028f0eff */
[----:B------:R-:W5:Y:S01]  /*20890*/  LDC R19, c[0x0][0x278] ;  /* 0x00009e00ff137b82 */ /* 0x000f620000000800 */
[-C--:B----4-:R-:W-:Y:S01]  /*208a0*/  IADD3 R14, P5, R13, R26.reuse, RZ ;  /* 0x0000001a0d0e7210 */ /* 0x090fe20007fbe0ff */
[----:B------:R4:W-:Y:S01]  /*208b0*/  STG.E.U16 desc[UR60][R16.64], R28 ;  /* 0x0000001c10007986 */ /* 0x0009e2000c10153c */
[----:B------:R-:W-:Y:S01]  /*208c0*/  LEA.HI.X.SX32 R13, R7, R27, 0x1, P3 ;  /* 0x0000001b070d7211 */ /* 0x000fe200018f0eff */
[----:B--2---:R-:W-:Y:S02]  /*208d0*/  IMAD R7, R18, 0x1c4, RZ ;  /* 0x000001c412077824 */ /* 0x004fe400078e02ff */
[----:B------:R2:W-:Y:S02]  /*208e0*/  STG.E.U16 desc[UR60][R10.64], R39 ;  /* 0x000000270a007986 */ /* 0x0005e4000c10153c */
[----:B------:R-:W3:Y:S01]  /*208f0*/  LDC R21, c[0x0][0x278] ;  /* 0x00009e00ff157b82 */ /* 0x000ee20000000800 */
[----:B----4-:R-:W-:-:S07]  /*20900*/  IADD3 R16, P6, R23, R26, RZ ;  /* 0x0000001a17107210 */ /* 0x010fce0007fde0ff */
[----:B------:R-:W4:Y:S01]  /*20910*/  LDC R22, c[0x0][0x278] ;  /* 0x00009e00ff167b82 */ /* 0x000f220000000800 */
[----:B------:R-:W-:Y:S02]  /*20920*/  PRMT R23, R39, 0x7632, R23 ;  /* 0x0000763227177816 */ /* 0x000fe40000000017 */
[-C--:B------:R-:W-:Y:S01]  /*20930*/  LEA.HI.X.SX32 R17, R9, R27.reuse, 0x1, P6 ;  /* 0x0000001b09117211 */ /* 0x080fe200030f0eff */
[----:B0-----:R-:W-:Y:S01]  /*20940*/  IMAD R9, R20, 0x1c6, RZ ;  /* 0x000001c614097824 */ /* 0x001fe200078e02ff */
[----:B--2---:R-:W-:Y:S01]  /*20950*/  IADD3 R10, P3, R7, R26, RZ ;  /* 0x0000001a070a7210 */ /* 0x004fe20007f7e0ff */
[----:B------:R-:W-:Y:S02]  /*20960*/  IMAD R7, R0, 0xe3, RZ ;  /* 0x000000e300077824 */ /* 0x000fe400078e02ff */
[----:B------:R-:W0:Y:S01]  /*20970*/  LDC R20, c[0x0][0x278] ;  /* 0x00009e00ff147b82 */ /* 0x000e220000000800 */
[----:B------:R-:W-:Y:S01]  /*20980*/  LEA.HI.X.SX32 R15, R137, R27, 0x1, P5 ;  /* 0x0000001b890f7211 */ /* 0x000fe200028f0eff */
[----:B------:R2:W-:Y:S01]  /*20990*/  STG.E.U16 desc[UR60][R12.64], R23 ;  /* 0x000000170c007986 */ /* 0x0005e2000c10153c */
[----:B-1----:R-:W-:-:S05]  /*209a0*/  IMAD R25, R25, 0x1c8, RZ ;  /* 0x000001c819197824 */ /* 0x002fca00078e02ff */
[----:B------:R-:W1:Y:S01]  /*209b0*/  LDC R0, c[0x0][0x278] ;  /* 0x00009e00ff007b82 */ /* 0x000e620000000800 */
[----:B------:R-:W-:Y:S01]  /*209c0*/  PRMT R11, R92, 0x7632, R11 ;  /* 0x000076325c0b7816 */ /* 0x000fe2000000000b */
[----:B------:R5:W-:Y:S06]  /*209d0*/  STG.E.U16 desc[UR60][R14.64], R92 ;  /* 0x0000005c0e007986 */ /* 0x000bec000c10153c */
[----:B--2---:R-:W2:Y:S01]  /*209e0*/  LDC R23, c[0x0][0x278] ;  /* 0x00009e00ff177b82 */ /* 0x004ea20000000800 */
[-C--:B------:R-:W-:Y:S01]  /*209f0*/  IADD3 R12, P5, R9, R26.reuse, RZ ;  /* 0x0000001a090c7210 */ /* 0x080fe20007fbe0ff */
[----:B------:R3:W-:Y:S01]  /*20a00*/  STG.E.U16 desc[UR60][R16.64], R11 ;  /* 0x0000000b10007986 */ /* 0x0007e2000c10153c */
[----:B-----5:R-:W-:-:S05]  /*20a10*/  IADD3 R14, P6, R25, R26, RZ ;  /* 0x0000001a190e7210 */ /* 0x020fca0007fde0ff */
[----:B------:R-:W5:Y:S01]  /*20a20*/  LDC R25, c[0x0][0x278] ;  /* 0x00009e00ff197b82 */ /* 0x000f620000000800 */
[-C--:B------:R-:W-:Y:S02]  /*20a30*/  LEA.HI.X.SX32 R13, R7, R27.reuse, 0x1, P5 ;  /* 0x0000001b070d7211 */ /* 0x080fe400028f0eff */
[-C--:B------:R-:W-:Y:S02]  /*20a40*/  LEA.HI.X.SX32 R15, R155, R27.reuse, 0x1, P6 ;  /* 0x0000001b9b0f7211 */ /* 0x080fe400030f0eff */
[----:B---3--:R-:W-:Y:S01]  /*20a50*/  LEA.HI.X.SX32 R11, R193, R27, 0x1, P3 ;  /* 0x0000001bc10b7211 */ /* 0x008fe200018f0eff */
[----:B------:R-:W-:Y:S01]  /*20a60*/  IMAD R17, R19, 0x1ca, RZ ;  /* 0x000001ca13117824 */ /* 0x000fe200078e02ff */
[----:B------:R-:W-:Y:S01]  /*20a70*/  PRMT R16, R93, 0x7632, R16 ;  /* 0x000076325d107816 */ /* 0x000fe20000000010 */
[----:B------:R-:W3:Y:S01]  /*20a80*/  LDC R19, c[0x0][0x278] ;  /* 0x00009e00ff137b82 */ /* 0x000ee20000000800 */
[----:B------:R-:W-:Y:S01]  /*20a90*/  IMAD R7, R2, 0xe5, RZ ;  /* 0x000000e502077824 */ /* 0x000fe200078e02ff */
[----:B------:R4:W-:Y:S01]  /*20aa0*/  STG.E.U16 desc[UR60][R10.64], R93 ;  /* 0x0000005d0a007986 */ /* 0x0009e2000c10153c */
[----:B------:R-:W-:-:S03]  /*20ab0*/  IMAD R21, R21, 0x1cc, RZ ;  /* 0x000001cc15157824 */ /* 0x000fc600078e02ff */
[----:B------:R-:W-:Y:S02]  /*20ac0*/  STG.E.U16 desc[UR60][R12.64], R16 ;  /* 0x000000100c007986 */ /* 0x000fe4000c10153c */
[----:B------:R-:W3:Y:S02]  /*20ad0*/  LDC R9, c[0x0][0x278] ;  /* 0x00009e00ff097b82 */ /* 0x000ee40000000800 */
[----:B------:R1:W-:Y:S01]  /*20ae0*/  STG.E.U16 desc[UR60][R14.64], R94 ;  /* 0x0000005e0e007986 */ /* 0x0003e2000c10153c */
[----:B----4-:R-:W-:-:S05]  /*20af0*/  IADD3 R10, P5, R17, R26, RZ ;  /* 0x0000001a110a7210 */ /* 0x010fca0007fbe0ff */
[----:B------:R-:W4:Y:S01]  /*20b00*/  LDC R18, c[0x0][0x278] ;  /* 0x00009e00ff127b82 */ /* 0x000f220000000800 */
[----:B------:R-:W-:Y:S01]  /*20b10*/  PRMT R28, R94, 0x7632, R28 ;  /* 0x000076325e1c7816 */ /* 0x000fe2000000001c */
[----:B0-----:R-:W-:Y:S01]  /*20b20*/  IMAD R17, R20, 0x1d0, RZ ;  /* 0x000001d014117824 */ /* 0x001fe200078e02ff */
[-C--:B------:R-:W-:Y:S01]  /*20b30*/  LEA.HI.X.SX32 R11, R7, R27.reuse, 0x1, P5 ;  /* 0x0000001b070b7211 */ /* 0x080fe200028f0eff */
[----:B-1----:R-:W-:Y:S01]  /*20b40*/  IMAD R15, R22, 0x1ce, RZ ;  /* 0x000001ce160f7824 */ /* 0x002fe200078e02ff */
[-C--:B------:R-:W-:Y:S01]  /*20b50*/  IADD3 R12, P3, R21, R26.reuse, RZ ;  /* 0x0000001a150c7210 */ /* 0x080fe20007f7e0ff */
[----:B------:R-:W-:Y:S02]  /*20b60*/  IMAD R7, R0, 0xe7, RZ ;  /* 0x000000e700077824 */ /* 0x000fe400078e02ff */
[----:B------:R-:W0:Y:S01]  /*20b70*/  LDC R20, c[0x0][0x278] ;  /* 0x00009e00ff147b82 */ /* 0x000e220000000800 */
[----:B------:R-:W-:Y:S01]  /*20b80*/  IADD3 R14, P5, R15, R26, RZ ;  /* 0x0000001a0f0e7210 */ /* 0x000fe20007fbe0ff */
[----:B------:R2:W-:Y:S01]  /*20b90*/  STG.E.U16 desc[UR60][R10.64], R28 ;  /* 0x0000001c0a007986 */ /* 0x0005e2000c10153c */
[----:B------:R-:W-:-:S02]  /*20ba0*/  LEA.HI.X.SX32 R13, R153, R27, 0x1, P3 ;  /* 0x0000001b990d7211 */ /* 0x000fc400018f0eff */
[----:B------:R-:W-:Y:S02]  /*20bb0*/  LEA.HI.X.SX32 R15, R7, R27, 0x1, P5 ;  /* 0x0000001b070f7211 */ /* 0x000fe400028f0eff */
[----:B------:R-:W-:Y:S01]  /*20bc0*/  PRMT R2, R95, 0x7632, R2 ;  /* 0x000076325f027816 */ /* 0x000fe20000000002 */
[----:B------:R-:W1:Y:S01]  /*20bd0*/  LDC R21, c[0x0][0x278] ;  /* 0x00009e00ff157b82 */ /* 0x000e620000000800 */
[----:B------:R-:W-:Y:S01]  /*20be0*/  STG.E.U16 desc[UR60][R12.64], R95 ;  /* 0x0000005f0c007986 */ /* 0x000fe2000c10153c */
[----:B--2---:R-:W-:-:S06]  /*20bf0*/  IMAD R11, R23, 0x1d2, RZ ;  /* 0x000001d2170b7824 */ /* 0x004fcc00078e02ff */
[----:B------:R-:W2:Y:S01]  /*20c00*/  LDC R22, c[0x0][0x278] ;  /* 0x00009e00ff167b82 */ /* 0x000ea20000000800 */
[----:B------:R3:W-:Y:S01]  /*20c10*/  STG.E.U16 desc[UR60][R14.64], R2 ;  /* 0x000000020e007986 */ /* 0x0007e2000c10153c */
[----:B-----5:R-:W-:-:S06]  /*20c20*/  IMAD R25, R25, 0x1d4, RZ ;  /* 0x000001d419197824 */ /* 0x020fcc00078e02ff */
[----:B------:R-:W5:Y:S01]  /*20c30*/  LDC R23, c[0x0][0x278] ;  /* 0x00009e00ff177b82 */ /* 0x000f620000000800 */
[----:B------:R-:W-:-:S07]  /*20c40*/  IADD3 R16, P6, R17, R26, RZ ;  /* 0x0000001a11107210 */ /* 0x000fce0007fde0ff */
[----:B------:R-:W2:Y:S01]  /*20c50*/  LDC R0, c[0x0][0x278] ;  /* 0x00009e00ff007b82 */ /* 0x000ea20000000800 */
[----:B---3--:R-:W-:Y:S01]  /*20c60*/  IMAD R19, R19, 0x1d6, RZ ;  /* 0x000001d613137824 */ /* 0x008fe200078e02ff */
[----:B------:R-:W-:-:S06]  /*20c70*/  LEA.HI.X.SX32 R17, R197, R27, 0x1, P6 ;  /* 0x0000001bc5117211 */ /* 0x000fcc00030f0eff */
[----:B------:R-:W3:Y:S01]  /*20c80*/  LDC R2, c[0x0][0x278] ;  /* 0x00009e00ff027b82 */ /* 0x000ee20000000800 */
[-C--:B------:R-:W-:Y:S01]  /*20c90*/  IADD3 R12, P5, R25, R26.reuse, RZ ;  /* 0x0000001a190c7210 */ /* 0x080fe20007fbe0ff */
[----:B------:R-:W-:Y:S01]  /*20ca0*/  IMAD R7, R9, 0xe9, RZ ;  /* 0x000000e909077824 */ /* 0x000fe200078e02ff */
[-C--:B------:R-:W-:Y:S01]  /*20cb0*/  IADD3 R10, P3, R11, R26.reuse, RZ ;  /* 0x0000001a0b0a7210 */ /* 0x080fe20007f7e0ff */
[----:B----4-:R-:W-:Y:S01]  /*20cc0*/  IMAD R9, R18, 0xeb, RZ ;  /* 0x000000eb12097824 */ /* 0x010fe200078e02ff */
[----:B------:R-:W-:-:S03]  /*20cd0*/  IADD3 R14, P6, R19, R26, RZ ;  /* 0x0000001a130e7210 */ /* 0x000fc60007fde0ff */
[----:B------:R-:W4:Y:S01]  /*20ce0*/  LDC R25, c[0x0][0x278] ;  /* 0x00009e00ff197b82 */ /* 0x000f220000000800 */
[----:B------:R0:W-:Y:S01]  /*20cf0*/  STG.E.U16 desc[UR60][R16.64], R40 ;  /* 0x0000002810007986 */ /* 0x0001e2000c10153c */
[----:B------:R-:W-:-:S06]  /*20d00*/  LEA.HI.X.SX32 R11, R7, R27, 0x1, P3 ;  /* 0x0000001b070b7211 */ /* 0x000fcc00018f0eff */
[----:B------:R-:W4:Y:S01]  /*20d10*/  LDC R28, c[0x0][0x278] ;  /* 0x00009e00ff1c7b82 */ /* 0x000f220000000800 */
[-C--:B------:R-:W-:Y:S02]  /*20d20*/  LEA.HI.X.SX32 R13, R109, R27.reuse, 0x1, P5 ;  /* 0x0000001b6d0d7211 */ /* 0x080fe400028f0eff */
[----:B------:R-:W-:Y:S02]  /*20d30*/  LEA.HI.X.SX32 R15, R9, R27, 0x1, P6 ;  /* 0x0000001b090f7211 */ /* 0x000fe400030f0eff */
[----:B0-----:R-:W-:-:S03]  /*20d40*/  PRMT R40, R40, 0x7632, R40 ;  /* 0x0000763228287816 */ /* 0x001fc60000000028 */
[----:B------:R-:W0:Y:S01]  /*20d50*/  LDC R18, c[0x0][0x278] ;  /* 0x00009e00ff127b82 */ /* 0x000e220000000800 */
[----:B------:R-:W-:Y:S01]  /*20d60*/  PRMT R16, R41, 0x7632, R16 ;  /* 0x0000763229107816 */ /* 0x000fe20000000010 */
[----:B------:R-:W-:Y:S01]  /*20d70*/  IMAD R9, R20, 0x1d8, RZ ;  /* 0x000001d814097824 */ /* 0x000fe200078e02ff */
[----:B------:R2:W-:Y:S01]  /*20d80*/  STG.E.U16 desc[UR60][R10.64], R40 ;  /* 0x000000280a007986 */ /* 0x0005e2000c10153c */
[----:B-1----:R-:W-:-:S04]  /*20d90*/  IMAD R21, R21, 0x1da, RZ ;  /* 0x000001da15157824 */ /* 0x002fc800078e02ff */
[----:B------:R-:W1:Y:S01]  /*20da0*/  LDC R20, c[0x0][0x278] ;  /* 0x00009e00ff147b82 */ /* 0x000e620000000800 */
[----:B------:R-:W-:Y:S01]  /*20db0*/  STG.E.U16 desc[UR60][R12.64], R41 ;  /* 0x000000290c007986 */ /* 0x000fe2000c10153c */
[----:B-----5:R-:W-:-:S03]  /*20dc0*/  IMAD R23, R23, 0x1de, RZ ;  /* 0x000001de17177824 */ /* 0x020fc600078e02ff */
[----:B------:R5:W-:Y:S01]  /*20dd0*/  STG.E.U16 desc[UR60][R14.64], R16 ;  /* 0x000000100e007986 */ /* 0x000be2000c10153c */
[----:B--2---:R-:W-:Y:S02]  /*20de0*/  IADD3 R10, P5, R9, R26, RZ ;  /* 0x0000001a090a7210 */ /* 0x004fe40007fbe0ff */
[----:B------:R-:W2:Y:S01]  /*20df0*/  LDC R29, c[0x0][0x278] ;  /* 0x00009e00ff1d7b82 */ /* 0x000ea20000000800 */
[----:B------:R-:W-:Y:S01]  /*20e00*/  IMAD R7, R0, 0xed, RZ ;  /* 0x000000ed00077824 */ /* 0x000fe200078e02ff */
[----:B------:R-:W-:-:S06]  /*20e10*/  LEA.HI.X.SX32 R11, R139, R27, 0x1, P5 ;  /* 0x0000001b8b0b7211 */ /* 0x000fcc00028f0eff */
[----:B------:R-:W2:Y:S01]  /*20e20*/  LDC R19, c[0x0][0x278] ;  /* 0x00009e00ff137b82 */ /* 0x000ea20000000800 */
[----:B-----5:R-:W-:Y:S01]  /*20e30*/  IMAD R15, R22, 0x1dc, RZ ;  /* 0x000001dc160f7824 */ /* 0x020fe200078e02ff */
[-C--:B------:R-:W-:Y:S01]  /*20e40*/  IADD3 R12, P3, R21, R26.reuse, RZ ;  /* 0x0000001a150c7210 */ /* 0x080fe20007f7e0ff */
[----:B---3--:R-:W-:Y:S01]  /*20e50*/  IMAD R9, R2, 0xef, RZ ;  /* 0x000000ef02097824 */ /* 0x008fe200078e02ff */
[-C--:B------:R-:W-:Y:S02]  /*20e60*/  IADD3 R16, P6, R23, R26.reuse, RZ ;  /* 0x0000001a17107210 */ /* 0x080fe40007fde0ff */
[----:B------:R-:W-:Y:S02]  /*20e70*/  IADD3 R14, P5, R15, R26, RZ ;  /* 0x0000001a0f0e7210 */ /* 0x000fe40007fbe0ff */
[----:B------:R-:W3:Y:S01]  /*20e80*/  LDC R0, c[0x0][0x278] ;  /* 0x00009e00ff007b82 */ /* 0x000ee20000000800 */
[-C--:B------:R-:W-:Y:S02]  /*20e90*/  LEA.HI.X.SX32 R13, R7, R27.reuse, 0x1, P3 ;  /* 0x0000001b070d7211 */ /* 0x080fe400018f0eff */
[----:B------:R-:W-:Y:S01]  /*20ea0*/  PRMT R2, R42, 0x7632, R2 ;  /* 0x000076322a027816 */ /* 0x000fe20000000002 */
[----:B------:R5:W-:Y:S01]  /*20eb0*/  STG.E.U16 desc[UR60][R10.64], R42 ;  /* 0x0000002a0a007986 */ /* 0x000be2000c10153c */
[----:B------:R-:W-:-:S03]  /*20ec0*/  LEA.HI.X.SX32 R15, R85, R27, 0x1, P5 ;  /* 0x0000001b550f7211 */ /* 0x000fc600028f0eff */
[----:B------:R-:W3:Y:S01]  /*20ed0*/  LDC R22, c[0x0][0x278] ;  /* 0x00009e00ff167b82 */ /* 0x000ee20000000800 */
[----:B------:R-:W-:Y:S01]  /*20ee0*/  LEA.HI.X.SX32 R17, R9, R27, 0x1, P6 ;  /* 0x0000001b09117211 */ /* 0x000fe200030f0eff */
[----:B----4-:R-:W-:Y:S01]  /*20ef0*/  IMAD R9, R25, 0x1e0, RZ ;  /* 0x000001e019097824 */ /* 0x010fe200078e02ff */
[----:B------:R-:W-:-:S05]  /*20f00*/  PRMT R30, R43, 0x7632, R30 ;  /* 0x000076322b1e7816 */ /* 0x000fca000000001e */
[----:B------:R-:W4:Y:S01]  /*20f10*/  LDC R23, c[0x0][0x278] ;  /* 0x00009e00ff177b82 */ /* 0x000f220000000800 */
[----:B-----5:R-:W-:Y:S01]  /*20f20*/  IMAD R11, R28, 0x1e2, RZ ;  /* 0x000001e21c0b7824 */ /* 0x020fe200078e02ff */
[----:B------:R-:W-:Y:S01]  /*20f30*/  STG.E.U16 desc[UR60][R12.64], R2 ;  /* 0x000000020c007986 */ /* 0x000fe2000c10153c */
[----:B0-----:R-:W-:Y:S01]  /*20f40*/  IMAD R7, R18, 0xf1, RZ ;  /* 0x000000f112077824 */ /* 0x001fe200078e02ff */
[----:B------:R-:W-:Y:S02]  /*20f50*/  IADD3 R10, P5, R9, R26, RZ ;  /* 0x0000001a090a7210 */ /* 0x000fe40007fbe0ff */
[----:B------:R-:W-:Y:S02]  /*20f60*/  STG.E.U16 desc[UR60][R14.64], R43 ;  /* 0x0000002b0e007986 */ /* 0x000fe4000c10153c */
[----:B------:R-:W0:Y:S02]  /*20f70*/  LDC R25, c[0x0][0x278] ;  /* 0x00009e00ff197b82 */ /* 0x000e240000000800 */
[----:B------:R5:W-:Y:S01]  /*20f80*/  STG.E.U16 desc[UR60][R16.64], R30 ;  /* 0x0000001e10007986 */ /* 0x000be2000c10153c */
[----:B-1----:R-:W-:-:S05]  /*20f90*/  IMAD R21, R20, 0x1e6, RZ ;  /* 0x000001e614157824 */ /* 0x002fca00078e02ff */
[----:B------:R-:W1:Y:S01]  /*20fa0*/  LDC R28, c[0x0][0x278] ;  /* 0x00009e00ff1c7b82 */ /* 0x000e620000000800 */
[----:B--2---:R-:W-:Y:S01]  /*20fb0*/  IMAD R29, R29, 0x1e4, RZ ;  /* 0x000001e41d1d7824 */ /* 0x004fe200078e02ff */
[----:B------:R-:W2:Y:S01]  /*20fc0*/  LDS.128 R12, [R24] ;  /* 0x00000000180c7984 */ /* 0x000ea20000000c00 */
[----:B-----5:R-:W-:Y:S02]  /*20fd0*/  IADD3 R16, P3, R11, R26, RZ ;  /* 0x0000001a0b107210 */ /* 0x020fe40007f7e0ff */
[----:B------:R-:W-:-:S03]  /*20fe0*/  LEA.HI.X.SX32 R11, R159, R27, 0x1, P5 ;  /* 0x0000001b9f0b7211 */ /* 0x000fc600028f0eff */
[----:B------:R-:W5:Y:S01]  /*20ff0*/  LDC R2, c[0x0][0x278] ;  /* 0x00009e00ff027b82 */ /* 0x000f620000000800 */
[-C--:B------:R-:W-:Y:S02]  /*21000*/  LEA.HI.X.SX32 R17, R7, R27.reuse, 0x1, P3 ;  /* 0x0000001b07117211 */ /* 0x080fe400018f0eff */
[----:B------:R-:W-:Y:S01]  /*21010*/  PRMT R7, R96, 0x7632, R7 ;  /* 0x0000763260077816 */ /* 0x000fe20000000007 */
[----:B------:R-:W-:Y:S01]  /*21020*/  IMAD R9, R19, 0xf3, RZ ;  /* 0x000000f313097824 */ /* 0x000fe200078e02ff */
[-C--:B------:R-:W-:Y:S01]  /*21030*/  IADD3 R20, P6, R21, R26.reuse, RZ ;  /* 0x0000001a15147210 */ /* 0x080fe20007fde0ff */
[----:B------:R3:W-:Y:S01]  /*21040*/  STG.E.U16 desc[UR60][R10.64], R96 ;  /* 0x000000600a007986 */ /* 0x0007e2000c10153c */
[----:B------:R-:W-:Y:S01]  /*21050*/  IADD3 R18, P5, R29, R26, RZ ;  /* 0x0000001a1d127210 */ /* 0x000fe20007fbe0ff */
[----:B------:R-:W2:Y:S02]  /*21060*/  LDC R30, c[0x0][0x278] ;  /* 0x00009e00ff1e7b82 */ /* 0x000ea40000000800 */
[----:B------:R3:W-:Y:S01]  /*21070*/  STG.E.U16 desc[UR60][R16.64], R7 ;  /* 0x0000000710007986 */ /* 0x0007e2000c10153c */
[----:B------:R-:W-:Y:S01]  /*21080*/  LEA.HI.X.SX32 R21, R9, R27, 0x1, P6 ;  /* 0x0000001b09157211 */ /* 0x000fe200030f0eff */
[----:B----4-:R-:W-:-:S04]  /*21090*/  IMAD R9, R23, 0x1ea, RZ ;  /* 0x000001ea17097824 */ /* 0x010fc800078e02ff */
[----:B------:R-:W4:Y:S01]  /*210a0*/  LDC R29, c[0x0][0x278] ;  /* 0x00009e00ff1d7b82 */ /* 0x000f220000000800 */
[----:B---3--:R-:W-:Y:S02]  /*210b0*/  IMAD R11, R22, 0x1e8, RZ ;  /* 0x000001e8160b7824 */ /* 0x008fe400078e02ff */
[----:B------:R-:W-:-:S05]  /*210c0*/  IMAD R7, R0, 0xf5, RZ ;  /* 0x000000f500077824 */ /* 0x000fca00078e02ff */
[----:B------:R-:W3:Y:S01]  /*210d0*/  LDC R0, c[0x0][0x278] ;  /* 0x00009e00ff007b82 */ /* 0x000ee20000000800 */
[----:B------:R-:W-:Y:S01]  /*210e0*/  LEA.HI.X.SX32 R19, R199, R27, 0x1, P5 ;  /* 0x0000001bc7137211 */ /* 0x000fe200028f0eff */
[----:B0-----:R-:W-:Y:S01]  /*210f0*/  IMAD R25, R25, 0x1ec, RZ ;  /* 0x000001ec19197824 */ /* 0x001fe200078e02ff */
[-C--:B------:R-:W-:Y:S02]  /*21100*/  IADD3 R10, P3, R11, R26.reuse, RZ ;  /* 0x0000001a0b0a7210 */ /* 0x080fe40007f7e0ff */
[----:B------:R-:W-:-:S03]  /*21110*/  IADD3 R16, P5, R9, R26, RZ ;  /* 0x0000001a09107210 */ /* 0x000fc60007fbe0ff */
[----:B------:R-:W0:Y:S01]  /*21120*/  LDC R23, c[0x0][0x278] ;  /* 0x00009e00ff177b82 */ /* 0x000e220000000800 */
[----:B------:R-:W-:Y:S01]  /*21130*/  PRMT R31, R97, 0x7632, R31 ;  /* 0x00007632611f7816 */ /* 0x000fe2000000001f */
[----:B------:R1:W-:Y:S01]  /*21140*/  STG.E.U16 desc[UR60][R18.64], R97 ;  /* 0x0000006112007986 */ /* 0x0003e2000c10153c */
[-C--:B------:R-:W-:Y:S02]  /*21150*/  LEA.HI.X.SX32 R11, R107, R27.reuse, 0x1, P3 ;  /* 0x0000001b6b0b7211 */ /* 0x080fe400018f0eff */
[----:B------:R-:W-:Y:S01]  /*21160*/  LEA.HI.X.SX32 R17, R7, R27, 0x1, P5 ;  /* 0x0000001b07117211 */ /* 0x000fe200028f0eff */
[----:B------:R5:W-:Y:S01]  /*21170*/  STG.E.U16 desc[UR60][R20.64], R31 ;  /* 0x0000001f14007986 */ /* 0x000be2000c10153c */
[----:B------:R-:W-:Y:S01]  /*21180*/  PRMT R7, R98, 0x7632, R7 ;  /* 0x0000763262077816 */ /* 0x000fe20000000007 */
[----:B------:R-:W0:Y:S02]  /*21190*/  LDC R24, c[0x0][0x278] ;  /* 0x00009e00ff187b82 */ /* 0x000e240000000800 */
[----:B------:R2:W-:Y:S01]  /*211a0*/  STG.E.U16 desc[UR60][R10.64], R98 ;  /* 0x000000620a007986 */ /* 0x0005e2000c10153c */
[----:B-1----:R-:W-:-:S05]  /*211b0*/  IADD3 R18, P6, R25, R26, RZ ;  /* 0x0000001a19127210 */ /* 0x002fca0007fde0ff */
[----:B------:R-:W1:Y:S01]  /*211c0*/  LDC R25, c[0x0][0x278] ;  /* 0x00009e00ff197b82 */ /* 0x000e620000000800 */
[----:B-----5:R-:W-:Y:S01]  /*211d0*/  IMAD R21, R28, 0x1ee, RZ ;  /* 0x000001ee1c157824 */ /* 0x020fe200078e02ff */
[----:B------:R5:W-:Y:S06]  /*211e0*/  STG.E.U16 desc[UR60][R16.64], R7 ;  /* 0x0000000710007986 */ /* 0x000bec000c10153c */
[----:B------:R-:W1:Y:S01]  /*211f0*/  LDC R9, c[0x0][0x278] ;  /* 0x00009e00ff097b82 */ /* 0x000e620000000800 */
[----:B--2---:R-:W-:Y:S02]  /*21200*/  IADD3 R10, P5, R21, R26, RZ ;  /* 0x0000001a150a7210 */ /* 0x004fe40007fbe0ff */
[----:B------:R-:W-:Y:S01]  /*21210*/  LEA.HI.X.SX32 R19, R87, R27, 0x1, P6 ;  /* 0x0000001b57137211 */ /* 0x000fe200030f0eff */
[----:B-----5:R-:W-:-:S04]  /*21220*/  IMAD R7, R2, 0xf7, RZ ;  /* 0x000000f702077824 */ /* 0x020fc800078e02ff */
[----:B------:R-:W2:Y:S01]  /*21230*/  LDC R28, c[0x0][0x278] ;  /* 0x00009e00ff1c7b82 */ /* 0x000ea20000000800 */
[----:B------:R5:W-:Y:S01]  /*21240*/  STG.E.U16 desc[UR60][R18.64], R99 ;  /* 0x0000006312007986 */ /* 0x000be2000c10153c */
[----:B------:R-:W-:-:S06]  /*21250*/  LEA.HI.X.SX32 R11, R7, R27, 0x1, P5 ;  /* 0x0000001b070b7211 */ /* 0x000fcc00028f0eff */
[----:B------:R-:W2:Y:S01]  /*21260*/  LDC R31, c[0x0][0x278] ;  /* 0x00009e00ff1f7b82 */ /* 0x000ea20000000800 */
[----:B---3--:R-:W-:-:S07]  /*21270*/  IMAD R7, R0, 0xf9, RZ ;  /* 0x000000f900077824 */ /* 0x008fce00078e02ff */
[----:B------:R-:W3:Y:S01]  /*21280*/  LDC R2, c[0x0][0x278] ;  /* 0x00009e00ff027b82 */ /* 0x000ee20000000800 */
[----:B----4-:R-:W-:Y:S02]  /*21290*/  IMAD R29, R29, 0x1f0, RZ ;  /* 0x000001f01d1d7824 */ /* 0x010fe400078e02ff */
[----:B-----5:R-:W-:-:S05]  /*212a0*/  IMAD R19, R30, 0x1f2, RZ ;  /* 0x000001f21e137824 */ /* 0x020fca00078e02ff */
[----:B------:R-:W4:Y:S01]  /*212b0*/  LDC R22, c[0x0][0x278] ;  /* 0x00009e00ff167b82 */ /* 0x000f220000000800 */
[----:B0-----:R-:W-:Y:S01]  /*212c0*/  IMAD R23, R23, 0x1f4, RZ ;  /* 0x000001f417177824 */ /* 0x001fe200078e02ff */
[----:B------:R-:W-:-:S06]  /*212d0*/  PRMT R32, R99, 0x7632, R32 ;  /* 0x0000763263207816 */ /* 0x000fcc0000000020 */
[----:B------:R-:W0:Y:S01]  /*212e0*/  LDC R0, c[0x0][0x278] ;  /* 0x00009e00ff007b82 */ /* 0x000e220000000800 */
[-C--:B------:R-:W-:Y:S02]  /*212f0*/  IADD3 R16, P3, R29, R26.reuse, RZ ;  /* 0x0000001a1d107210 */ /* 0x080fe40007f7e0ff */
[-C--:B------:R-:W-:Y:S02]  /*21300*/  IADD3 R18, P5, R19, R26.reuse, RZ ;  /* 0x0000001a13127210 */ /* 0x080fe40007fbe0ff */
[-C--:B------:R-:W-:Y:S01]  /*21310*/  IADD3 R20, P6, R23, R26.reuse, RZ ;  /* 0x0000001a17147210 */ /* 0x080fe20007fde0ff */
[----:B------:R5:W-:Y:S01]  /*21320*/  STG.E.U16 desc[UR60][R10.64], R32 ;  /* 0x000000200a007986 */ /* 0x000be2000c10153c */
[-C--:B------:R-:W-:Y:S01]  /*21330*/  LEA.HI.X.SX32 R17, R157, R27.reuse, 0x1, P3 ;  /* 0x0000001b9d117211 */ /* 0x080fe200018f0eff */
[----:B------:R-:W-:Y:S01]  /*21340*/  IMAD R23, R24, 0x1f6, RZ ;  /* 0x000001f618177824 */ /* 0x000fe200078e02ff */
[-C--:B------:R-:W-:Y:S01]  /*21350*/  LEA.HI.X.SX32 R19, R7, R27.reuse, 0x1, P5 ;  /* 0x0000001b07137211 */ /* 0x080fe200028f0eff */
[----:B-1----:R-:W-:Y:S01]  /*21360*/  IMAD R25, R25, 0x1f8, RZ ;  /* 0x000001f819197824 */ /* 0x002fe200078e02ff */
[----:B------:R-:W-:Y:S01]  /*21370*/  LEA.HI.X.SX32 R21, R201, R27, 0x1, P6 ;  /* 0x0000001bc9157211 */ /* 0x000fe200030f0eff */
[----:B------:R1:W-:Y:S01]  /*21380*/  STG.E.U16 desc[UR60][R16.64], R12 ;  /* 0x0000000c10007986 */ /* 0x0003e2000c10153c */
[----:B------:R-:W-:Y:S01]  /*21390*/  IMAD R7, R9, 0xfb, RZ ;  /* 0x000000fb09077824 */ /* 0x000fe200078e02ff */
[----:B-----5:R-:W-:Y:S01]  /*213a0*/  PRMT R11, R12, 0x7632, R11 ;  /* 0x000076320c0b7816 */ /* 0x020fe2000000000b */
[----:B--2---:R-:W-:Y:S01]  /*213b0*/  IMAD R9, R28, 0x1fa, RZ ;  /* 0x000001fa1c097824 */ /* 0x004fe200078e02ff */
[----:B------:R-:W-:Y:S01]  /*213c0*/  IADD3 R10, P5, R23, R26, RZ ;  /* 0x0000001a170a7210 */ /* 0x000fe20007fbe0ff */
[----:B------:R-:W-:-:S02]  /*213d0*/  IMAD R31, R31, 0x1fc, RZ ;  /* 0x000001fc1f1f7824 */ /* 0x000fc400078e02ff */
[----:B------:R2:W-:Y:S01]  /*213e0*/  STG.E.U16 desc[UR60][R18.64], R11 ;  /* 0x0000000b12007986 */ /* 0x0005e2000c10153c */
[----:B-1----:R-:W-:-:S03]  /*213f0*/  IADD3 R16, P3, R25, R26, RZ ;  /* 0x0000001a19107210 */ /* 0x002fc60007f7e0ff */
[----:B------:R3:W-:Y:S01]  /*21400*/  STG.E.U16 desc[UR60][R20.64], R13 ;  /* 0x0000000d14007986 */ /* 0x0007e2000c10153c */
[-C--:B------:R-:W-:Y:S02]  /*21410*/  LEA.HI.X.SX32 R17, R111, R27.reuse, 0x1, P3 ;  /* 0x0000001b6f117211 */ /* 0x080fe400018f0eff */
[----:B--2---:R-:W-:Y:S02]  /*21420*/  PRMT R19, R13, 0x7632, R19 ;  /* 0x000076320d137816 */ /* 0x004fe40000000013 */
[----:B------:R-:W-:Y:S01]  /*21430*/  LEA.HI.X.SX32 R11, R7, R27, 0x1, P5 ;  /* 0x0000001b070b7211 */ /* 0x000fe200028f0eff */
[----:B---3--:R-:W-:Y:S01]  /*21440*/  IMAD R21, R2, 0x1fe, RZ ;  /* 0x000001fe02157824 */ /* 0x008fe200078e02ff */
[-C--:B------:R-:W-:Y:S01]  /*21450*/  IADD3 R12, P5, R9, R26.reuse, RZ ;  /* 0x0000001a090c7210 */ /* 0x080fe20007fbe0ff */
[----:B----4-:R-:W-:Y:S01]  /*21460*/  IMAD R7, R22, 0xfd, RZ ;  /* 0x000000fd16077824 */ /* 0x010fe200078e02ff */
[-C--:B------:R-:W-:Y:S02]  /*21470*/  IADD3 R18, P6, R31, R26.reuse, RZ ;  /* 0x0000001a1f127210 */ /* 0x080fe40007fde0ff */
[----:B------:R-:W-:Y:S01]  /*21480*/  IADD3 R20, P3, R21, R26, RZ ;  /* 0x0000001a15147210 */ /* 0x000fe20007f7e0ff */
[----:B------:R1:W-:Y:S01]  /*21490*/  STG.E.U16 desc[UR60][R10.64], R19 ;  /* 0x000000130a007986 */ /* 0x0003e2000c10153c */
[----:B0-----:R-:W-:-:S02]  /*214a0*/  LEA R21, R0, -R0, 0x8 ;  /* 0x8000000000157211 */ /* 0x001fc400078e40ff */
[-C--:B------:R-:W-:Y:S01]  /*214b0*/  LEA.HI.X.SX32 R13, R7, R27.reuse, 0x1, P5 ;  /* 0x0000001b070d7211 */ /* 0x080fe200028f0eff */
[----:B------:R0:W-:Y:S01]  /*214c0*/  STG.E.U16 desc[UR60][R16.64], R14 ;  /* 0x0000000e10007986 */ /* 0x0001e2000c10153c */
[-C--:B------:R-:W-:Y:S02]  /*214d0*/  LEA.HI.X.SX32 R21, R21, R27.reuse, 0x1, P3 ;  /* 0x0000001b15157211 */ /* 0x080fe400018f0eff */
[----:B-1----:R-:W-:Y:S02]  /*214e0*/  PRMT R11, R14, 0x7632, R11 ;  /* 0x000076320e0b7816 */ /* 0x002fe4000000000b */
[----:B------:R-:W-:Y:S02]  /*214f0*/  LEA.HI.X.SX32 R19, R81, R27, 0x1, P6 ;  /* 0x0000001b51137211 */ /* 0x000fe400030f0eff */
[----:B0-----:R-:W-:Y:S01]  /*21500*/  PRMT R17, R15, 0x7632, R17 ;  /* 0x000076320f117816 */ /* 0x001fe20000000011 */
[----:B------:R0:W-:Y:S04]  /*21510*/  STG.E.U16 desc[UR60][R12.64], R11 ;  /* 0x0000000b0c007986 */ /* 0x0001e8000c10153c */
[----:B------:R-:W-:Y:S04]  /*21520*/  STG.E.U16 desc[UR60][R18.64], R15 ;  /* 0x0000000f12007986 */ /* 0x000fe8000c10153c */
[----:B------:R-:W-:Y:S01]  /*21530*/  STG.E.U16 desc[UR60][R20.64], R17 ;  /* 0x0000001114007986 */ /* 0x000fe2000c10153c */
[----:B------:R-:W-:-:S02]  /*21540*/  FSEL R218, R218, -INF , P1 ;  /* 0xff800000dada7808 */ /* 0x000fc40000800000 */
[----:B------:R-:W-:Y:S01]  /*21550*/  FSEL R9, R222, -INF , P0 ;  /* 0xff800000de097808 */ /* 0x000fe20000000000 */
[----:B0-----:R-:W0:Y:S01]  /*21560*/  LDC.64 R12, c[0x0][0x230] ;  /* 0x00008c00ff0c7b82 */ /* 0x001e220000000a00 */
[----:B------:R-:W-:Y:S02]  /*21570*/  FSEL R7, R214, -INF , P2 ;  /* 0xff800000d6077808 */ /* 0x000fe40001000000 */
[----:B------:R-:W-:Y:S01]  /*21580*/  FSEL R0, R209, -INF , P4 ;  /* 0xff800000d1007808 */ /* 0x000fe20002000000 */
[----:B------:R-:W-:Y:S01]  /*21590*/  FFMA R11, R218, 0.69314718246459960938, R5 ;  /* 0x3f317218da0b7823 */ /* 0x000fe20000000005 */
[----:B------:R-:W-:-:S03]  /*215a0*/  FFMA R10, R9, 0.69314718246459960938, R6 ;  /* 0x3f317218090a7823 */ /* 0x000fc60000000006 */
[----:B------:R-:W-:Y:S01]  /*215b0*/  BAR.SYNC.DEFER_BLOCKING 0x0 ;  /* 0x0000000000007b1d */ /* 0x000fe20000010000 */
[----:B------:R-:W-:Y:S01]  /*215c0*/  FFMA R4, R7, 0.69314718246459960938, R4 ;  /* 0x3f31721807047823 */ /* 0x000fe20000000004 */
[----:B------:R-:W-:-:S06]  /*215d0*/  FFMA R5, R0, 0.69314718246459960938, R3 ;  /* 0x3f31721800057823 */ /* 0x000fcc0000000003 */
[----:B------:R-:W1:Y:S01]  /*215e0*/  LDC R0, c[0x0][0x27c] ;  /* 0x00009f00ff007b82 */ /* 0x000e620000000800 */
[----:B------:R-:W-:Y:S04]  /*215f0*/  STS.64 [R8], R10 ;  /* 0x0000000a08007388 */ /* 0x000fe80000000a00 */
[----:B------:R-:W-:Y:S03]  /*21600*/  STS.64 [R8+0x100], R4 ;  /* 0x0001000408007388 */ /* 0x000fe60000000a00 */
[----:B------:R-:W-:Y:S01]  /*21610*/  BAR.SYNC.DEFER_BLOCKING 0x0 ;  /* 0x0000000000007b1d */ /* 0x000fe20000010000 */
[----:B-1----:R-:W-:-:S05]  /*21620*/  IMAD R0, R244, R0, RZ ;  /* 0x00000000f4007224 */ /* 0x002fca00078e02ff */
[----:B------:R-:W1:Y:S01]  /*21630*/  LDS R195, [R195] ;  /* 0x00000000c3c37984 */ /* 0x000e620000000800 */
[C---:B------:R-:W-:Y:S02]  /*21640*/  SHF.L.U32 R3, R0.reuse, 0x2, RZ ;  /* 0x0000000200037819 */ /* 0x040fe400000006ff */
[----:B------:R-:W-:Y:S01]  /*21650*/  SHF.L.U32 R2, R243, 0x2, RZ ;  /* 0x00000002f3027819 */ /* 0x000fe200000006ff */
[----:B------:R-:W-:-:S03]  /*21660*/  IMAD.HI R0, R0, 0x4, RZ ;  /* 0x0000000400007827 */ /* 0x000fc600078e02ff */
[----:B0-----:R-:W-:Y:S01]  /*21670*/  IADD3 R2, P0, P1, R2, R12, R3 ;  /* 0x0000000c02027210 */ /* 0x001fe2000791e003 */
[----:B------:R-:W-:-:S05]  /*21680*/  IMAD.HI R6, R243, 0x4, RZ ;  /* 0x00000004f3067827 */ /* 0x000fca00078e02ff */
[----:B------:R-:W-:-:S05]  /*21690*/  IADD3.X R3, R6, R13, R0, P0, P1 ;  /* 0x0000000d06037210 */ /* 0x000fca00007e2400 */
[----:B-1----:R-:W-:Y:S01]  /*216a0*/  STG.E desc[UR60][R2.64], R195 ;  /* 0x000000c302007986 */ /* 0x002fe2000c10193c */
[----:B------:R-:W-:Y:S05]  /*216b0*/  EXIT ;  /* 0x000000000000794d */ /* 0x000fea0003800000 */
.L_x_2:
[----:B------:R-:W-:-:S00]  /*216c0*/  BRA `(.L_x_2) ;  /* 0xfffffffc00fc7947 */ /* 0x000fc0000383ffff */
[----:B------:R-:W-:-:S00]  /*216d0*/  NOP ;  /* 0x0000000000007918 */ /* 0x000fc00000000000 */
        /* <DEDUP_REMOVED lines=10> */
.L_x_3:


//--------------------- .nv.global.init           --------------------------
	.section	.nv.global.init,"aw",@progbits
.nv.global.init:
	.type		_$_str,@object
	.size		_$_str,(.L_0 - _$_str)
_$_str:
        /*0000*/ 	.byte	0x5f, 0x5f, 0x43, 0x55, 0x44, 0x41, 0x5f, 0x46, 0x54, 0x5a, 0x00
.L_0:


//--------------------- .nv.shared.attn_fwd       --------------------------
	.section	.nv.shared.attn_fwd,"aw",@nobits
	.sectionflags	@""
	.align	16
	.zero		1024


//--------------------- .nv.shared.reserved.0     --------------------------
	.section	.nv.shared.reserved.0,"aw",@nobits
	.weak		__nv_reservedSMEM_offset_0_alias
	.size		__nv_reservedSMEM_offset_0_alias, 0, 0
	.other		__nv_reservedSMEM_offset_0_alias,@"STO_CUDA_RESERVED_SHARED STV_DEFAULT"
__nv_reservedSMEM_offset_0_alias:
	.zero		0


//--------------------- .nv.constant0.attn_fwd    --------------------------
	.section	.nv.constant0.attn_fwd,"a",@progbits
	.sectionflags	@""
	.align	4
.nv.constant0.attn_fwd:
	.zero		664


//--------------------- SYMBOLS --------------------------

	.type		.nv.reservedSmem.offset0,@object
	.size		.nv.reservedSmem.offset0,0x4
